def matmul_kernel(
    a_ptr,
    b_ptr,
    c_ptr,
    M,
    N,
    K,
    stride_am,
    stride_ak,
    stride_bk,
    stride_bn,
    stride_cm,
    stride_cn,
    BLOCK_M: tl.constexpr,
    BLOCK_N: tl.constexpr,
    BLOCK_K: tl.constexpr,
    GROUP_M: tl.constexpr,
):
    pid = tl.program_id(axis=0)
    num_pid_m = tl.cdiv(M, BLOCK_M)
    num_pid_n = tl.cdiv(N, BLOCK_N)
    num_pid_in_group = GROUP_M * num_pid_n
    group_id = pid // num_pid_in_group
    first_pid_m = group_id * GROUP_M
    group_size_m = min(num_pid_m - first_pid_m, GROUP_M)
    pid_m = first_pid_m + ((pid % num_pid_in_group) % group_size_m)
    pid_n = (pid % num_pid_in_group) // group_size_m

    offs_am = (pid_m * BLOCK_M + tl.arange(0, BLOCK_M)) % M
    offs_bn = (pid_n * BLOCK_N + tl.arange(0, BLOCK_N)) % N
    offs_k = tl.arange(0, BLOCK_K)
    a_ptrs = a_ptr + offs_am[:, None] * stride_am + offs_k[None, :] * stride_ak
    b_ptrs = b_ptr + offs_k[:, None] * stride_bk + offs_bn[None, :] * stride_bn

    acc = tl.zeros((BLOCK_M, BLOCK_N), dtype=tl.float32)
    for kk in range(0, tl.cdiv(K, BLOCK_K)):
        a = tl.load(a_ptrs, mask=offs_k[None, :] < K - kk * BLOCK_K, other=0.0)
        b = tl.load(b_ptrs, mask=offs_k[:, None] < K - kk * BLOCK_K, other=0.0)
        acc = tl.dot(a, b, acc)
        a_ptrs += BLOCK_K * stride_ak
        b_ptrs += BLOCK_K * stride_bk

    c = acc.to(c_ptr.dtype.element_ty)
    offs_cm = pid_m * BLOCK_M + tl.arange(0, BLOCK_M)
    offs_cn = pid_n * BLOCK_N + tl.arange(0, BLOCK_N)
    c_ptrs = c_ptr + offs_cm[:, None] * stride_cm + offs_cn[None, :] * stride_cn
    mask = (offs_cm[:, None] < M) & (offs_cn[None, :] < N)
    tl.store(c_ptrs, c, mask=mask)

# config = {"BLOCK_K": 128, "BLOCK_M": 128, "BLOCK_N": 32, "GROUP_M": 8, "arch": "sm_90", "dtype": "fp8e4m3", "num_ctas": 1, "num_stages": 2, "num_warps": 2}
# arch = sm_90


// ===== COMPILED SASS (sm_90a) =====

	.target	sm_90a

	.elftype	@"ET_EXEC"


//--------------------- .note.nv.tkinfo           --------------------------
	.section	.note.nv.tkinfo,"",@"SHT_NOTE"
	.sectionflags	@"SHF_NOTE_NV_TKINFO"
	.tkinfo
        /*0018*/ 	.word	0x00000002
        /*0030*/ 	.string	""
        /*0030*/ 	.string	"ptxas"
        /*0030*/ 	.string	"Cuda compilation tools, release 13.0, V13.0.88"
        /*0030*/ 	.string	"Build cuda_13.0.r13.0/compiler.36424714_0"
        /*0030*/ 	.string	"-v  -suppress-debug-info  -lineinfo  -arch sm_90a "



//--------------------- .note.nv.cuinfo           --------------------------
	.section	.note.nv.cuinfo,"",@"SHT_NOTE"
	.sectionflags	@"SHF_NOTE_NV_CUINFO"
        /*0018*/ 	.short	0x0002
        /*001a*/ 	.short	0x005a
        /*001c*/ 	.short	0x0082
	.zero		2


//--------------------- .nv.info                  --------------------------
	.section	.nv.info,"",@"SHT_CUDA_INFO"
	.align	4


	//----- nvinfo : EIATTR_REGCOUNT
	.align		4
        /*0000*/ 	.byte	0x04, 0x2f
        /*0002*/ 	.short	(.L_1 - .L_0)
	.align		4
.L_0:
        /*0004*/ 	.word	index@(matmul_kernel)
        /*0008*/ 	.word	0x00000020


	//----- nvinfo : EIATTR_FRAME_SIZE
	.align		4
.L_1:
        /*000c*/ 	.byte	0x04, 0x11
        /*000e*/ 	.short	(.L_3 - .L_2)
	.align		4
.L_2:
        /*0010*/ 	.word	index@(matmul_kernel)
        /*0014*/ 	.word	0x00001d18


	//----- nvinfo : EIATTR_MIN_STACK_SIZE
	.align		4
.L_3:
        /*0018*/ 	.byte	0x04, 0x12
        /*001a*/ 	.short	(.L_5 - .L_4)
	.align		4
.L_4:
        /*001c*/ 	.word	index@(matmul_kernel)
        /*0020*/ 	.word	0x00001d18
.L_5:


//--------------------- .nv.compat                --------------------------
	.section	.nv.compat,"",@"SHT_CUDA_COMPAT_INFO"
	.align	4
        /*0000*/ 	.byte	0x02, 0x09, 0x01, 0x00, 0x02, 0x02, 0x02, 0x00, 0x02, 0x05, 0x05, 0x00, 0x03, 0x07, 0x01, 0x01
        /*0010*/ 	.byte	0x02, 0x03, 0x00, 0x00, 0x02, 0x06, 0x01, 0x00, 0x04, 0x0b, 0x08, 0x00, 0x00, 0x00, 0x00, 0x00
        /*0020*/ 	.byte	0x00, 0x00, 0x00, 0x00


//--------------------- .nv.info.matmul_kernel    --------------------------
	.section	.nv.info.matmul_kernel,"",@"SHT_CUDA_INFO"
	.sectionflags	@""
	.align	4


	//----- nvinfo : EIATTR_CUDA_API_VERSION
	.align		4
        /*0000*/ 	.byte	0x04, 0x37
        /*0002*/ 	.short	(.L_7 - .L_6)
.L_6:
        /*0004*/ 	.word	0x00000082


	//----- nvinfo : EIATTR_KPARAM_INFO
	.align		4
.L_7:
        /*0008*/ 	.byte	0x04, 0x17
        /*000a*/ 	.short	(.L_9 - .L_8)
.L_8:
        /*000c*/ 	.word	0x00000000
        /*0010*/ 	.short	0x000d
        /*0012*/ 	.short	0x0048
        /*0014*/ 	.byte	0x00, 0xf4, 0x21, 0x00


	//----- nvinfo : EIATTR_KPARAM_INFO
	.align		4
.L_9:
        /*0018*/ 	.byte	0x04, 0x17
        /*001a*/ 	.short	(.L_11 - .L_10)
.L_10:
        /*001c*/ 	.word	0x00000000
        /*0020*/ 	.short	0x000c
        /*0022*/ 	.short	0x0040
        /*0024*/ 	.byte	0x00, 0xf4, 0x21, 0x00


	//----- nvinfo : EIATTR_KPARAM_INFO
	.align		4
.L_11:
        /*0028*/ 	.byte	0x04, 0x17
        /*002a*/ 	.short	(.L_13 - .L_12)
.L_12:
        /*002c*/ 	.word	0x00000000
        /*0030*/ 	.short	0x000b
        /*0032*/ 	.short	0x0038
        /*0034*/ 	.byte	0x00, 0xf0, 0x11, 0x00


	//----- nvinfo : EIATTR_KPARAM_INFO
	.align		4
.L_13:
        /*0038*/ 	.byte	0x04, 0x17
        /*003a*/ 	.short	(.L_15 - .L_14)
.L_14:
        /*003c*/ 	.word	0x00000000
        /*0040*/ 	.short	0x000a
        /*0042*/ 	.short	0x0034
        /*0044*/ 	.byte	0x00, 0xf0, 0x11, 0x00


	//----- nvinfo : EIATTR_KPARAM_INFO
	.align		4
.L_15:
        /*0048*/ 	.byte	0x04, 0x17
        /*004a*/ 	.short	(.L_17 - .L_16)
.L_16:
        /*004c*/ 	.word	0x00000000
        /*0050*/ 	.short	0x0009
        /*0052*/ 	.short	0x0030
        /*0054*/ 	.byte	0x00, 0xf0, 0x11, 0x00


	//----- nvinfo : EIATTR_KPARAM_INFO
	.align		4
.L_17:
        /*0058*/ 	.byte	0x04, 0x17
        /*005a*/ 	.short	(.L_19 - .L_18)
.L_18:
        /*005c*/ 	.word	0x00000000
        /*0060*/ 	.short	0x0008
        /*0062*/ 	.short	0x002c
        /*0064*/ 	.byte	0x00, 0xf0, 0x11, 0x00


	//----- nvinfo : EIATTR_KPARAM_INFO
	.align		4
.L_19:
        /*0068*/ 	.byte	0x04, 0x17
        /*006a*/ 	.short	(.L_21 - .L_20)
.L_20:
        /*006c*/ 	.word	0x00000000
        /*0070*/ 	.short	0x0007
        /*0072*/ 	.short	0x0028
        /*0074*/ 	.byte	0x00, 0xf0, 0x11, 0x00


	//----- nvinfo : EIATTR_KPARAM_INFO
	.align		4
.L_21:
        /*0078*/ 	.byte	0x04, 0x17
        /*007a*/ 	.short	(.L_23 - .L_22)
.L_22:
        /*007c*/ 	.word	0x00000000
        /*0080*/ 	.short	0x0006
        /*0082*/ 	.short	0x0024
        /*0084*/ 	.byte	0x00, 0xf0, 0x11, 0x00


	//----- nvinfo : EIATTR_KPARAM_INFO
	.align		4
.L_23:
        /*0088*/ 	.byte	0x04, 0x17
        /*008a*/ 	.short	(.L_25 - .L_24)
.L_24:
        /*008c*/ 	.word	0x00000000
        /*0090*/ 	.short	0x0005
        /*0092*/ 	.short	0x0020
        /*0094*/ 	.byte	0x00, 0xf0, 0x11, 0x00


	//----- nvinfo : EIATTR_KPARAM_INFO
	.align		4
.L_25:
        /*0098*/ 	.byte	0x04, 0x17
        /*009a*/ 	.short	(.L_27 - .L_26)
.L_26:
        /*009c*/ 	.word	0x00000000
        /*00a0*/ 	.short	0x0004
        /*00a2*/ 	.short	0x001c
        /*00a4*/ 	.byte	0x00, 0xf0, 0x11, 0x00


	//----- nvinfo : EIATTR_KPARAM_INFO
	.align		4
.L_27:
        /*00a8*/ 	.byte	0x04, 0x17
        /*00aa*/ 	.short	(.L_29 - .L_28)
.L_28:
        /*00ac*/ 	.word	0x00000000
        /*00b0*/ 	.short	0x0003
        /*00b2*/ 	.short	0x0018
        /*00b4*/ 	.byte	0x00, 0xf0, 0x11, 0x00


	//----- nvinfo : EIATTR_KPARAM_INFO
	.align		4
.L_29:
        /*00b8*/ 	.byte	0x04, 0x17
        /*00ba*/ 	.short	(.L_31 - .L_30)
.L_30:
        /*00bc*/ 	.word	0x00000000
        /*00c0*/ 	.short	0x0002
        /*00c2*/ 	.short	0x0010
        /*00c4*/ 	.byte	0x00, 0xf4, 0x21, 0x00


	//----- nvinfo : EIATTR_KPARAM_INFO
	.align		4
.L_31:
        /*00c8*/ 	.byte	0x04, 0x17
        /*00ca*/ 	.short	(.L_33 - .L_32)
.L_32:
        /*00cc*/ 	.word	0x00000000
        /*00d0*/ 	.short	0x0001
        /*00d2*/ 	.short	0x0008
        /*00d4*/ 	.byte	0x00, 0xf4, 0x21, 0x00


	//----- nvinfo : EIATTR_KPARAM_INFO
	.align		4
.L_33:
        /*00d8*/ 	.byte	0x04, 0x17
        /*00da*/ 	.short	(.L_35 - .L_34)
.L_34:
        /*00dc*/ 	.word	0x00000000
        /*00e0*/ 	.short	0x0000
        /*00e2*/ 	.short	0x0000
        /*00e4*/ 	.byte	0x00, 0xf4, 0x21, 0x00


	//----- nvinfo : EIATTR_SPARSE_MMA_MASK
	.align		4
.L_35:
        /*00e8*/ 	.byte	0x03, 0x50
        /*00ea*/ 	.short	0x0000


	//----- nvinfo : EIATTR_MAXREG_COUNT
	.align		4
        /*00ec*/ 	.byte	0x03, 0x1b
        /*00ee*/ 	.short	0x00ff


	//----- nvinfo : EIATTR_NUM_BARRIERS
	.align		4
        /*00f0*/ 	.byte	0x02, 0x4c
        /*00f2*/ 	.byte	0x01
	.zero		1


	//----- nvinfo : EIATTR_ANNOTATIONS
	.align		4
        /*00f4*/ 	.byte	0x04, 0x55
        /*00f6*/ 	.short	(.L_37 - .L_36)


	//   ....[0]....
.L_36:
        /*00f8*/ 	.word	0x00000001
        /*00fc*/ 	.byte	0x60, 0x00, 0x00, 0x00, 0x01, 0x00, 0x00, 0x00, 0x80, 0x00, 0x00, 0x00, 0x01, 0x00, 0x00, 0x00
        /* <DEDUP_REMOVED lines=2960> */
        /*ba0c*/ 	.byte	0x10, 0xce, 0x02, 0x00


	//----- nvinfo : EIATTR_MERCURY_ISA_VERSION
	.align		4
.L_37:
        /*ba10*/ 	.byte	0x03, 0x5f
        /*ba12*/ 	.short	0x0101


	//----- nvinfo : EIATTR_EXIT_INSTR_OFFSETS
	.align		4
        /*ba14*/ 	.byte	0x04, 0x1c
        /*ba16*/ 	.short	(.L_39 - .L_38)


	//   ....[0]....
.L_38:
        /*ba18*/ 	.word	0x0002e200


	//   ....[1]....
        /*ba1c*/ 	.word	0x0002e220


	//----- nvinfo : EIATTR_REQNTID
	.align		4
.L_39:
        /*ba20*/ 	.byte	0x04, 0x10
        /*ba22*/ 	.short	(.L_41 - .L_40)
.L_40:
        /*ba24*/ 	.word	0x00000040
        /*ba28*/ 	.word	0x00000001
        /*ba2c*/ 	.word	0x00000001


	//----- nvinfo : EIATTR_CBANK_PARAM_SIZE
	.align		4
.L_41:
        /*ba30*/ 	.byte	0x03, 0x19
        /*ba32*/ 	.short	0x0050


	//----- nvinfo : EIATTR_PARAM_CBANK
	.align		4
        /*ba34*/ 	.byte	0x04, 0x0a
        /*ba36*/ 	.short	(.L_43 - .L_42)
	.align		4
.L_42:
        /*ba38*/ 	.word	index@(.nv.constant0.matmul_kernel)
        /*ba3c*/ 	.short	0x0210
        /*ba3e*/ 	.short	0x0050


	//----- nvinfo : EIATTR_SW_WAR
	.align		4
.L_43:
        /*ba40*/ 	.byte	0x04, 0x36
        /*ba42*/ 	.short	(.L_45 - .L_44)
.L_44:
        /*ba44*/ 	.word	0x00000008
.L_45:


//--------------------- .nv.callgraph             --------------------------
	.section	.nv.callgraph,"",@"SHT_CUDA_CALLGRAPH"
	.align	4
	.sectionentsize	8
	.align		4
        /*0000*/ 	.word	0x00000000
	.align		4
        /*0004*/ 	.word	0xffffffff
	.align		4
        /*0008*/ 	.word	0x00000000
	.align		4
        /*000c*/ 	.word	0xfffffffe
	.align		4
        /*0010*/ 	.word	0x00000000
	.align		4
        /*0014*/ 	.word	0xfffffffd
	.align		4
        /*0018*/ 	.word	0x00000000
	.align		4
        /*001c*/ 	.word	0xfffffffc


//--------------------- .text.matmul_kernel       --------------------------
	.section	.text.matmul_kernel,"ax",@progbits
	.align	128
        .global         matmul_kernel
        .type           matmul_kernel,@function
        .size           matmul_kernel,(.L_x_3 - matmul_kernel)
        .other          matmul_kernel,@"STO_CUDA_ENTRY STV_DEFAULT"
matmul_kernel:
.text.matmul_kernel:
[----:B------:R-:W0:Y:S08]  /*0000*/  LDC R1, c[0x0][0x28] ;  /* 0x00000a00ff017b82 */ /* 0x000e300000000800 */
[----:B------:R-:W1:Y:S01]  /*0010*/  LDC.64 R2, c[0x0][0x228] ;  /* 0x00008a00ff027b82 */ /* 0x000e620000000a00 */
[----:B0-----:R-:W-:Y:S01]  /*0020*/  VIADD R1, R1, 0xffffe2e8 ;  /* 0xffffe2e801017836 */ /* 0x001fe20000000000 */
[----:B------:R-:W0:Y:S01]  /*0030*/  S2R R18, SR_TID.X ;  /* 0x0000000000127919 */ /* 0x000e220000002100 */
[----:B------:R-:W-:Y:S01]  /*0040*/  UMOV UR4, 0x400 ;  /* 0x0000040000047882 */ /* 0x000fe20000000000 */
[----:B------:R-:W-:-:S02]  /*0050*/  ULDC.64 UR32, c[0x0][0x208] ;  /* 0x0000820000207ab9 */ /* 0x000fc40000000a00 */
[----:B------:R-:W-:Y:S02]  /*0060*/  STL [R1+0x1c0], RZ ;  /* 0x0001c0ff01007387 */ /* 0x000fe40000100800 */
[----:B------:R-:W2:Y:S02]  /*0070*/  S2UR UR5, SR_CgaCtaId ;  /* 0x00000000000579c3 */ /* 0x000ea40000008800 */
[----:B------:R-:W-:Y:S04]  /*0080*/  STL [R1+0x1c4], RZ ;  /* 0x0001c4ff01007387 */ /* 0x000fe80000100800 */
[----:B------:R-:W-:Y:S04]  /*0090*/  STL [R1+0x1c8], RZ ;  /* 0x0001c8ff01007387 */ /* 0x000fe80000100800 */
[----:B------:R-:W-:Y:S04]  /*00a0*/  STL [R1+0x1cc], RZ ;  /* 0x0001ccff01007387 */ /* 0x000fe80000100800 */
[----:B------:R-:W-:Y:S01]  /*00b0*/  STL [R1+0x100], RZ ;  /* 0x000100ff01007387 */ /* 0x000fe20000100800 */
[----:B-1----:R-:W-:-:S03]  /*00c0*/  VIADD R0, R3, 0x1f ;  /* 0x0000001f03007836 */ /* 0x002fc60000000000 */
[----:B------:R-:W-:Y:S02]  /*00d0*/  STL [R1+0x104], RZ ;  /* 0x000104ff01007387 */ /* 0x000fe40000100800 */
[----:B------:R-:W-:Y:S02]  /*00e0*/  SHF.R.S32.HI R5, RZ, 0x1f, R0 ;  /* 0x0000001fff057819 */ /* 0x000fe40000011400 */
[----:B------:R-:W-:Y:S01]  /*00f0*/  STL [R1+0x108], RZ ;  /* 0x000108ff01007387 */ /* 0x000fe20000100800 */
[----:B--2---:R-:W-:Y:S01]  /*0100*/  ULEA UR4, UR5, UR4, 0x18 ;  /* 0x0000000405047291 */ /* 0x004fe2000f8ec03f */
[----:B------:R-:W-:Y:S02]  /*0110*/  LEA.HI R5, R5, R0, RZ, 0x5 ;  /* 0x0000000005057211 */ /* 0x000fe400078f28ff */
[----:B------:R-:W-:Y:S01]  /*0120*/  STL [R1+0x10c], RZ ;  /* 0x00010cff01007387 */ /* 0x000fe20000100800 */
[----:B0-----:R-:W-:Y:S02]  /*0130*/  LOP3.LUT R14, R18, 0x3f, RZ, 0xc0, !PT ;  /* 0x0000003f120e7812 */ /* 0x001fe400078ec0ff */
[----:B------:R-:W-:Y:S01]  /*0140*/  SHF.R.S32.HI R0, RZ, 0x5, R5 ;  /* 0x00000005ff007819 */ /* 0x000fe20000011405 */
[----:B------:R-:W-:Y:S04]  /*0150*/  STL [R1+0xf0], RZ ;  /* 0x0000f0ff01007387 */ /* 0x000fe80000100800 */
[----:B------:R-:W-:Y:S01]  /*0160*/  IMAD.SHL.U32 R0, R0, 0x8, RZ ;  /* 0x0000000800007824 */ /* 0x000fe200078e00ff */
[----:B------:R-:W0:Y:S04]  /*0170*/  S2R R5, SR_CTAID.X ;  /* 0x0000000000057919 */ /* 0x000e280000002500 */
[-C--:B------:R-:W-:Y:S01]  /*0180*/  IABS R9, R0.reuse ;  /* 0x0000000000097213 */ /* 0x080fe20000000000 */
[----:B------:R-:W-:Y:S01]  /*0190*/  STL [R1+0xf4], RZ ;  /* 0x0000f4ff01007387 */ /* 0x000fe20000100800 */
[----:B------:R-:W-:-:S02]  /*01a0*/  IABS R12, R0 ;  /* 0x00000000000c7213 */ /* 0x000fc40000000000 */
[----:B------:R-:W1:Y:S01]  /*01b0*/  I2F.RP R4, R9 ;  /* 0x0000000900047306 */ /* 0x000e620000209400 */
[----:B------:R-:W-:Y:S04]  /*01c0*/  STL [R1+0xf8], RZ ;  /* 0x0000f8ff01007387 */ /* 0x000fe80000100800 */
[----:B------:R-:W-:Y:S04]  /*01d0*/  STL [R1+0xfc], RZ ;  /* 0x0000fcff01007387 */ /* 0x000fe80000100800 */
[----:B------:R-:W-:Y:S04]  /*01e0*/  STL [R1+0xe0], RZ ;  /* 0x0000e0ff01007387 */ /* 0x000fe80000100800 */
[----:B------:R-:W-:Y:S01]  /*01f0*/  STL [R1+0xe4], RZ ;  /* 0x0000e4ff01007387 */ /* 0x000fe20000100800 */
[----:B-1----:R-:W1:Y:S03]  /*0200*/  MUFU.RCP R4, R4 ;  /* 0x0000000400047308 */ /* 0x002e660000001000 */
[----:B------:R-:W-:Y:S04]  /*0210*/  STL [R1+0xe8], RZ ;  /* 0x0000e8ff01007387 */ /* 0x000fe80000100800 */
[----:B------:R-:W-:Y:S01]  /*0220*/  STL [R1+0xec], RZ ;  /* 0x0000ecff01007387 */ /* 0x000fe20000100800 */
[----:B0-----:R-:W-:-:S03]  /*0230*/  IABS R10, R5 ;  /* 0x00000005000a7213 */ /* 0x001fc60000000000 */
[----:B------:R-:W-:Y:S04]  /*0240*/  STL [R1+0x210], RZ ;  /* 0x000210ff01007387 */ /* 0x000fe80000100800 */
[----:B------:R-:W-:Y:S01]  /*0250*/  STL [R1+0x214], RZ ;  /* 0x000214ff01007387 */ /* 0x000fe20000100800 */
[----:B-1----:R-:W-:-:S03]  /*0260*/  VIADD R6, R4, 0xffffffe ;  /* 0x0ffffffe04067836 */ /* 0x002fc60000000000 */
[----:B------:R-:W-:Y:S01]  /*0270*/  STL [R1+0x218], RZ ;  /* 0x000218ff01007387 */ /* 0x000fe20000100800 */
[----:B------:R-:W-:Y:S01]  /*0280*/  IMAD.MOV R4, RZ, RZ, -R12 ;  /* 0x000000ffff047224 */ /* 0x000fe200078e0a0c */
[----:B------:R0:W1:Y:S02]  /*0290*/  F2I.FTZ.U32.TRUNC.NTZ R7, R6 ;  /* 0x0000000600077305 */ /* 0x000064000021f000 */
[----:B------:R-:W-:Y:S04]  /*02a0*/  STL [R1+0x21c], RZ ;  /* 0x00021cff01007387 */ /* 0x000fe80000100800 */
[----:B------:R-:W-:Y:S01]  /*02b0*/  STL [R1+0x200], RZ ;  /* 0x000200ff01007387 */ /* 0x000fe20000100800 */
[----:B0-----:R-:W-:-:S03]  /*02c0*/  IMAD.MOV.U32 R6, RZ, RZ, RZ ;  /* 0x000000ffff067224 */ /* 0x001fc600078e00ff */
[----:B------:R-:W-:Y:S04]  /*02d0*/  STL [R1+0x204], RZ ;  /* 0x000204ff01007387 */ /* 0x000fe80000100800 */
[----:B------:R-:W-:Y:S01]  /*02e0*/  STL [R1+0x208], RZ ;  /* 0x000208ff01007387 */ /* 0x000fe20000100800 */
[----:B-1----:R-:W-:-:S03]  /*02f0*/  IMAD.MOV R8, RZ, RZ, -R7 ;  /* 0x000000ffff087224 */ /* 0x002fc600078e0a07 */
[----:B------:R-:W-:Y:S01]  /*0300*/  STL [R1+0x20c], RZ ;  /* 0x00020cff01007387 */ /* 0x000fe20000100800 */
[----:B------:R-:W-:Y:S02]  /*0310*/  IMAD R11, R8, R9, RZ ;  /* 0x00000009080b7224 */ /* 0x000fe400078e02ff */
[----:B------:R-:W-:Y:S01]  /*0320*/  IMAD.MOV.U32 R8, RZ, RZ, R10 ;  /* 0x000000ffff087224 */ /* 0x000fe200078e000a */
[----:B------:R-:W-:Y:S01]  /*0330*/  STL [R1+0x110], RZ ;  /* 0x000110ff01007387 */ /* 0x000fe20000100800 */
[----:B------:R-:W-:-:S03]  /*0340*/  IMAD.HI.U32 R7, R7, R11, R6 ;  /* 0x0000000b07077227 */ /* 0x000fc600078e0006 */
[----:B------:R-:W-:Y:S03]  /*0350*/  STL [R1+0x114], RZ ;  /* 0x000114ff01007387 */ /* 0x000fe60000100800 */
[----:B------:R-:W-:Y:S01]  /*0360*/  IMAD.HI.U32 R7, R7, R8, RZ ;  /* 0x0000000807077227 */ /* 0x000fe200078e00ff */
[----:B------:R-:W-:Y:S03]  /*0370*/  STL [R1+0x118], RZ ;  /* 0x000118ff01007387 */ /* 0x000fe60000100800 */
[----:B------:R-:W-:Y:S01]  /*0380*/  IMAD R4, R7, R4, R8 ;  /* 0x0000000407047224 */ /* 0x000fe200078e0208 */
[----:B------:R-:W-:Y:S04]  /*0390*/  STL [R1+0x11c], RZ ;  /* 0x00011cff01007387 */ /* 0x000fe80000100800 */
[----:B------:R-:W-:Y:S01]  /*03a0*/  ISETP.GT.U32.AND P1, PT, R9, R4, PT ;  /* 0x000000040900720c */ /* 0x000fe20003f24070 */
[----:B------:R-:W-:Y:S04]  /*03b0*/  STL [R1+0xd0], RZ ;  /* 0x0000d0ff01007387 */ /* 0x000fe80000100800 */
[----:B------:R-:W-:Y:S04]  /*03c0*/  STL [R1+0xd4], RZ ;  /* 0x0000d4ff01007387 */ /* 0x000fe80000100800 */
[----:B------:R-:W-:Y:S04]  /*03d0*/  STL [R1+0xd8], RZ ;  /* 0x0000d8ff01007387 */ /* 0x000fe80000100800 */
[----:B------:R-:W-:Y:S01]  /*03e0*/  @!P1 IMAD.IADD R4, R4, 0x1, -R9 ;  /* 0x0000000104049824 */ /* 0x000fe200078e0a09 */
[----:B------:R-:W-:Y:S01]  /*03f0*/  STL [R1+0xdc], RZ ;  /* 0x0000dcff01007387 */ /* 0x000fe20000100800 */
[----:B------:R-:W-:Y:S01]  /*0400*/  @!P1 VIADD R7, R7, 0x1 ;  /* 0x0000000107079836 */ /* 0x000fe20000000000 */
[----:B------:R-:W-:-:S02]  /*0410*/  ISETP.NE.AND P1, PT, R0, RZ, PT ;  /* 0x000000ff0000720c */ /* 0x000fc40003f25270 */
[----:B------:R-:W-:Y:S01]  /*0420*/  ISETP.GE.U32.AND P0, PT, R4, R9, PT ;  /* 0x000000090400720c */ /* 0x000fe20003f06070 */
[----:B------:R-:W-:Y:S01]  /*0430*/  STL [R1+0x240], RZ ;  /* 0x000240ff01007387 */ /* 0x000fe20000100800 */
[----:B------:R-:W-:-:S03]  /*0440*/  LOP3.LUT R4, R5, R0, RZ, 0x3c, !PT ;  /* 0x0000000005047212 */ /* 0x000fc600078e3cff */
[----:B------:R-:W-:Y:S01]  /*0450*/  STL [R1+0x244], RZ ;  /* 0x000244ff01007387 */ /* 0x000fe20000100800 */
[----:B------:R-:W-:Y:S01]  /*0460*/  ISETP.GE.AND P2, PT, R4, RZ, PT ;  /* 0x000000ff0400720c */ /* 0x000fe20003f46270 */
[----:B------:R-:W-:Y:S02]  /*0470*/  VIADD R4, R2, 0x7f ;  /* 0x0000007f02047836 */ /* 0x000fe40000000000 */
[----:B------:R-:W-:Y:S04]  /*0480*/  STL [R1+0x248], RZ ;  /* 0x000248ff01007387 */ /* 0x000fe80000100800 */
[----:B------:R-:W-:Y:S01]  /*0490*/  @P0 VIADD R7, R7, 0x1 ;  /* 0x0000000107070836 */ /* 0x000fe20000000000 */
[----:B------:R-:W-:Y:S03]  /*04a0*/  STL [R1+0x24c], RZ ;  /* 0x00024cff01007387 */ /* 0x000fe60000100800 */
[----:B------:R-:W-:Y:S01]  /*04b0*/  IMAD.MOV.U32 R6, RZ, RZ, R7 ;  /* 0x000000ffff067224 */ /* 0x000fe200078e0007 */
[----:B------:R-:W-:Y:S01]  /*04c0*/  SHF.R.S32.HI R7, RZ, 0x1f, R4 ;  /* 0x0000001fff077819 */ /* 0x000fe20000011404 */
[----:B------:R-:W-:Y:S02]  /*04d0*/  STL [R1+0x230], RZ ;  /* 0x000230ff01007387 */ /* 0x000fe40000100800 */
[----:B------:R-:W-:Y:S01]  /*04e0*/  @!P2 IMAD.MOV R6, RZ, RZ, -R6 ;  /* 0x000000ffff06a224 */ /* 0x000fe200078e0a06 */
[----:B------:R-:W-:Y:S01]  /*04f0*/  @!P1 LOP3.LUT R6, RZ, R0, RZ, 0x33, !PT ;  /* 0x00000000ff069212 */ /* 0x000fe200078e33ff */
[----:B------:R-:W-:Y:S01]  /*0500*/  STL [R1+0x234], RZ ;  /* 0x000234ff01007387 */ /* 0x000fe20000100800 */
[----:B------:R-:W-:-:S03]  /*0510*/  LEA.HI R7, R7, R4, RZ, 0x7 ;  /* 0x0000000407077211 */ /* 0x000fc600078f38ff */
[----:B------:R-:W-:Y:S01]  /*0520*/  IMAD.SHL.U32 R4, R6, 0x8, RZ ;  /* 0x0000000806047824 */ /* 0x000fe200078e00ff */
[----:B------:R-:W-:Y:S01]  /*0530*/  STL [R1+0x238], RZ ;  /* 0x000238ff01007387 */ /* 0x000fe20000100800 */
[----:B------:R-:W-:-:S03]  /*0540*/  IMAD.MOV R6, RZ, RZ, -R6 ;  /* 0x000000ffff067224 */ /* 0x000fc600078e0a06 */
[----:B------:R-:W-:Y:S01]  /*0550*/  LEA.HI.SX32 R7, R7, -R4, 0x19 ;  /* 0x8000000407077211 */ /* 0x000fe200078fcaff */
[----:B------:R-:W-:Y:S01]  /*0560*/  IMAD R13, R0, R6, R5 ;  /* 0x00000006000d7224 */ /* 0x000fe200078e0205 */
[----:B------:R-:W-:Y:S01]  /*0570*/  STL [R1+0x23c], RZ ;  /* 0x00023cff01007387 */ /* 0x000fe20000100800 */
[----:B------:R-:W-:Y:S01]  /*0580*/  IMAD.MOV.U32 R6, RZ, RZ, RZ ;  /* 0x000000ffff067224 */ /* 0x000fe200078e00ff */
[----:B------:R-:W-:Y:S02]  /*0590*/  VIMNMX R8, R7, 0x8, PT ;  /* 0x0000000807087848 */ /* 0x000fe40003fe0100 */
[----:B------:R-:W-:Y:S02]  /*05a0*/  STL [R1+0x220], RZ ;  /* 0x000220ff01007387 */ /* 0x000fe40000100800 */
[-C--:B------:R-:W-:Y:S02]  /*05b0*/  IABS R10, R8.reuse ;  /* 0x00000008000a7213 */ /* 0x080fe40000000000 */
[----:B------:R-:W-:Y:S01]  /*05c0*/  IABS R0, R8 ;  /* 0x0000000800007213 */ /* 0x000fe20000000000 */
[----:B------:R-:W-:Y:S01]  /*05d0*/  STL [R1+0x224], RZ ;  /* 0x000224ff01007387 */ /* 0x000fe20000100800 */
[----:B------:R-:W0:Y:S03]  /*05e0*/  I2F.RP R9, R10 ;  /* 0x0000000a00097306 */ /* 0x000e260000209400 */
[----:B------:R-:W-:Y:S04]  /*05f0*/  STL [R1+0x228], RZ ;  /* 0x000228ff01007387 */ /* 0x000fe80000100800 */
[----:B------:R-:W-:Y:S04]  /*0600*/  STL [R1+0x22c], RZ ;  /* 0x00022cff01007387 */ /* 0x000fe80000100800 */
[----:B------:R-:W-:Y:S01]  /*0610*/  STL [R1+0x1f0], RZ ;  /* 0x0001f0ff01007387 */ /* 0x000fe20000100800 */
[----:B0-----:R-:W0:Y:S03]  /*0620*/  MUFU.RCP R9, R9 ;  /* 0x0000000900097308 */ /* 0x001e260000001000 */
[----:B------:R-:W-:Y:S04]  /*0630*/  STL [R1+0x1f4], RZ ;  /* 0x0001f4ff01007387 */ /* 0x000fe80000100800 */
[----:B------:R-:W-:Y:S04]  /*0640*/  STL [R1+0x1f8], RZ ;  /* 0x0001f8ff01007387 */ /* 0x000fe80000100800 */
[----:B------:R-:W-:Y:S04]  /*0650*/  STL [R1+0x1fc], RZ ;  /* 0x0001fcff01007387 */ /* 0x000fe80000100800 */
[----:B------:R-:W-:Y:S01]  /*0660*/  STL [R1+0x1d0], RZ ;  /* 0x0001d0ff01007387 */ /* 0x000fe20000100800 */
[----:B0-----:R-:W-:-:S03]  /*0670*/  VIADD R7, R9, 0xffffffe ;  /* 0x0ffffffe09077836 */ /* 0x001fc60000000000 */
[----:B------:R-:W-:Y:S04]  /*0680*/  STL [R1+0x1d4], RZ ;  /* 0x0001d4ff01007387 */ /* 0x000fe80000100800 */
[----:B------:R-:W-:Y:S01]  /*0690*/  STL [R1+0x1d8], RZ ;  /* 0x0001d8ff01007387 */ /* 0x000fe20000100800 */
[----:B------:R-:W0:Y:S03]  /*06a0*/  F2I.FTZ.U32.TRUNC.NTZ R7, R7 ;  /* 0x0000000700077305 */ /* 0x000e26000021f000 */
[----:B------:R-:W-:Y:S04]  /*06b0*/  STL [R1+0x1dc], RZ ;  /* 0x0001dcff01007387 */ /* 0x000fe80000100800 */
[----:B------:R-:W-:Y:S04]  /*06c0*/  STL [R1+0x1e0], RZ ;  /* 0x0001e0ff01007387 */ /* 0x000fe80000100800 */
[----:B------:R-:W-:Y:S01]  /*06d0*/  STL [R1+0x1e4], RZ ;  /* 0x0001e4ff01007387 */ /* 0x000fe20000100800 */
[----:B0-----:R-:W-:-:S03]  /*06e0*/  IMAD.MOV R11, RZ, RZ, -R7 ;  /* 0x000000ffff0b7224 */ /* 0x001fc600078e0a07 */
[----:B------:R-:W-:Y:S01]  /*06f0*/  STL [R1+0x1e8], RZ ;  /* 0x0001e8ff01007387 */ /* 0x000fe20000100800 */
[----:B------:R-:W-:Y:S01]  /*0700*/  IMAD.MOV.U32 R5, RZ, RZ, R11 ;  /* 0x000000ffff057224 */ /* 0x000fe200078e000b */
[----:B------:R-:W-:Y:S02]  /*0710*/  IABS R11, R13 ;  /* 0x0000000d000b7213 */ /* 0x000fe40000000000 */
[----:B------:R-:W-:Y:S01]  /*0720*/  STL [R1+0x1ec], RZ ;  /* 0x0001ecff01007387 */ /* 0x000fe20000100800 */
[----:B------:R-:W-:-:S03]  /*0730*/  IMAD R5, R5, R10, RZ ;  /* 0x0000000a05057224 */ /* 0x000fc600078e02ff */
[----:B------:R-:W-:Y:S01]  /*0740*/  STL [R1+0x260], RZ ;  /* 0x000260ff01007387 */ /* 0x000fe20000100800 */
[----:B------:R-:W-:-:S03]  /*0750*/  IMAD.HI.U32 R6, R7, R5, R6 ;  /* 0x0000000507067227 */ /* 0x000fc600078e0006 */
[----:B------:R-:W-:Y:S01]  /*0760*/  STL [R1+0x264], RZ ;  /* 0x000264ff01007387 */ /* 0x000fe20000100800 */
[----:B------:R-:W-:Y:S02]  /*0770*/  IMAD.MOV R5, RZ, RZ, -R0 ;  /* 0x000000ffff057224 */ /* 0x000fe400078e0a00 */
        /* <DEDUP_REMOVED lines=12> */
[----:B------:R-:W-:Y:S02]  /*0840*/  ISETP.GE.U32.AND P0, PT, R5, R10, PT ;  /* 0x0000000a0500720c */ /* 0x000fe40003f06070 */
[----:B------:R-:W-:-:S04]  /*0850*/  LOP3.LUT R5, R13, R8, RZ, 0x3c, !PT ;  /* 0x000000080d057212 */ /* 0x000fc800078e3cff */
[----:B------:R-:W-:-:S07]  /*0860*/  ISETP.GE.AND P2, PT, R5, RZ, PT ;  /* 0x000000ff0500720c */ /* 0x000fce0003f46270 */
[----:B------:R-:W-:-:S06]  /*0870*/  @P0 VIADD R0, R0, 0x1 ;  /* 0x0000000100000836 */ /* 0x000fcc0000000000 */
[----:B------:R-:W-:Y:S01]  /*0880*/  @!P2 IMAD.MOV R0, RZ, RZ, -R0 ;  /* 0x000000ffff00a224 */ /* 0x000fe200078e0a00 */
[----:B------:R-:W-:-:S05]  /*0890*/  @!P1 LOP3.LUT R0, RZ, R8, RZ, 0x33, !PT ;  /* 0x00000008ff009212 */ /* 0x000fca00078e33ff */
[----:B------:R-:W-:Y:S02]  /*08a0*/  IMAD.MOV R5, RZ, RZ, -R0 ;  /* 0x000000ffff057224 */ /* 0x000fe400078e0a00 */
[----:B------:R-:W-:Y:S02]  /*08b0*/  IMAD.SHL.U32 R19, R0, 0x20, RZ ;  /* 0x0000002000137824 */ /* 0x000fe400078e00ff */
[----:B------:R-:W-:Y:S02]  /*08c0*/  IMAD R5, R8, R5, R13 ;  /* 0x0000000508057224 */ /* 0x000fe400078e020d */
[C---:B------:R-:W-:Y:S01]  /*08d0*/  VIADD R6, R19.reuse, 0x1 ;  /* 0x0000000113067836 */ /* 0x040fe20000000000 */
[----:B------:R-:W-:Y:S01]  /*08e0*/  STL [R1+0x4f4], R19 ;  /* 0x0004f41301007387 */ /* 0x000fe20000100800 */
[----:B------:R-:W-:Y:S02]  /*08f0*/  IMAD.IADD R4, R4, 0x1, R5 ;  /* 0x0000000104047824 */ /* 0x000fe400078e0205 */
[----:B------:R-:W0:Y:S01]  /*0900*/  LDC R5, c[0x0][0x230] ;  /* 0x00008c00ff057b82 */ /* 0x000e220000000800 */
[C---:B------:R-:W-:Y:S01]  /*0910*/  VIADD R0, R19.reuse, 0x3 ;  /* 0x0000000313007836 */ /* 0x040fe20000000000 */
[----:B------:R1:W-:Y:S01]  /*0920*/  STL [R1+0x58], R6 ;  /* 0x0000580601007387 */ /* 0x0003e20000100800 */
[----:B------:R-:W-:-:S02]  /*0930*/  VIADD R17, R19, 0xd ;  /* 0x0000000d13117836 */ /* 0x000fc40000000000 */
[C---:B------:R-:W-:Y:S02]  /*0940*/  VIADD R29, R19.reuse, 0x11 ;  /* 0x00000011131d7836 */ /* 0x040fe40000000000 */
[C---:B------:R-:W-:Y:S02]  /*0950*/  VIADD R23, R19.reuse, 0x12 ;  /* 0x0000001213177836 */ /* 0x040fe40000000000 */
[C---:B------:R-:W-:Y:S02]  /*0960*/  VIADD R22, R19.reuse, 0x13 ;  /* 0x0000001313167836 */ /* 0x040fe40000000000 */
[C---:B------:R-:W-:Y:S02]  /*0970*/  VIADD R21, R19.reuse, 0x14 ;  /* 0x0000001413157836 */ /* 0x040fe40000000000 */
[C---:B-1----:R-:W-:Y:S02]  /*0980*/  VIADD R6, R19.reuse, 0x4 ;  /* 0x0000000413067836 */ /* 0x042fe40000000000 */
[----:B------:R-:W-:-:S02]  /*0990*/  VIADD R20, R19, 0x15 ;  /* 0x0000001513147836 */ /* 0x000fc40000000000 */
[C---:B------:R-:W-:Y:S02]  /*09a0*/  VIADD R15, R19.reuse, 0x16 ;  /* 0x00000016130f7836 */ /* 0x040fe40000000000 */
[C---:B------:R-:W-:Y:S02]  /*09b0*/  VIADD R13, R19.reuse, 0x17 ;  /* 0x00000017130d7836 */ /* 0x040fe40000000000 */
[C---:B------:R-:W-:Y:S02]  /*09c0*/  VIADD R12, R19.reuse, 0x18 ;  /* 0x00000018130c7836 */ /* 0x040fe40000000000 */
[----:B------:R-:W-:Y:S02]  /*09d0*/  VIADD R11, R19, 0x19 ;  /* 0x00000019130b7836 */ /* 0x000fe40000000000 */
[----:B0-----:R-:W-:Y:S02]  /*09e0*/  VIADD R5, R5, 0x7f ;  /* 0x0000007f05057836 */ /* 0x001fe40000000000 */
[----:B------:R-:W-:-:S02]  /*09f0*/  VIADD R10, R19, 0x1a ;  /* 0x0000001a130a7836 */ /* 0x000fc40000000000 */
[----:B------:R-:W-:Y:S01]  /*0a00*/  VIADD R9, R19, 0x1b ;  /* 0x0000001b13097836 */ /* 0x000fe20000000000 */
[----:B------:R-:W-:Y:S01]  /*0a10*/  ISETP.GE.AND P0, PT, R5, 0x80, PT ;  /* 0x000000800500780c */ /* 0x000fe20003f06270 */
[C---:B------:R-:W-:Y:S02]  /*0a20*/  VIADD R5, R19.reuse, 0x2 ;  /* 0x0000000213057836 */ /* 0x040fe40000000000 */
[C---:B------:R-:W-:Y:S02]  /*0a30*/  VIADD R8, R19.reuse, 0x1c ;  /* 0x0000001c13087836 */ /* 0x040fe40000000000 */
[C---:B------:R-:W-:Y:S01]  /*0a40*/  VIADD R7, R19.reuse, 0x1d ;  /* 0x0000001d13077836 */ /* 0x040fe20000000000 */
[----:B------:R0:W-:Y:S04]  /*0a50*/  STL [R1+0x54], R5 ;  /* 0x0000540501007387 */ /* 0x0001e80000100800 */
[----:B------:R1:W-:Y:S04]  /*0a60*/  STL [R1+0x50], R0 ;  /* 0x0000500001007387 */ /* 0x0003e80000100800 */
[----:B------:R2:W-:Y:S01]  /*0a70*/  STL [R1+0x4c], R6 ;  /* 0x00004c0601007387 */ /* 0x0005e20000100800 */
[----:B0-----:R-:W-:-:S02]  /*0a80*/  VIADD R5, R19, 0x5 ;  /* 0x0000000513057836 */ /* 0x001fc40000000000 */
[----:B-1----:R-:W-:-:S03]  /*0a90*/  VIADD R0, R19, 0x6 ;  /* 0x0000000613007836 */ /* 0x002fc60000000000 */
[----:B------:R0:W-:Y:S01]  /*0aa0*/  STL [R1+0x48], R5 ;  /* 0x0000480501007387 */ /* 0x0001e20000100800 */
[----:B--2---:R-:W-:-:S03]  /*0ab0*/  VIADD R6, R19, 0x7 ;  /* 0x0000000713067836 */ /* 0x004fc60000000000 */
[----:B------:R1:W-:Y:S04]  /*0ac0*/  STL [R1+0x44], R0 ;  /* 0x0000440001007387 */ /* 0x0003e80000100800 */
[----:B------:R2:W-:Y:S01]  /*0ad0*/  STL [R1+0x40], R6 ;  /* 0x0000400601007387 */ /* 0x0005e20000100800 */
[C---:B0-----:R-:W-:Y:S02]  /*0ae0*/  VIADD R5, R19.reuse, 0x8 ;  /* 0x0000000813057836 */ /* 0x041fe40000000000 */
        /* <DEDUP_REMOVED lines=15> */
[----:B------:R1:W-:Y:S01]  /*0be0*/  STL [R1+0x4], R0 ;  /* 0x0000040001007387 */ /* 0x0003e20000100800 */
[----:B0-----:R-:W-:Y:S02]  /*0bf0*/  VIADD R5, R19, 0x1f ;  /* 0x0000001f13057836 */ /* 0x001fe40000000000 */
[----:B-1----:R-:W-:-:S05]  /*0c00*/  IMAD.SHL.U32 R0, R4, 0x80, RZ ;  /* 0x0000008004007824 */ /* 0x002fca00078e00ff */
[C---:B------:R-:W-:Y:S02]  /*0c10*/  LOP3.LUT R4, R0.reuse, 0x3f, R18, 0xf8, !PT ;  /* 0x0000003f00047812 */ /* 0x040fe400078ef812 */
[----:B------:R-:W-:-:S05]  /*0c20*/  LOP3.LUT R0, R0, 0x40, R14, 0xfe, !PT ;  /* 0x0000004000007812 */ /* 0x000fca00078efe0e */
[----:B------:R0:W-:Y:S04]  /*0c30*/  STL [R1+0x1000], R0 ;  /* 0x0010000001007387 */ /* 0x0001e80000100800 */
[----:B------:R0:W-:Y:S01]  /*0c40*/  STL [R1+0xffc], R4 ;  /* 0x000ffc0401007387 */ /* 0x0001e20000100800 */
[----:B------:R-:W-:Y:S05]  /*0c50*/  @!P0 BRA `(.L_x_0) ;  /* 0x000002a000208947 */ /* 0x000fea0003800000 */
[----:B------:R1:W-:Y:S01]  /*0c60*/  STL [R1+0x108c], R23 ;  /* 0x00108c1701007387 */ /* 0x0003e20000100800 */
[----:B0-----:R-:W-:Y:S02]  /*0c70*/  IABS R0, R2 ;  /* 0x0000000200007213 */ /* 0x001fe40000000000 */
[----:B------:R-:W-:Y:S01]  /*0c80*/  IABS R14, R3 ;  /* 0x00000003000e7213 */ /* 0x000fe20000000000 */
[----:B------:R-:W-:Y:S01]  /*0c90*/  IMAD.MOV.U32 R16, RZ, RZ, RZ ;  /* 0x000000ffff107224 */ /* 0x000fe200078e00ff */
[----:B------:R-:W-:Y:S01]  /*0ca0*/  ISETP.GE.AND P3, PT, R6, RZ, PT ;  /* 0x000000ff0600720c */ /* 0x000fe20003f66270 */
[----:B------:R-:W-:Y:S01]  /*0cb0*/  ULDC UR13, c[0x0][0x23c] ;  /* 0x00008f00000d7ab9 */ /* 0x000fe20000000800 */
[----:B------:R-:W-:Y:S01]  /*0cc0*/  IABS R25, R8 ;  /* 0x0000000800197213 */ /* 0x000fe20000000000 */
[----:B------:R-:W-:Y:S01]  /*0cd0*/  ULDC.64 UR6, c[0x0][0x218] ;  /* 0x0000860000067ab9 */ /* 0x000fe20000000a00 */
[----:B------:R-:W-:Y:S01]  /*0ce0*/  ISETP.GE.AND P2, PT, R5, RZ, PT ;  /* 0x000000ff0500720c */ /* 0x000fe20003f46270 */
[----:B-1----:R-:W2:Y:S01]  /*0cf0*/  LDL R23, [R1+0xffc] ;  /* 0x000ffc0001177983 */ /* 0x002ea20000100800 */
[----:B------:R-:W-:Y:S01]  /*0d00*/  ISETP.NE.AND P6, PT, R2, RZ, PT ;  /* 0x000000ff0200720c */ /* 0x000fe20003fc5270 */
[----:B------:R-:W-:Y:S01]  /*0d10*/  ULDC UR35, c[0x0][0x240] ;  /* 0x0000900000237ab9 */ /* 0x000fe20000000800 */
[----:B------:R-:W-:Y:S01]  /*0d20*/  ULDC UR34, c[0x0][0x234] ;  /* 0x00008d0000227ab9 */ /* 0x000fe20000000800 */
[----:B------:R0:W-:Y:S01]  /*0d30*/  STL [R1+0x1088], R29 ;  /* 0x0010881d01007387 */ /* 0x0001e20000100800 */
[----:B------:R-:W-:Y:S01]  /*0d40*/  ULDC UR46, c[0x0][0x238] ;  /* 0x00008e00002e7ab9 */ /* 0x000fe20000000800 */
        /* <DEDUP_REMOVED lines=8> */
[----:B0-----:R-:W3:Y:S01]  /*0dd0*/  LDL R29, [R1+0x1000] ;  /* 0x00100000011d7983 */ /* 0x001ee20000100800 */
[----:B------:R-:W0:Y:S01]  /*0de0*/  I2F.RP R4, R0 ;  /* 0x0000000000047306 */ /* 0x000e220000209400 */
[----:B------:R-:W-:Y:S01]  /*0df0*/  ULDC UR5, c[0x0][0x238] ;  /* 0x00008e0000057ab9 */ /* 0x000fe20000000800 */
[----:B------:R-:W-:Y:S01]  /*0e00*/  ULDC UR19, c[0x0][0x238] ;  /* 0x00008e0000137ab9 */ /* 0x000fe20000000800 */
[----:B------:R1:W-:Y:S01]  /*0e10*/  STL [R1+0x106c], R3 ;  /* 0x00106c0301007387 */ /* 0x0003e20000100800 */
[----:B------:R-:W-:Y:S01]  /*0e20*/  ULDC UR11, c[0x0][0x238] ;  /* 0x00008e00000b7ab9 */ /* 0x000fe20000000800 */
[----:B------:R-:W-:Y:S01]  /*0e30*/  ULDC UR26, c[0x0][0x238] ;  /* 0x00008e00001a7ab9 */ /* 0x000fe20000000800 */
[----:B------:R-:W-:Y:S01]  /*0e40*/  ULDC UR54, c[0x0][0x238] ;  /* 0x00008e0000367ab9 */ /* 0x000fe20000000800 */
[----:B------:R-:W-:Y:S01]  /*0e50*/  ULDC UR38, c[0x0][0x238] ;  /* 0x00008e0000267ab9 */ /* 0x000fe20000000800 */
[----:B------:R-:W4:Y:S01]  /*0e60*/  I2F.RP R18, R14 ;  /* 0x0000000e00127306 */ /* 0x000f220000209400 */
[----:B------:R-:W-:Y:S01]  /*0e70*/  ULDC UR18, c[0x0][0x238] ;  /* 0x00008e0000127ab9 */ /* 0x000fe20000000800 */
[----:B------:R-:W-:Y:S01]  /*0e80*/  ULDC UR58, c[0x0][0x238] ;  /* 0x00008e00003a7ab9 */ /* 0x000fe20000000800 */
[----:B------:R-:W-:Y:S01]  /*0e90*/  ULDC UR50, c[0x0][0x238] ;  /* 0x00008e0000327ab9 */ /* 0x000fe20000000800 */
[----:B------:R-:W-:Y:S01]  /*0ea0*/  ULDC UR42, c[0x0][0x238] ;  /* 0x00008e00002a7ab9 */ /* 0x000fe20000000800 */
[----:B-1----:R-:W-:Y:S01]  /*0eb0*/  IMAD.MOV.U32 R3, RZ, RZ, R17 ;  /* 0x000000ffff037224 */ /* 0x002fe200078e0011 */
[----:B------:R-:W-:Y:S01]  /*0ec0*/  ULDC UR30, c[0x0][0x238] ;  /* 0x00008e00001e7ab9 */ /* 0x000fe20000000800 */
[----:B------:R-:W-:Y:S01]  /*0ed0*/  ULDC UR22, c[0x0][0x238] ;  /* 0x00008e0000167ab9 */ /* 0x000fe20000000800 */
[----:B0-----:R-:W0:Y:S01]  /*0ee0*/  MUFU.RCP R4, R4 ;  /* 0x0000000400047308 */ /* 0x001e220000001000 */
[----:B------:R-:W-:Y:S01]  /*0ef0*/  ULDC UR15, c[0x0][0x238] ;  /* 0x00008e00000f7ab9 */ /* 0x000fe20000000800 */
[----:B------:R-:W-:Y:S01]  /*0f00*/  ULDC UR60, c[0x0][0x238] ;  /* 0x00008e00003c7ab9 */ /* 0x000fe20000000800 */
[----:B------:R-:W-:Y:S01]  /*0f10*/  ULDC UR56, c[0x0][0x238] ;  /* 0x00008e0000387ab9 */ /* 0x000fe20000000800 */
[----:B------:R-:W-:Y:S01]  /*0f20*/  ULDC UR52, c[0x0][0x238] ;  /* 0x00008e0000347ab9 */ /* 0x000fe20000000800 */
[----:B------:R-:W-:Y:S01]  /*0f30*/  ULDC UR48, c[0x0][0x238] ;  /* 0x00008e0000307ab9 */ /* 0x000fe20000000800 */
[----:B------:R-:W-:Y:S01]  /*0f40*/  ULDC UR44, c[0x0][0x238] ;  /* 0x00008e00002c7ab9 */ /* 0x000fe20000000800 */
[----:B------:R-:W-:Y:S01]  /*0f50*/  ULDC UR40, c[0x0][0x238] ;  /* 0x00008e0000287ab9 */ /* 0x000fe20000000800 */
[----:B----4-:R-:W1:Y:S01]  /*0f60*/  MUFU.RCP R18, R18 ;  /* 0x0000001200127308 */ /* 0x010e620000001000 */
        /* <DEDUP_REMOVED lines=8> */
[----:B0-----:R-:W-:Y:S01]  /*0ff0*/  VIADD R4, R4, 0xffffffe ;  /* 0x0ffffffe04047836 */ /* 0x001fe20000000000 */
[----:B------:R-:W-:Y:S01]  /*1000*/  ULDC UR25, c[0x0][0x238] ;  /* 0x00008e0000197ab9 */ /* 0x000fe20000000800 */
[----:B------:R-:W-:Y:S01]  /*1010*/  ULDC UR59, c[0x0][0x238] ;  /* 0x00008e00003b7ab9 */ /* 0x000fe20000000800 */
[----:B------:R-:W-:Y:S01]  /*1020*/  ULDC UR57, c[0x0][0x238] ;  /* 0x00008e0000397ab9 */ /* 0x000fe20000000800 */
[----:B------:R-:W0:Y:S01]  /*1030*/  F2I.FTZ.U32.TRUNC.NTZ R17, R4 ;  /* 0x0000000400117305 */ /* 0x000e22000021f000 */
[----:B------:R-:W-:Y:S01]  /*1040*/  ULDC UR55, c[0x0][0x238] ;  /* 0x00008e0000377ab9 */ /* 0x000fe20000000800 */
[----:B------:R-:W-:Y:S01]  /*1050*/  ULDC UR53, c[0x0][0x238] ;  /* 0x00008e0000357ab9 */ /* 0x000fe20000000800 */
[----:B------:R-:W-:Y:S01]  /*1060*/  ULDC UR51, c[0x0][0x238] ;  /* 0x00008e0000337ab9 */ /* 0x000fe20000000800 */
[----:B-1----:R-:W-:Y:S01]  /*1070*/  VIADD R18, R18, 0xffffffe ;  /* 0x0ffffffe12127836 */ /* 0x002fe20000000000 */
[----:B------:R-:W-:Y:S01]  /*1080*/  ULDC UR49, c[0x0][0x238] ;  /* 0x00008e0000317ab9 */ /* 0x000fe20000000800 */
[----:B------:R-:W-:Y:S01]  /*1090*/  ULDC UR47, c[0x0][0x238] ;  /* 0x00008e00002f7ab9 */ /* 0x000fe20000000800 */
[----:B------:R-:W-:Y:S01]  /*10a0*/  ULDC UR45, c[0x0][0x238] ;  /* 0x00008e00002d7ab9 */ /* 0x000fe20000000800 */
[----:B------:R1:W4:Y:S01]  /*10b0*/  F2I.FTZ.U32.TRUNC.NTZ R19, R18 ;  /* 0x0000001200137305 */ /* 0x000322000021f000 */
[----:B------:R-:W-:Y:S01]  /*10c0*/  ULDC UR43, c[0x0][0x238] ;  /* 0x00008e00002b7ab9 */ /* 0x000fe20000000800 */
[----:B------:R-:W-:Y:S01]  /*10d0*/  ULDC UR41, c[0x0][0x238] ;  /* 0x00008e0000297ab9 */ /* 0x000fe20000000800 */
[----:B------:R-:W-:Y:S01]  /*10e0*/  ULDC UR39, c[0x0][0x238] ;  /* 0x00008e0000277ab9 */ /* 0x000fe20000000800 */
[----:B------:R-:W-:Y:S01]  /*10f0*/  ULDC UR37, c[0x0][0x238] ;  /* 0x00008e0000257ab9 */ /* 0x000fe20000000800 */
[----:B0-----:R-:W-:-:S04]  /*1100*/  IMAD.MOV R4, RZ, RZ, -R17 ;  /* 0x000000ffff047224 */ /* 0x001fc800078e0a11 */
[----:B-1----:R-:W-:-:S04]  /*1110*/  IMAD R18, R4, R0, RZ ;  /* 0x0000000004127224 */ /* 0x002fc800078e02ff */
[----:B------:R-:W-:Y:S01]  /*1120*/  IMAD.HI.U32 R18, R17, R18, R16 ;  /* 0x0000001211127227 */ /* 0x000fe200078e0010 */
[----:B--2---:R-:W-:-:S05]  /*1130*/  IABS R24, R23 ;  /* 0x0000001700187213 */ /* 0x004fca0000000000 */
[----:B------:R-:W-:-:S04]  /*1140*/  IMAD.MOV.U32 R16, RZ, RZ, R24 ;  /* 0x000000ffff107224 */ /* 0x000fc800078e0018 */
[----:B------:R-:W-:-:S04]  /*1150*/  IMAD.HI.U32 R24, R18, R16, RZ ;  /* 0x0000001012187227 */ /* 0x000fc800078e00ff */
[----:B------:R-:W-:Y:S01]  /*1160*/  IMAD.MOV R24, RZ, RZ, -R24 ;  /* 0x000000ffff187224 */ /* 0x000fe200078e0a18 */
[----:B---3--:R-:W-:-:S03]  /*1170*/  IABS R4, R29 ;  /* 0x0000001d00047213 */ /* 0x008fc60000000000 */
[C---:B------:R-:W-:Y:S01]  /*1180*/  IMAD R16, R0.reuse, R24, R16 ;  /* 0x0000001800107224 */ /* 0x040fe200078e0210 */
[----:B------:R-:W-:Y:S01]  /*1190*/  IABS R24, R7 ;  /* 0x0000000700187213 */ /* 0x000fe20000000000 */
[----:B------:R-:W-:Y:S02]  /*11a0*/  IMAD.MOV.U32 R17, RZ, RZ, R4 ;  /* 0x000000ffff117224 */ /* 0x000fe400078e0004 */
[----:B----4-:R-:W-:Y:S01]  /*11b0*/  IMAD.MOV R4, RZ, RZ, -R19 ;  /* 0x000000ffff047224 */ /* 0x010fe200078e0a13 */
[----:B------:R-:W-:Y:S01]  /*11c0*/  ISETP.GT.U32.AND P0, PT, R0, R16, PT ;  /* 0x000000100000720c */ /* 0x000fe20003f04070 */
[----:B------:R-:W-:-:S04]  /*11d0*/  IMAD.HI.U32 R18, R18, R17, RZ ;  /* 0x0000001112127227 */ /* 0x000fc800078e00ff */
[----:B------:R-:W-:Y:S02]  /*11e0*/  IMAD.MOV R18, RZ, RZ, -R18 ;  /* 0x000000ffff127224 */ /* 0x000fe400078e0a12 */
[----:B------:R-:W-:Y:S02]  /*11f0*/  IMAD R4, R4, R14, RZ ;  /* 0x0000000e04047224 */ /* 0x000fe400078e02ff */
[----:B------:R-:W-:Y:S02]  /*1200*/  IMAD R17, R0, R18, R17 ;  /* 0x0000001200117224 */ /* 0x000fe400078e0211 */
[----:B------:R-:W-:Y:S02]  /*1210*/  IMAD.MOV.U32 R18, RZ, RZ, RZ ;  /* 0x000000ffff127224 */ /* 0x000fe400078e00ff */
[----:B------:R-:W-:Y:S01]  /*1220*/  @!P0 IMAD.IADD R16, R16, 0x1, -R0 ;  /* 0x0000000110108824 */ /* 0x000fe200078e0a00 */
[----:B------:R-:W-:Y:S01]  /*1230*/  ISETP.GT.U32.AND P1, PT, R0, R17, PT ;  /* 0x000000110000720c */ /* 0x000fe20003f24070 */
[----:B------:R-:W-:Y:S01]  /*1240*/  IMAD.HI.U32 R4, R19, R4, R18 ;  /* 0x0000000413047227 */ /* 0x000fe200078e0012 */
[----:B------:R-:W-:-:S02]  /*1250*/  IABS R18, R6 ;  /* 0x0000000600127213 */ /* 0x000fc40000000000 */
[----:B------:R-:W2:Y:S01]  /*1260*/  LDL.LU R6, [R1+0xc] ;  /* 0x00000c0001067983 */ /* 0x000ea20000300800 */
[----:B------:R-:W-:Y:S01]  /*1270*/  IABS R19, R5 ;  /* 0x0000000500137213 */ /* 0x000fe20000000000 */
[----:B------:R-:W-:Y:S01]  /*1280*/  IMAD.MOV.U32 R5, RZ, RZ, R25 ;  /* 0x000000ffff057224 */ /* 0x000fe200078e0019 */
[----:B------:R-:W-:Y:S01]  /*1290*/  ISETP.GT.U32.AND P0, PT, R0, R16, PT ;  /* 0x000000100000720c */ /* 0x000fe20003f04070 */
[----:B------:R-:W-:-:S04]  /*12a0*/  IMAD.HI.U32 R28, R4, R18, RZ ;  /* 0x00000012041c7227 */ /* 0x000fc800078e00ff */
[----:B------:R-:W-:-:S04]  /*12b0*/  IMAD.HI.U32 R27, R4, R19, RZ ;  /* 0x00000013041b7227 */ /* 0x000fc800078e00ff */
[--C-:B------:R-:W-:Y:S02]  /*12c0*/  @!P1 IMAD.IADD R17, R17, 0x1, -R0.reuse ;  /* 0x0000000111119824 */ /* 0x100fe400078e0a00 */
[----:B------:R-:W-:Y:S01]  /*12d0*/  IMAD.MOV R27, RZ, RZ, -R27 ;  /* 0x000000ffff1b7224 */ /* 0x000fe200078e0a1b */
[----:B------:R-:W-:Y:S01]  /*12e0*/  ISETP.GE.AND P5, PT, R29, RZ, PT ;  /* 0x000000ff1d00720c */ /* 0x000fe20003fa6270 */
[----:B------:R-:W-:Y:S01]  /*12f0*/  @!P0 IMAD.IADD R16, R16, 0x1, -R0 ;  /* 0x0000000110108824 */ /* 0x000fe200078e0a00 */
[----:B------:R-:W-:Y:S01]  /*1300*/  ISETP.GT.U32.AND P4, PT, R0, R17, PT ;  /* 0x000000110000720c */ /* 0x000fe20003f84070 */
[----:B------:R-:W-:Y:S01]  /*1310*/  IMAD R19, R14, R27, R19 ;  /* 0x0000001b0e137224 */ /* 0x000fe200078e0213 */
[----:B------:R-:W-:Y:S01]  /*1320*/  ISETP.GE.AND P1, PT, R23, RZ, PT ;  /* 0x000000ff1700720c */ /* 0x000fe20003f26270 */
[----:B------:R-:W-:Y:S01]  /*1330*/  IMAD.HI.U32 R25, R4, R24, RZ ;  /* 0x0000001804197227 */ /* 0x000fe200078e00ff */
[----:B------:R-:W-:Y:S01]  /*1340*/  LOP3.LUT R2, RZ, R2, RZ, 0x33, !PT ;  /* 0x00000002ff027212 */ /* 0x000fe200078e33ff */
[----:B------:R-:W3:Y:S01]  /*1350*/  LDL.LU R23, [R1+0x108c] ;  /* 0x00108c0001177983 */ /* 0x000ee20000300800 */
[----:B------:R-:W-:Y:S01]  /*1360*/  ISETP.GT.U32.AND P0, PT, R14, R19, PT ;  /* 0x000000130e00720c */ /* 0x000fe20003f04070 */
[----:B------:R-:W-:-:S02]  /*1370*/  IMAD.MOV R28, RZ, RZ, -R28 ;  /* 0x000000ffff1c7224 */ /* 0x000fc400078e0a1c */
[----:B------:R-:W-:Y:S01]  /*1380*/  IMAD.MOV R25, RZ, RZ, -R25 ;  /* 0x000000ffff197224 */ /* 0x000fe200078e0a19 */
[----:B------:R-:W4:Y:S01]  /*1390*/  LDL.LU R29, [R1+0x1088] ;  /* 0x00108800011d7983 */ /* 0x000f220000300800 */
[C---:B------:R-:W-:Y:S02]  /*13a0*/  IMAD R18, R14.reuse, R28, R18 ;  /* 0x0000001c0e127224 */ /* 0x040fe400078e0212 */
[----:B------:R-:W-:Y:S02]  /*13b0*/  @!P4 IMAD.IADD R17, R17, 0x1, -R0 ;  /* 0x000000011111c824 */ /* 0x000fe400078e0a00 */
[C---:B------:R-:W-:Y:S01]  /*13c0*/  IMAD R24, R14.reuse, R25, R24 ;  /* 0x000000190e187224 */ /* 0x040fe200078e0218 */
[----:B------:R-:W-:Y:S01]  /*13d0*/  ISETP.GT.U32.AND P4, PT, R14, R18, PT ;  /* 0x000000120e00720c */ /* 0x000fe20003f84070 */
[----:B------:R-:W-:Y:S02]  /*13e0*/  @!P1 IMAD.MOV R16, RZ, RZ, -R16 ;  /* 0x000000ffff109224 */ /* 0x000fe400078e0a10 */
[----:B------:R-:W-:Y:S01]  /*13f0*/  IMAD.HI.U32 R26, R4, R5, RZ ;  /* 0x00000005041a7227 */ /* 0x000fe200078e00ff */
[----:B------:R-:W-:-:S03]  /*1400*/  ISETP.GT.U32.AND P1, PT, R14, R24, PT ;  /* 0x000000180e00720c */ /* 0x000fc60003f24070 */
[----:B------:R-:W-:Y:S02]  /*1410*/  @!P5 IMAD.MOV R17, RZ, RZ, -R17 ;  /* 0x000000ffff11d224 */ /* 0x000fe400078e0a11 */
[----:B------:R-:W-:Y:S01]  /*1420*/  @!P0 IMAD.IADD R19, R19, 0x1, -R14 ;  /* 0x0000000113138824 */ /* 0x000fe200078e0a0e */
[C---:B------:R-:W-:Y:S01]  /*1430*/  SEL R16, R2.reuse, R16, !P6 ;  /* 0x0000001002107207 */ /* 0x040fe20007000000 */
[----:B------:R-:W-:Y:S01]  /*1440*/  IMAD.MOV R26, RZ, RZ, -R26 ;  /* 0x000000ffff1a7224 */ /* 0x000fe200078e0a1a */
[----:B------:R-:W-:Y:S02]  /*1450*/  SEL R2, R2, R17, !P6 ;  /* 0x0000001102027207 */ /* 0x000fe40007000000 */
[C---:B------:R-:W-:Y:S01]  /*1460*/  ISETP.GT.U32.AND P6, PT, R14.reuse, R19, PT ;  /* 0x000000130e00720c */ /* 0x040fe20003fc4070 */
[----:B------:R-:W-:Y:S02]  /*1470*/  IMAD R5, R14, R26, R5 ;  /* 0x0000001a0e057224 */ /* 0x000fe400078e0205 */
[--C-:B------:R-:W-:Y:S01]  /*1480*/  @!P4 IMAD.IADD R18, R18, 0x1, -R14.reuse ;  /* 0x000000011212c824 */ /* 0x100fe200078e0a0e */
[----:B------:R-:W-:Y:S02]  /*1490*/  STL [R1+0x60], R16 ;  /* 0x0000601001007387 */ /* 0x000fe40000100800 */
[----:B------:R-:W-:Y:S01]  /*14a0*/  ISETP.GT.U32.AND P5, PT, R14, R5, PT ;  /* 0x000000050e00720c */ /* 0x000fe20003fa4070 */
[----:B------:R-:W-:Y:S01]  /*14b0*/  @!P1 IMAD.IADD R24, R24, 0x1, -R14 ;  /* 0x0000000118189824 */ /* 0x000fe200078e0a0e */
[----:B------:R0:W-:Y:S01]  /*14c0*/  STL [R1+0x5c], R2 ;  /* 0x00005c0201007387 */ /* 0x0001e20000100800 */
[----:B------:R-:W-:-:S02]  /*14d0*/  IABS R0, R10 ;  /* 0x0000000a00007213 */ /* 0x000fc40000000000 */
[----:B------:R-:W-:Y:S02]  /*14e0*/  ISETP.GT.U32.AND P0, PT, R14, R18, PT ;  /* 0x000000120e00720c */ /* 0x000fe40003f04070 */
[----:B------:R-:W-:Y:S01]  /*14f0*/  @!P6 IMAD.IADD R19, R19, 0x1, -R14 ;  /* 0x000000011313e824 */ /* 0x000fe200078e0a0e */
[----:B------:R-:W-:Y:S02]  /*1500*/  ISETP.GE.AND P4, PT, R7, RZ, PT ;  /* 0x000000ff0700720c */ /* 0x000fe40003f86270 */
[----:B0-----:R-:W-:Y:S01]  /*1510*/  IABS R2, R11 ;  /* 0x0000000b00027213 */ /* 0x001fe20000000000 */
[----:B------:R-:W-:Y:S01]  /*1520*/  IMAD.HI.U32 R16, R4, R0, RZ ;  /* 0x0000000004107227 */ /* 0x000fe200078e00ff */
[----:B------:R-:W-:-:S03]  /*1530*/  ISETP.GT.U32.AND P6, PT, R14, R24, PT ;  /* 0x000000180e00720c */ /* 0x000fc60003fc4070 */
[----:B------:R-:W-:-:S04]  /*1540*/  IMAD.HI.U32 R7, R4, R2, RZ ;  /* 0x0000000204077227 */ /* 0x000fc800078e00ff */
[----:B------:R-:W-:Y:S02]  /*1550*/  IMAD.MOV R16, RZ, RZ, -R16 ;  /* 0x000000ffff107224 */ /* 0x000fe400078e0a10 */
[----:B------:R-:W-:Y:S02]  /*1560*/  IMAD.MOV R7, RZ, RZ, -R7 ;  /* 0x000000ffff077224 */ /* 0x000fe400078e0a07 */
[----:B------:R-:W-:Y:S02]  /*1570*/  @!P5 IMAD.IADD R5, R5, 0x1, -R14 ;  /* 0x000000010505d824 */ /* 0x000fe400078e0a0e */
[C---:B------:R-:W-:Y:S02]  /*1580*/  IMAD R0, R14.reuse, R16, R0 ;  /* 0x000000100e007224 */ /* 0x040fe400078e0200 */
[----:B------:R-:W-:Y:S02]  /*1590*/  IMAD.MOV.U32 R26, RZ, RZ, R19 ;  /* 0x000000ffff1a7224 */ /* 0x000fe400078e0013 */
[----:B------:R-:W-:-:S02]  /*15a0*/  IMAD R2, R14, R7, R2 ;  /* 0x000000070e027224 */ /* 0x000fc400078e0202 */
[----:B------:R-:W-:Y:S01]  /*15b0*/  @!P0 IMAD.IADD R18, R18, 0x1, -R14 ;  /* 0x0000000112128824 */ /* 0x000fe200078e0a0e */
[C---:B------:R-:W-:Y:S01]  /*15c0*/  ISETP.GT.U32.AND P0, PT, R14.reuse, R5, PT ;  /* 0x000000050e00720c */ /* 0x040fe20003f04070 */
[----:B------:R-:W-:Y:S01]  /*15d0*/  @!P2 IMAD.MOV R26, RZ, RZ, -R26 ;  /* 0x000000ffff1aa224 */ /* 0x000fe200078e0a1a */
[----:B------:R-:W-:Y:S01]  /*15e0*/  ISETP.GT.U32.AND P2, PT, R14, R0, PT ;  /* 0x000000000e00720c */ /* 0x000fe20003f44070 */
[----:B------:R-:W-:Y:S01]  /*15f0*/  @!P6 IMAD.IADD R24, R24, 0x1, -R14 ;  /* 0x000000011818e824 */ /* 0x000fe200078e0a0e */
[----:B------:R-:W-:Y:S02]  /*1600*/  ISETP.GT.U32.AND P6, PT, R14, R2, PT ;  /* 0x000000020e00720c */ /* 0x000fe40003fc4070 */
[----:B------:R-:W-:Y:S02]  /*1610*/  ISETP.GE.AND P1, PT, R8, RZ, PT ;  /* 0x000000ff0800720c */ /* 0x000fe40003f26270 */
[----:B------:R-:W-:Y:S01]  /*1620*/  IABS R7, R13 ;  /* 0x0000000d00077213 */ /* 0x000fe20000000000 */
[----:B------:R-:W-:-:S04]  /*1630*/  IMAD.MOV.U32 R25, RZ, RZ, R18 ;  /* 0x000000ffff197224 */ /* 0x000fc800078e0012 */
[--C-:B------:R-:W-:Y:S01]  /*1640*/  @!P0 IMAD.IADD R5, R5, 0x1, -R14.reuse ;  /* 0x0000000105058824 */ /* 0x100fe200078e0a0e */
[----:B------:R-:W-:Y:S01]  /*1650*/  ISETP.GE.AND P0, PT, R10, RZ, PT ;  /* 0x000000ff0a00720c */ /* 0x000fe20003f06270 */
[----:B------:R-:W-:Y:S02]  /*1660*/  IMAD.MOV.U32 R10, RZ, RZ, R7 ;  /* 0x000000ffff0a7224 */ /* 0x000fe400078e0007 */
[----:B------:R-:W-:Y:S02]  /*1670*/  @!P2 IMAD.IADD R0, R0, 0x1, -R14 ;  /* 0x000000010000a824 */ /* 0x000fe400078e0a0e */
[----:B------:R-:W-:Y:S02]  /*1680*/  IMAD.MOV.U32 R16, RZ, RZ, R24 ;  /* 0x000000ffff107224 */ /* 0x000fe400078e0018 */
[----:B------:R-:W-:Y:S02]  /*1690*/  @!P6 IMAD.IADD R2, R2, 0x1, -R14 ;  /* 0x000000010202e824 */ /* 0x000fe400078e0a0e */
[----:B------:R-:W-:Y:S01]  /*16a0*/  @!P3 IMAD.MOV R25, RZ, RZ, -R25 ;  /* 0x000000ffff19b224 */ /* 0x000fe200078e0a19 */
[----:B------:R-:W-:Y:S01]  /*16b0*/  ISETP.GE.AND P3, PT, R9, RZ, PT ;  /* 0x000000ff0900720c */ /* 0x000fe20003f66270 */
[----:B------:R-:W-:Y:S01]  /*16c0*/  IMAD.HI.U32 R7, R4, R10, RZ ;  /* 0x0000000a04077227 */ /* 0x000fe200078e00ff */
[----:B------:R0:W-:Y:S03]  /*16d0*/  STL [R1+0x28], R26 ;  /* 0x0000281a01007387 */ /* 0x0001e60000100800 */
[----:B------:R-:W-:Y:S01]  /*16e0*/  @!P4 IMAD.MOV R16, RZ, RZ, -R16 ;  /* 0x000000ffff10c224 */ /* 0x000fe200078e0a10 */
[----:B------:R-:W-:-:S02]  /*16f0*/  ISETP.GT.U32.AND P4, PT, R14, R2, PT ;  /* 0x000000020e00720c */ /* 0x000fc40003f84070 */
[----:B------:R-:W-:Y:S02]  /*1700*/  ISETP.GT.U32.AND P6, PT, R14, R0, PT ;  /* 0x000000000e00720c */ /* 0x000fe40003fc4070 */
[----:B0-----:R-:W-:Y:S01]  /*1710*/  IABS R26, R12 ;  /* 0x0000000c001a7213 */ /* 0x001fe20000000000 */
[----:B------:R-:W-:Y:S04]  /*1720*/  STL [R1+0x24], R25 ;  /* 0x0000241901007387 */ /* 0x000fe80000100800 */
[----:B------:R-:W-:Y:S01]  /*1730*/  IMAD.HI.U32 R8, R4, R26, RZ ;  /* 0x0000001a04087227 */ /* 0x000fe200078e00ff */
[----:B------:R0:W-:Y:S03]  /*1740*/  STL [R1+0x20], R16 ;  /* 0x0000201001007387 */ /* 0x0001e60000100800 */
[----:B------:R-:W-:-:S02]  /*1750*/  IMAD.MOV R8, RZ, RZ, -R8 ;  /* 0x000000ffff087224 */ /* 0x000fc400078e0a08 */
[----:B------:R-:W-:Y:S01]  /*1760*/  @!P4 IMAD.IADD R2, R2, 0x1, -R14 ;  /* 0x000000010202c824 */ /* 0x000fe200078e0a0e */
[----:B0-----:R-:W-:Y:S01]  /*1770*/  IABS R16, R20 ;  /* 0x0000001400107213 */ /* 0x001fe20000000000 */
[----:B------:R-:W-:Y:S02]  /*1780*/  IMAD R26, R14, R8, R26 ;  /* 0x000000080e1a7224 */ /* 0x000fe400078e021a */
[----:B------:R-:W-:-:S04]  /*1790*/  @!P6 IMAD.IADD R0, R0, 0x1, -R14 ;  /* 0x000000010000e824 */ /* 0x000fc800078e0a0e */
[----:B------:R-:W-:Y:S02]  /*17a0*/  @!P0 IMAD.MOV R0, RZ, RZ, -R0 ;  /* 0x000000ffff008224 */ /* 0x000fe400078e0a00 */
[----:B------:R-:W-:Y:S01]  /*17b0*/  IMAD.MOV.U32 R28, RZ, RZ, R3 ;  /* 0x000000ffff1c7224 */ /* 0x000fe200078e0003 */
[----:B------:R-:W-:Y:S01]  /*17c0*/  ISETP.GE.AND P4, PT, R13, RZ, PT ;  /* 0x000000ff0d00720c */ /* 0x000fe20003f86270 */
[----:B--2---:R-:W-:Y:S01]  /*17d0*/  IMAD.MOV.U32 R27, RZ, RZ, R6 ;  /* 0x000000ffff1b7224 */ /* 0x004fe200078e0006 */
[----:B------:R-:W-:-:S05]  /*17e0*/  IABS R6, R9 ;  /* 0x0000000900067213 */ /* 0x000fca0000000000 */
[----:B------:R-:W-:-:S04]  /*17f0*/  IMAD.HI.U32 R17, R4, R6, RZ ;  /* 0x0000000604117227 */ /* 0x000fc800078e00ff */
[----:B------:R-:W-:-:S04]  /*1800*/  IMAD.MOV R17, RZ, RZ, -R17 ;  /* 0x000000ffff117224 */ /* 0x000fc800078e0a11 */
[----:B------:R-:W-:-:S05]  /*1810*/  IMAD R6, R14, R17, R6 ;  /* 0x000000110e067224 */ /* 0x000fca00078e0206 */
[----:B------:R-:W-:Y:S01]  /*1820*/  ISETP.GT.U32.AND P5, PT, R14, R6, PT ;  /* 0x000000060e00720c */ /* 0x000fe20003fa4070 */
[----:B------:R-:W-:-:S12]  /*1830*/  IMAD.MOV.U32 R9, RZ, RZ, R5 ;  /* 0x000000ffff097224 */ /* 0x000fd800078e0005 */
[----:B------:R-:W-:-:S05]  /*1840*/  @!P5 IMAD.IADD R6, R6, 0x1, -R14 ;  /* 0x000000010606d824 */ /* 0x000fca00078e0a0e */
[C---:B------:R-:W-:Y:S01]  /*1850*/  ISETP.GT.U32.AND P2, PT, R14.reuse, R6, PT ;  /* 0x000000060e00720c */ /* 0x040fe20003f44070 */
[----:B------:R-:W-:Y:S01]  /*1860*/  IMAD.MOV R5, RZ, RZ, -R7 ;  /* 0x000000ffff057224 */ /* 0x000fe200078e0a07 */
[----:B------:R-:W-:Y:S01]  /*1870*/  IABS R7, R15 ;  /* 0x0000000f00077213 */ /* 0x000fe20000000000 */
[----:B------:R-:W-:Y:S01]  /*1880*/  @!P1 IMAD.MOV R9, RZ, RZ, -R9 ;  /* 0x000000ffff099224 */ /* 0x000fe200078e0a09 */
[----:B------:R-:W-:Y:S01]  /*1890*/  ISETP.GE.AND P5, PT, R11, RZ, PT ;  /* 0x000000ff0b00720c */ /* 0x000fe20003fa6270 */
[----:B------:R-:W-:-:S03]  /*18a0*/  IMAD R10, R14, R5, R10 ;  /* 0x000000050e0a7224 */ /* 0x000fc600078e020a */
[----:B------:R0:W-:Y:S01]  /*18b0*/  STL [R1+0x1c], R9 ;  /* 0x00001c0901007387 */ /* 0x0001e20000100800 */
[----:B------:R-:W-:-:S04]  /*18c0*/  IABS R5, R21 ;  /* 0x0000001500057213 */ /* 0x000fc80000000000 */
[----:B------:R-:W-:Y:S02]  /*18d0*/  @!P2 IMAD.IADD R6, R6, 0x1, -R14 ;  /* 0x000000010606a824 */ /* 0x000fe400078e0a0e */
[----:B0-----:R-:W-:-:S04]  /*18e0*/  IMAD.HI.U32 R9, R4, R7, RZ ;  /* 0x0000000704097227 */ /* 0x001fc800078e00ff */
[----:B------:R-:W-:Y:S02]  /*18f0*/  IMAD.MOV R9, RZ, RZ, -R9 ;  /* 0x000000ffff097224 */ /* 0x000fe400078e0a09 */
[----:B------:R-:W-:Y:S02]  /*1900*/  IMAD.MOV.U32 R17, RZ, RZ, R6 ;  /* 0x000000ffff117224 */ /* 0x000fe400078e0006 */
[----:B------:R-:W-:-:S04]  /*1910*/  IMAD.HI.U32 R11, R4, R16, RZ ;  /* 0x00000010040b7227 */ /* 0x000fc800078e00ff */
[----:B------:R-:W-:-:S04]  /*1920*/  IMAD.HI.U32 R8, R4, R5, RZ ;  /* 0x0000000504087227 */ /* 0x000fc800078e00ff */
[----:B------:R-:W-:Y:S02]  /*1930*/  IMAD R7, R14, R9, R7 ;  /* 0x000000090e077224 */ /* 0x000fe400078e0207 */
[----:B------:R-:W-:Y:S02]  /*1940*/  @!P3 IMAD.MOV R17, RZ, RZ, -R17 ;  /* 0x000000ffff11b224 */ /* 0x000fe400078e0a11 */
[----:B------:R-:W-:Y:S02]  /*1950*/  IMAD.MOV.U32 R9, RZ, RZ, R2 ;  /* 0x000000ffff097224 */ /* 0x000fe400078e0002 */
[----:B------:R-:W-:Y:S02]  /*1960*/  IMAD.MOV R11, RZ, RZ, -R11 ;  /* 0x000000ffff0b7224 */ /* 0x000fe400078e0a0b */
[----:B------:R-:W-:Y:S01]  /*1970*/  IMAD.MOV R8, RZ, RZ, -R8 ;  /* 0x000000ffff087224 */ /* 0x000fe200078e0a08 */
[----:B------:R-:W-:Y:S01]  /*1980*/  STL [R1+0x18], R17 ;  /* 0x0000181101007387 */ /* 0x000fe20000100800 */
[----:B------:R-:W-:-:S02]  /*1990*/  @!P5 IMAD.MOV R9, RZ, RZ, -R9 ;  /* 0x000000ffff09d224 */ /* 0x000fc400078e0a09 */
[C---:B------:R-:W-:Y:S01]  /*19a0*/  IMAD R16, R14.reuse, R11, R16 ;  /* 0x0000000b0e107224 */ /* 0x040fe200078e0210 */
[----:B------:R-:W2:Y:S01]  /*19b0*/  LDL.LU R3, [R1+0x8] ;  /* 0x0000080001037983 */ /* 0x000ea20000300800 */
[----:B------:R-:W-:-:S03]  /*19c0*/  IMAD R6, R14, R8, R5 ;  /* 0x000000080e067224 */ /* 0x000fc600078e0205 */
[----:B------:R-:W-:Y:S04]  /*19d0*/  STL [R1], R0 ;  /* 0x0000000001007387 */ /* 0x000fe80000100800 */
[----:B------:R-:W5:Y:S04]  /*19e0*/  LDL R11, [R1+0x30] ;  /* 0x00003000010b7983 */ /* 0x000f680000100800 */
[----:B------:R-:W5:Y:S04]  /*19f0*/  LDL R13, [R1+0x34] ;  /* 0x00003400010d7983 */ /* 0x000f680000100800 */
[----:B------:R-:W5:Y:S04]  /*1a00*/  LDL R24, [R1+0x38] ;  /* 0x0000380001187983 */ /* 0x000f680000100800 */
[----:B------:R-:W5:Y:S04]  /*1a10*/  LDL R8, [R1+0x2c] ;  /* 0x00002c0001087983 */ /* 0x000f680000100800 */
[----:B------:R0:W-:Y:S04]  /*1a20*/  STL [R1+0x1058], R9 ;  /* 0x0010580901007387 */ /* 0x0001e80000100800 */
[----:B0-----:R-:W2:Y:S01]  /*1a30*/  LDL.LU R9, [R1+0x4] ;  /* 0x0000040001097983 */ /* 0x001ea20000300800 */
[----:B------:R-:W-:-:S13]  /*1a40*/  ISETP.GT.U32.AND P6, PT, R14, R10, PT ;  /* 0x0000000a0e00720c */ /* 0x000fda0003fc4070 */
[----:B------:R-:W-:-:S05]  /*1a50*/  @!P6 IMAD.IADD R10, R10, 0x1, -R14 ;  /* 0x000000010a0ae824 */ /* 0x000fca00078e0a0e */
[C---:B------:R-:W-:Y:S02]  /*1a60*/  ISETP.GT.U32.AND P6, PT, R14.reuse, R10, PT ;  /* 0x0000000a0e00720c */ /* 0x040fe40003fc4070 */
[----:B------:R-:W-:-:S11]  /*1a70*/  ISETP.GT.U32.AND P2, PT, R14, R26, PT ;  /* 0x0000001a0e00720c */ /* 0x000fd60003f44070 */
[--C-:B------:R-:W-:Y:S01]  /*1a80*/  @!P6 IMAD.IADD R10, R10, 0x1, -R14.reuse ;  /* 0x000000010a0ae824 */ /* 0x100fe200078e0a0e */
[C---:B------:R-:W-:Y:S02]  /*1a90*/  ISETP.GT.U32.AND P6, PT, R14.reuse, R6, PT ;  /* 0x000000060e00720c */ /* 0x040fe40003fc4070 */
[----:B------:R-:W-:Y:S01]  /*1aa0*/  ISETP.GT.U32.AND P0, PT, R14, R7, PT ;  /* 0x000000070e00720c */ /* 0x000fe20003f04070 */
[----:B------:R-:W-:Y:S01]  /*1ab0*/  @!P2 IMAD.IADD R26, R26, 0x1, -R14 ;  /* 0x000000011a1aa824 */ /* 0x000fe200078e0a0e */
[----:B------:R-:W-:Y:S02]  /*1ac0*/  ISETP.GE.AND P1, PT, R12, RZ, PT ;  /* 0x000000ff0c00720c */ /* 0x000fe40003f26270 */
[----:B------:R-:W-:Y:S02]  /*1ad0*/  ISETP.GT.U32.AND P5, PT, R14, R16, PT ;  /* 0x000000100e00720c */ /* 0x000fe40003fa4070 */
[----:B---3--:R-:W-:-:S05]  /*1ae0*/  IABS R12, R23 ;  /* 0x00000017000c7213 */ /* 0x008fca0000000000 */
[--C-:B------:R-:W-:Y:S01]  /*1af0*/  @!P6 IMAD.IADD R6, R6, 0x1, -R14.reuse ;  /* 0x000000010606e824 */ /* 0x100fe200078e0a0e */
[----:B------:R-:W-:Y:S01]  /*1b00*/  ISETP.GT.U32.AND P3, PT, R14, R26, PT ;  /* 0x0000001a0e00720c */ /* 0x000fe20003f64070 */
[----:B------:R-:W-:Y:S01]  /*1b10*/  IMAD.HI.U32 R5, R4, R12, RZ ;  /* 0x0000000c04057227 */ /* 0x000fe200078e00ff */
[----:B------:R-:W-:Y:S02]  /*1b20*/  IABS R17, R22 ;  /* 0x0000001600117213 */ /* 0x000fe40000000000 */
[----:B------:R-:W-:Y:S01]  /*1b30*/  ISETP.GT.U32.AND P6, PT, R14, R6, PT ;  /* 0x000000060e00720c */ /* 0x000fe20003fc4070 */
[----:B------:R-:W-:Y:S02]  /*1b40*/  @!P0 IMAD.IADD R7, R7, 0x1, -R14 ;  /* 0x0000000107078824 */ /* 0x000fe400078e0a0e */
[----:B------:R-:W-:Y:S02]  /*1b50*/  IMAD.MOV R5, RZ, RZ, -R5 ;  /* 0x000000ffff057224 */ /* 0x000fe400078e0a05 */
[----:B------:R-:W-:-:S04]  /*1b60*/  IMAD.HI.U32 R0, R4, R17, RZ ;  /* 0x0000001104007227 */ /* 0x000fc800078e00ff */
[----:B------:R-:W-:Y:S01]  /*1b70*/  @!P5 IMAD.IADD R16, R16, 0x1, -R14 ;  /* 0x000000011010d824 */ /* 0x000fe200078e0a0e */
[C---:B------:R-:W-:Y:S01]  /*1b80*/  ISETP.GT.U32.AND P5, PT, R14.reuse, R7, PT ;  /* 0x000000070e00720c */ /* 0x040fe20003fa4070 */
[----:B------:R-:W-:Y:S02]  /*1b90*/  IMAD R12, R14, R5, R12 ;  /* 0x000000050e0c7224 */ /* 0x000fe400078e020c */
[----:B------:R-:W-:Y:S02]  /*1ba0*/  IMAD.MOV R0, RZ, RZ, -R0 ;  /* 0x000000ffff007224 */ /* 0x000fe400078e0a00 */
[--C-:B------:R-:W-:Y:S01]  /*1bb0*/  @!P6 IMAD.IADD R6, R6, 0x1, -R14.reuse ;  /* 0x000000010606e824 */ /* 0x100fe200078e0a0e */
[----:B------:R-:W-:Y:S01]  /*1bc0*/  ISETP.GT.U32.AND P6, PT, R14, R12, PT ;  /* 0x0000000c0e00720c */ /* 0x000fe20003fc4070 */
[----:B------:R-:W-:Y:S02]  /*1bd0*/  @!P3 IMAD.IADD R26, R26, 0x1, -R14 ;  /* 0x000000011a1ab824 */ /* 0x000fe400078e0a0e */
[----:B------:R-:W-:-:S02]  /*1be0*/  IMAD R17, R14, R0, R17 ;  /* 0x000000000e117224 */ /* 0x000fc400078e0211 */
[----:B------:R-:W-:Y:S01]  /*1bf0*/  @!P1 IMAD.MOV R26, RZ, RZ, -R26 ;  /* 0x000000ffff1a9224 */ /* 0x000fe200078e0a1a */
[----:B------:R-:W-:Y:S01]  /*1c00*/  ISETP.GT.U32.AND P1, PT, R14, R16, PT ;  /* 0x000000100e00720c */ /* 0x000fe20003f24070 */
[--C-:B------:R-:W-:Y:S01]  /*1c10*/  @!P5 IMAD.IADD R7, R7, 0x1, -R14.reuse ;  /* 0x000000010707d824 */ /* 0x100fe200078e0a0e */
[----:B------:R-:W-:Y:S02]  /*1c20*/  ISETP.GE.AND P3, PT, R20, RZ, PT ;  /* 0x000000ff1400720c */ /* 0x000fe40003f66270 */
[----:B------:R-:W-:Y:S02]  /*1c30*/  ISETP.GT.U32.AND P5, PT, R14, R17, PT ;  /* 0x000000110e00720c */ /* 0x000fe40003fa4070 */
[----:B------:R-:W-:Y:S01]  /*1c40*/  ISETP.GE.AND P2, PT, R15, RZ, PT ;  /* 0x000000ff0f00720c */ /* 0x000fe20003f46270 */
[----:B------:R-:W-:Y:S01]  /*1c50*/  @!P6 IMAD.IADD R12, R12, 0x1, -R14 ;  /* 0x000000010c0ce824 */ /* 0x000fe200078e0a0e */
[----:B------:R-:W-:-:S05]  /*1c60*/  ISETP.GE.AND P0, PT, R21, RZ, PT ;  /* 0x000000ff1500720c */ /* 0x000fca0003f06270 */
[----:B------:R-:W-:-:S04]  /*1c70*/  @!P1 IMAD.IADD R16, R16, 0x1, -R14 ;  /* 0x0000000110109824 */ /* 0x000fc800078e0a0e */
[----:B------:R-:W-:Y:S02]  /*1c80*/  @!P5 IMAD.IADD R17, R17, 0x1, -R14 ;  /* 0x000000011111d824 */ /* 0x000fe400078e0a0e */
[----:B------:R-:W-:Y:S01]  /*1c90*/  @!P3 IMAD.MOV R16, RZ, RZ, -R16 ;  /* 0x000000ffff10b224 */ /* 0x000fe200078e0a10 */
[C---:B------:R-:W-:Y:S01]  /*1ca0*/  ISETP.GT.U32.AND P3, PT, R14.reuse, R12, PT ;  /* 0x0000000c0e00720c */ /* 0x040fe20003f64070 */
[----:B------:R-:W-:Y:S01]  /*1cb0*/  @!P2 IMAD.MOV R7, RZ, RZ, -R7 ;  /* 0x000000ffff07a224 */ /* 0x000fe200078e0a07 */
[----:B------:R-:W-:Y:S01]  /*1cc0*/  ISETP.GT.U32.AND P2, PT, R14, R17, PT ;  /* 0x000000110e00720c */ /* 0x000fe20003f44070 */
[----:B------:R-:W-:Y:S01]  /*1cd0*/  @!P4 IMAD.MOV R10, RZ, RZ, -R10 ;  /* 0x000000ffff0ac224 */ /* 0x000fe200078e0a0a */
[----:B------:R-:W-:Y:S01]  /*1ce0*/  STL [R1+0x105c], R26 ;  /* 0x00105c1a01007387 */ /* 0x000fe20000100800 */
[----:B------:R-:W-:Y:S01]  /*1cf0*/  @!P0 IMAD.MOV R6, RZ, RZ, -R6 ;  /* 0x000000ffff068224 */ /* 0x000fe200078e0a06 */
[----:B------:R-:W-:Y:S02]  /*1d00*/  ISETP.GE.AND P4, PT, R22, RZ, PT ;  /* 0x000000ff1600720c */ /* 0x000fe40003f86270 */
[----:B------:R-:W-:Y:S04]  /*1d10*/  STL [R1+0x1060], R10 ;  /* 0x0010600a01007387 */ /* 0x000fe80000100800 */
[----:B------:R-:W-:Y:S01]  /*1d20*/  STL [R1+0x1064], R7 ;  /* 0x0010640701007387 */ /* 0x000fe20000100800 */
[----:B------:R-:W-:-:S03]  /*1d30*/  @!P3 IMAD.IADD R12, R12, 0x1, -R14 ;  /* 0x000000010c0cb824 */ /* 0x000fc600078e0a0e */
[----:B------:R-:W-:Y:S04]  /*1d40*/  STL [R1+0x1068], R16 ;  /* 0x0010681001007387 */ /* 0x000fe80000100800 */
[----:B------:R0:W-:Y:S01]  /*1d50*/  STL [R1+0x1070], R6 ;  /* 0x0010700601007387 */ /* 0x0001e20000100800 */
[----:B------:R-:W-:Y:S01]  /*1d60*/  @!P2 IMAD.IADD R17, R17, 0x1, -R14 ;  /* 0x000000011111a824 */ /* 0x000fe200078e0a0e */
[----:B----4-:R-:W-:Y:S01]  /*1d70*/  IABS R15, R29 ;  /* 0x0000001d000f7213 */ /* 0x010fe20000000000 */
[----:B------:R-:W-:Y:S01]  /*1d80*/  IMAD.MOV.U32 R19, RZ, RZ, R27 ;  /* 0x000000ffff137224 */ /* 0x000fe200078e001b */
[----:B------:R-:W-:Y:S01]  /*1d90*/  ISETP.GE.AND P0, PT, R29, RZ, PT ;  /* 0x000000ff1d00720c */ /* 0x000fe20003f06270 */
[----:B------:R-:W-:Y:S01]  /*1da0*/  IMAD.MOV.U32 R29, RZ, RZ, R28 ;  /* 0x000000ffff1d7224 */ /* 0x000fe200078e001c */
[----:B0-----:R-:W3:Y:S01]  /*1db0*/  LDL.LU R6, [R1+0x44] ;  /* 0x0000440001067983 */ /* 0x001ee20000300800 */
[----:B------:R-:W-:Y:S01]  /*1dc0*/  IABS R27, R28 ;  /* 0x0000001c001b7213 */ /* 0x000fe20000000000 */
[----:B------:R-:W-:Y:S01]  /*1dd0*/  @!P4 IMAD.MOV R17, RZ, RZ, -R17 ;  /* 0x000000ffff11c224 */ /* 0x000fe200078e0a11 */
[----:B--2---:R-:W-:-:S05]  /*1de0*/  IABS R25, R9 ;  /* 0x0000000900197213 */ /* 0x004fca0000000000 */
[----:B------:R-:W-:-:S04]  /*1df0*/  IMAD.HI.U32 R0, R4, R25, RZ ;  /* 0x0000001904007227 */ /* 0x000fc800078e00ff */
[----:B------:R-:W-:-:S04]  /*1e00*/  IMAD.MOV R0, RZ, RZ, -R0 ;  /* 0x000000ffff007224 */ /* 0x000fc800078e0a00 */
[----:B------:R-:W-:-:S05]  /*1e10*/  IMAD R25, R14, R0, R25 ;  /* 0x000000000e197224 */ /* 0x000fca00078e0219 */
[----:B------:R-:W-:Y:S02]  /*1e20*/  ISETP.GT.U32.AND P6, PT, R14, R25, PT ;  /* 0x000000190e00720c */ /* 0x000fe40003fc4070 */
[----:B------:R-:W-:-:S11]  /*1e30*/  IABS R20, R3 ;  /* 0x0000000300147213 */ /* 0x000fd60000000000 */
[----:B------:R-:W-:-:S05]  /*1e40*/  @!P6 IMAD.IADD R25, R25, 0x1, -R14 ;  /* 0x000000011919e824 */ /* 0x000fca00078e0a0e */
[----:B------:R-:W-:Y:S02]  /*1e50*/  ISETP.GT.U32.AND P6, PT, R14, R25, PT ;  /* 0x000000190e00720c */ /* 0x000fe40003fc4070 */
[----:B------:R-:W-:Y:S02]  /*1e60*/  ISETP.GE.AND P3, PT, R3, RZ, PT ;  /* 0x000000ff0300720c */ /* 0x000fe40003f66270 */
[----:B------:R-:W2:Y:S01]  /*1e70*/  LDL.LU R3, [R1+0x48] ;  /* 0x0000480001037983 */ /* 0x000ea20000300800 */
[----:B------:R-:W-:-:S03]  /*1e80*/  ISETP.GE.AND P2, PT, R9, RZ, PT ;  /* 0x000000ff0900720c */ /* 0x000fc60003f46270 */
[----:B------:R-:W4:Y:S04]  /*1e90*/  LDL.LU R7, [R1+0x4c] ;  /* 0x00004c0001077983 */ /* 0x000f280000300800 */
[----:B------:R-:W4:Y:S04]  /*1ea0*/  LDL.LU R10, [R1+0x50] ;  /* 0x00005000010a7983 */ /* 0x000f280000300800 */
[----:B------:R-:W4:Y:S01]  /*1eb0*/  LDL.LU R26, [R1+0x54] ;  /* 0x00005400011a7983 */ /* 0x000f220000300800 */
[----:B------:R-:W-:-:S03]  /*1ec0*/  @!P6 IMAD.IADD R25, R25, 0x1, -R14 ;  /* 0x000000011919e824 */ /* 0x000fc600078e0a0e */
[----:B------:R-:W4:Y:S04]  /*1ed0*/  LDL.LU R9, [R1+0x58] ;  /* 0x0000580001097983 */ /* 0x000f280000300800 */
[----:B------:R-:W4:Y:S04]  /*1ee0*/  LDL R28, [R1+0x3c] ;  /* 0x00003c00011c7983 */ /* 0x000f280000100800 */
[----:B------:R-:W4:Y:S04]  /*1ef0*/  LDL R16, [R1+0x4f4] ;  /* 0x0004f40001107983 */ /* 0x000f280000100800 */
[----:B------:R-:W-:Y:S04]  /*1f00*/  STL [R1+0x1084], R25 ;  /* 0x0010841901007387 */ /* 0x000fe80000100800 */
[----:B------:R0:W-:Y:S04]  /*1f10*/  STL [R1+0x1074], R17 ;  /* 0x0010741101007387 */ /* 0x0001e80000100800 */
[----:B0-----:R-:W4:Y:S01]  /*1f20*/  LDL.LU R17, [R1+0x40] ;  /* 0x0000400001117983 */ /* 0x001f220000300800 */
[----:B------:R-:W-:-:S04]  /*1f30*/  IMAD.HI.U32 R2, R4, R15, RZ ;  /* 0x0000000f04027227 */ /* 0x000fc800078e00ff */
[----:B------:R-:W-:-:S04]  /*1f40*/  IMAD.MOV R2, RZ, RZ, -R2 ;  /* 0x000000ffff027224 */ /* 0x000fc800078e0a02 */
[----:B------:R-:W-:-:S05]  /*1f50*/  IMAD R15, R14, R2, R15 ;  /* 0x000000020e0f7224 */ /* 0x000fca00078e020f */
[----:B------:R-:W-:Y:S01]  /*1f60*/  ISETP.GT.U32.AND P5, PT, R14, R15, PT ;  /* 0x0000000f0e00720c */ /* 0x000fe20003fa4070 */
[----:B------:R-:W-:-:S12]  /*1f70*/  IMAD.HI.U32 R0, R4, R20, RZ ;  /* 0x0000001404007227 */ /* 0x000fd800078e00ff */
[----:B------:R-:W-:-:S05]  /*1f80*/  @!P5 IMAD.IADD R15, R15, 0x1, -R14 ;  /* 0x000000010f0fd824 */ /* 0x000fca00078e0a0e */
[----:B------:R-:W-:Y:S01]  /*1f90*/  ISETP.GT.U32.AND P5, PT, R14, R15, PT ;  /* 0x0000000f0e00720c */ /* 0x000fe20003fa4070 */
[----:B------:R-:W-:-:S04]  /*1fa0*/  IMAD.MOV R5, RZ, RZ, -R0 ;  /* 0x000000ffff057224 */ /* 0x000fc800078e0a00 */
[----:B------:R-:W-:Y:S01]  /*1fb0*/  IMAD R20, R14, R5, R20 ;  /* 0x000000050e147224 */ /* 0x000fe200078e0214 */
[----:B------:R-:W-:Y:S01]  /*1fc0*/  IABS R18, R19 ;  /* 0x0000001300127213 */ /* 0x000fe20000000000 */
[----:B------:R-:W-:-:S06]  /*1fd0*/  IMAD.HI.U32 R0, R4, R27, RZ ;  /* 0x0000001b04007227 */ /* 0x000fcc00078e00ff */
[----:B------:R-:W-:Y:S01]  /*1fe0*/  @!P5 IMAD.IADD R15, R15, 0x1, -R14 ;  /* 0x000000010f0fd824 */ /* 0x000fe200078e0a0e */
[----:B------:R-:W-:Y:S01]  /*1ff0*/  ISETP.GT.U32.AND P5, PT, R14, R20, PT ;  /* 0x000000140e00720c */ /* 0x000fe20003fa4070 */
[----:B------:R-:W-:Y:S02]  /*2000*/  IMAD.MOV R0, RZ, RZ, -R0 ;  /* 0x000000ffff007224 */ /* 0x000fe400078e0a00 */
[----:B------:R-:W-:-:S04]  /*2010*/  IMAD.HI.U32 R2, R4, R18, RZ ;  /* 0x0000001204027227 */ /* 0x000fc800078e00ff */
[----:B------:R-:W-:Y:S02]  /*2020*/  IMAD R27, R14, R0, R27 ;  /* 0x000000000e1b7224 */ /* 0x000fe400078e021b */
[----:B------:R-:W-:-:S04]  /*2030*/  IMAD.MOV R2, RZ, RZ, -R2 ;  /* 0x000000ffff027224 */ /* 0x000fc800078e0a02 */
[----:B------:R-:W-:Y:S01]  /*2040*/  @!P5 IMAD.IADD R20, R20, 0x1, -R14 ;  /* 0x000000011414d824 */ /* 0x000fe200078e0a0e */
[C---:B------:R-:W-:Y:S01]  /*2050*/  ISETP.GT.U32.AND P5, PT, R14.reuse, R27, PT ;  /* 0x0000001b0e00720c */ /* 0x040fe20003fa4070 */
[----:B------:R-:W-:-:S05]  /*2060*/  IMAD R18, R14, R2, R18 ;  /* 0x000000020e127224 */ /* 0x000fca00078e0212 */
[----:B------:R-:W-:Y:S02]  /*2070*/  ISETP.GT.U32.AND P6, PT, R14, R18, PT ;  /* 0x000000120e00720c */ /* 0x000fe40003fc4070 */
[----:B------:R-:W-:Y:S02]  /*2080*/  ISETP.GE.AND P1, PT, R23, RZ, PT ;  /* 0x000000ff1700720c */ /* 0x000fe40003f26270 */
[----:B-----5:R-:W-:-:S03]  /*2090*/  IABS R23, R13 ;  /* 0x0000000d00177213 */ /* 0x020fc60000000000 */
[--C-:B------:R-:W-:Y:S01]  /*20a0*/  @!P5 IMAD.IADD R27, R27, 0x1, -R14.reuse ;  /* 0x000000011b1bd824 */ /* 0x100fe200078e0a0e */
[----:B------:R-:W-:Y:S01]  /*20b0*/  IABS R22, R8 ;  /* 0x0000000800167213 */ /* 0x000fe20000000000 */
[----:B------:R-:W-:Y:S01]  /*20c0*/  IMAD.HI.U32 R8, R4, R23, RZ ;  /* 0x0000001704087227 */ /* 0x000fe200078e00ff */
[----:B------:R-:W-:Y:S02]  /*20d0*/  IABS R0, R11 ;  /* 0x0000000b00007213 */ /* 0x000fe40000000000 */
[----:B------:R-:W-:Y:S01]  /*20e0*/  ISETP.GT.U32.AND P5, PT, R14, R27, PT ;  /* 0x0000001b0e00720c */ /* 0x000fe20003fa4070 */
[----:B------:R-:W-:Y:S01]  /*20f0*/  @!P6 IMAD.IADD R18, R18, 0x1, -R14 ;  /* 0x000000011212e824 */ /* 0x000fe200078e0a0e */
[----:B------:R-:W-:Y:S01]  /*2100*/  IABS R5, R24 ;  /* 0x0000001800057213 */ /* 0x000fe20000000000 */
[----:B------:R-:W-:Y:S02]  /*2110*/  IMAD.MOV R8, RZ, RZ, -R8 ;  /* 0x000000ffff087224 */ /* 0x000fe400078e0a08 */
[----:B------:R-:W-:Y:S01]  /*2120*/  IMAD.HI.U32 R11, R4, R0, RZ ;  /* 0x00000000040b7227 */ /* 0x000fe200078e00ff */
[----:B------:R-:W-:-:S03]  /*2130*/  ISETP.GT.U32.AND P4, PT, R14, R18, PT ;  /* 0x000000120e00720c */ /* 0x000fc60003f84070 */
[----:B------:R-:W-:-:S04]  /*2140*/  IMAD.HI.U32 R13, R4, R22, RZ ;  /* 0x00000016040d7227 */ /* 0x000fc800078e00ff */
[----:B------:R-:W-:-:S04]  /*2150*/  IMAD.HI.U32 R2, R4, R5, RZ ;  /* 0x0000000504027227 */ /* 0x000fc800078e00ff */
[C---:B------:R-:W-:Y:S02]  /*2160*/  IMAD R23, R14.reuse, R8, R23 ;  /* 0x000000080e177224 */ /* 0x040fe400078e0217 */
[----:B------:R-:W-:Y:S02]  /*2170*/  IMAD.MOV R11, RZ, RZ, -R11 ;  /* 0x000000ffff0b7224 */ /* 0x000fe400078e0a0b */
[----:B------:R-:W-:Y:S02]  /*2180*/  IMAD.MOV R13, RZ, RZ, -R13 ;  /* 0x000000ffff0d7224 */ /* 0x000fe400078e0a0d */
[----:B------:R-:W-:Y:S02]  /*2190*/  IMAD.MOV R2, RZ, RZ, -R2 ;  /* 0x000000ffff027224 */ /* 0x000fe400078e0a02 */
[----:B------:R-:W-:Y:S01]  /*21a0*/  @!P5 IMAD.IADD R27, R27, 0x1, -R14 ;  /* 0x000000011b1bd824 */ /* 0x000fe200078e0a0e */
[C---:B------:R-:W-:Y:S01]  /*21b0*/  ISETP.GT.U32.AND P5, PT, R14.reuse, R23, PT ;  /* 0x000000170e00720c */ /* 0x040fe20003fa4070 */
[----:B------:R-:W-:-:S02]  /*21c0*/  IMAD R0, R14, R11, R0 ;  /* 0x0000000b0e007224 */ /* 0x000fc400078e0200 */
[C---:B------:R-:W-:Y:S01]  /*21d0*/  IMAD R22, R14.reuse, R13, R22 ;  /* 0x0000000d0e167224 */ /* 0x040fe200078e0216 */
[----:B---3--:R-:W-:Y:S01]  /*21e0*/  IABS R13, R6 ;  /* 0x00000006000d7213 */ /* 0x008fe20000000000 */
[----:B------:R-:W-:Y:S02]  /*21f0*/  IMAD R5, R14, R2, R5 ;  /* 0x000000020e057224 */ /* 0x000fe400078e0205 */
[----:B------:R-:W-:Y:S01]  /*2200*/  @!P4 IMAD.IADD R18, R18, 0x1, -R14 ;  /* 0x000000011212c824 */ /* 0x000fe200078e0a0e */
[----:B------:R-:W-:Y:S01]  /*2210*/  ISETP.GT.U32.AND P4, PT, R14, R0, PT ;  /* 0x000000000e00720c */ /* 0x000fe20003f84070 */
[----:B------:R-:W-:Y:S02]  /*2220*/  IMAD.MOV.U32 R25, RZ, RZ, R19 ;  /* 0x000000ffff197224 */ /* 0x000fe400078e0013 */
[----:B------:R-:W-:-:S04]  /*2230*/  IMAD.HI.U32 R21, R4, R13, RZ ;  /* 0x0000000d04157227 */ /* 0x000fc800078e00ff */
[----:B------:R-:W-:Y:S02]  /*2240*/  IMAD.MOV R21, RZ, RZ, -R21 ;  /* 0x000000ffff157224 */ /* 0x000fe400078e0a15 */
[--C-:B------:R-:W-:Y:S01]  /*2250*/  @!P5 IMAD.IADD R23, R23, 0x1, -R14.reuse ;  /* 0x000000011717d824 */ /* 0x100fe200078e0a0e */
[----:B------:R-:W-:Y:S01]  /*2260*/  ISETP.GE.AND P5, PT, R29, RZ, PT ;  /* 0x000000ff1d00720c */ /* 0x000fe20003fa6270 */
[----:B------:R-:W-:Y:S02]  /*2270*/  IMAD R13, R14, R21, R13 ;  /* 0x000000150e0d7224 */ /* 0x000fe400078e020d */
[----:B------:R-:W-:Y:S01]  /*2280*/  @!P4 IMAD.IADD R0, R0, 0x1, -R14 ;  /* 0x000000010000c824 */ /* 0x000fe200078e0a0e */
[----:B------:R-:W-:Y:S02]  /*2290*/  ISETP.GE.AND P4, PT, R25, RZ, PT ;  /* 0x000000ff1900720c */ /* 0x000fe40003f86270 */
[----:B--2---:R-:W-:-:S05]  /*22a0*/  IABS R2, R3 ;  /* 0x0000000300027213 */ /* 0x004fca0000000000 */
[----:B------:R-:W-:Y:S01]  /*22b0*/  IMAD.HI.U32 R19, R4, R2, RZ ;  /* 0x0000000204137227 */ /* 0x000fe200078e00ff */
[----:B----4-:R-:W-:-:S05]  /*22c0*/  IABS R8, R28 ;  /* 0x0000001c00087213 */ /* 0x010fca0000000000 */
[----:B------:R-:W-:-:S04]  /*22d0*/  IMAD.HI.U32 R28, R4, R8, RZ ;  /* 0x00000008041c7227 */ /* 0x000fc800078e00ff */
[----:B------:R-:W-:-:S04]  /*22e0*/  IMAD.MOV R28, RZ, RZ, -R28 ;  /* 0x000000ffff1c7224 */ /* 0x000fc800078e0a1c */
[----:B------:R-:W-:Y:S01]  /*22f0*/  IMAD R8, R14, R28, R8 ;  /* 0x0000001c0e087224 */ /* 0x000fe200078e0208 */
[----:B------:R-:W-:Y:S01]  /*2300*/  IABS R28, R7 ;  /* 0x00000007001c7213 */ /* 0x000fe20000000000 */
[----:B------:R-:W-:Y:S01]  /*2310*/  IMAD.MOV R19, RZ, RZ, -R19 ;  /* 0x000000ffff137224 */ /* 0x000fe200078e0a13 */
[----:B------:R-:W-:Y:S01]  /*2320*/  IABS R11, R17 ;  /* 0x00000011000b7213 */ /* 0x000fe20000000000 */
[----:B------:R-:W-:Y:S04]  /*2330*/  STL [R1+0x1078], R17 ;  /* 0x0010781101007387 */ /* 0x000fe80000100800 */
[----:B------:R-:W-:Y:S01]  /*2340*/  IMAD.HI.U32 R24, R4, R11, RZ ;  /* 0x0000000b04187227 */ /* 0x000fe200078e00ff */
[----:B------:R-:W-:Y:S01]  /*2350*/  STL [R1+0x107c], R6 ;  /* 0x00107c0601007387 */ /* 0x000fe20000100800 */
[----:B------:R-:W-:-:S02]  /*2360*/  IABS R29, R10 ;  /* 0x0000000a001d7213 */ /* 0x000fc40000000000 */
[----:B------:R-:W-:Y:S01]  /*2370*/  IMAD.MOV R24, RZ, RZ, -R24 ;  /* 0x000000ffff187224 */ /* 0x000fe200078e0a18 */
[----:B------:R0:W-:Y:S01]  /*2380*/  STL [R1+0x1080], R3 ;  /* 0x0010800301007387 */ /* 0x0001e20000100800 */
[C---:B------:R-:W-:Y:S01]  /*2390*/  IMAD R2, R14.reuse, R19, R2 ;  /* 0x000000130e027224 */ /* 0x040fe200078e0202 */
[----:B------:R-:W-:Y:S01]  /*23a0*/  IABS R21, R9 ;  /* 0x0000000900157213 */ /* 0x000fe20000000000 */
[----:B------:R-:W-:Y:S01]  /*23b0*/  IMAD R11, R14, R24, R11 ;  /* 0x000000180e0b7224 */ /* 0x000fe200078e020b */
[----:B------:R-:W-:Y:S01]  /*23c0*/  IABS R19, R26 ;  /* 0x0000001a00137213 */ /* 0x000fe20000000000 */
[----:B------:R-:W-:Y:S01]  /*23d0*/  IMAD.HI.U32 R25, R4, R29, RZ ;  /* 0x0000001d04197227 */ /* 0x000fe200078e00ff */
[----:B------:R-:W-:-:S03]  /*23e0*/  IABS R24, R16 ;  /* 0x0000001000187213 */ /* 0x000fc60000000000 */
[----:B0-----:R-:W-:-:S04]  /*23f0*/  IMAD.HI.U32 R3, R4, R28, RZ ;  /* 0x0000001c04037227 */ /* 0x001fc800078e00ff */
[----:B------:R-:W-:Y:S02]  /*2400*/  IMAD.MOV R3, RZ, RZ, -R3 ;  /* 0x000000ffff037224 */ /* 0x000fe400078e0a03 */
[----:B------:R-:W-:-:S04]  /*2410*/  IMAD.HI.U32 R6, R4, R21, RZ ;  /* 0x0000001504067227 */ /* 0x000fc800078e00ff */
[----:B------:R-:W-:-:S04]  /*2420*/  IMAD.HI.U32 R17, R4, R19, RZ ;  /* 0x0000001304117227 */ /* 0x000fc800078e00ff */
[----:B------:R-:W-:Y:S02]  /*2430*/  IMAD.MOV R25, RZ, RZ, -R25 ;  /* 0x000000ffff197224 */ /* 0x000fe400078e0a19 */
[----:B------:R-:W-:Y:S02]  /*2440*/  IMAD R28, R14, R3, R28 ;  /* 0x000000030e1c7224 */ /* 0x000fe400078e021c */
[----:B------:R-:W-:-:S04]  /*2450*/  IMAD.HI.U32 R3, R4, R24, RZ ;  /* 0x0000001804037227 */ /* 0x000fc800078e00ff */
[----:B------:R-:W-:Y:S02]  /*2460*/  IMAD.MOV R6, RZ, RZ, -R6 ;  /* 0x000000ffff067224 */ /* 0x000fe400078e0a06 */
[----:B------:R-:W-:Y:S02]  /*2470*/  IMAD.MOV R17, RZ, RZ, -R17 ;  /* 0x000000ffff117224 */ /* 0x000fe400078e0a11 */
[C---:B------:R-:W-:Y:S02]  /*2480*/  IMAD R4, R14.reuse, R25, R29 ;  /* 0x000000190e047224 */ /* 0x040fe400078e021d */
[----:B------:R-:W2:Y:S01]  /*2490*/  LDL.LU R25, [R1+0x1084] ;  /* 0x0010840001197983 */ /* 0x000ea20000300800 */
[----:B------:R-:W-:Y:S02]  /*24a0*/  IMAD.MOV R29, RZ, RZ, -R3 ;  /* 0x000000ffff1d7224 */ /* 0x000fe400078e0a03 */
[C---:B------:R-:W-:Y:S01]  /*24b0*/  IMAD R21, R14.reuse, R6, R21 ;  /* 0x000000060e157224 */ /* 0x040fe200078e0215 */
[----:B------:R-:W3:Y:S01]  /*24c0*/  LDL.LU R3, [R1+0x2c] ;  /* 0x00002c0001037983 */ /* 0x000ee20000300800 */
[----:B------:R-:W-:-:S03]  /*24d0*/  IMAD R19, R14, R17, R19 ;  /* 0x000000110e137224 */ /* 0x000fc600078e0213 */
[----:B------:R-:W4:Y:S04]  /*24e0*/  LDL.LU R6, [R1+0x30] ;  /* 0x0000300001067983 */ /* 0x000f280000300800 */
[----:B------:R-:W5:Y:S01]  /*24f0*/  LDL.LU R17, [R1+0x34] ;  /* 0x0000340001117983 */ /* 0x000f620000300800 */
[----:B------:R-:W-:-:S13]  /*2500*/  ISETP.GT.U32.AND P6, PT, R14, R20, PT ;  /* 0x000000140e00720c */ /* 0x000fda0003fc4070 */
[----:B------:R-:W-:Y:S01]  /*2510*/  @!P6 IMAD.IADD R20, R20, 0x1, -R14 ;  /* 0x000000011414e824 */ /* 0x000fe200078e0a0e */
[C---:B------:R-:W-:Y:S01]  /*2520*/  ISETP.GT.U32.AND P6, PT, R14.reuse, R22, PT ;  /* 0x000000160e00720c */ /* 0x040fe20003fc4070 */
[----:B------:R-:W-:Y:S02]  /*2530*/  @!P1 IMAD.MOV R12, RZ, RZ, -R12 ;  /* 0x000000ffff0c9224 */ /* 0x000fe400078e0a0c */
[----:B------:R-:W-:Y:S01]  /*2540*/  @!P0 IMAD.MOV R15, RZ, RZ, -R15 ;  /* 0x000000ffff0f8224 */ /* 0x000fe200078e0a0f */
[----:B------:R-:W-:-:S09]  /*2550*/  ISETP.GT.U32.AND P0, PT, R14, R0, PT ;  /* 0x000000000e00720c */ /* 0x000fd20003f04070 */
[----:B------:R-:W-:-:S05]  /*2560*/  @!P6 IMAD.IADD R22, R22, 0x1, -R14 ;  /* 0x000000011616e824 */ /* 0x000fca00078e0a0e */
[C---:B------:R-:W-:Y:S01]  /*2570*/  ISETP.GT.U32.AND P1, PT, R14.reuse, R22, PT ;  /* 0x000000160e00720c */ /* 0x040fe20003f24070 */
[----:B------:R-:W-:Y:S01]  /*2580*/  @!P5 IMAD.MOV R27, RZ, RZ, -R27 ;  /* 0x000000ffff1bd224 */ /* 0x000fe200078e0a1b */
[----:B------:R-:W-:Y:S01]  /*2590*/  ISETP.GT.U32.AND P5, PT, R14, R13, PT ;  /* 0x0000000d0e00720c */ /* 0x000fe20003fa4070 */
[----:B------:R-:W-:Y:S01]  /*25a0*/  @!P0 IMAD.IADD R0, R0, 0x1, -R14 ;  /* 0x0000000100008824 */ /* 0x000fe200078e0a0e */
[C---:B------:R-:W-:Y:S01]  /*25b0*/  ISETP.GT.U32.AND P0, PT, R14.reuse, R28, PT ;  /* 0x0000001c0e00720c */ /* 0x040fe20003f04070 */
[----:B------:R0:W-:Y:S01]  /*25c0*/  STL [R1+0x1054], R12 ;  /* 0x0010540c01007387 */ /* 0x0001e20000100800 */
[----:B------:R-:W-:-:S07]  /*25d0*/  IMAD R24, R14, R29, R24 ;  /* 0x0000001d0e187224 */ /* 0x000fce00078e0218 */
[--C-:B------:R-:W-:Y:S01]  /*25e0*/  @!P1 IMAD.IADD R22, R22, 0x1, -R14.reuse ;  /* 0x0000000116169824 */ /* 0x100fe200078e0a0e */
[----:B------:R-:W-:Y:S01]  /*25f0*/  ISETP.GT.U32.AND P1, PT, R14, R2, PT ;  /* 0x000000020e00720c */ /* 0x000fe20003f24070 */
[----:B0-----:R-:W2:Y:S04]  /*2600*/  LDL.LU R12, [R1+0x3c] ;  /* 0x00003c00010c7983 */ /* 0x001ea80000300800 */
[----:B------:R-:W2:Y:S01]  /*2610*/  LDL.LU R29, [R1+0x38] ;  /* 0x00003800011d7983 */ /* 0x000ea20000300800 */
[--C-:B------:R-:W-:Y:S02]  /*2620*/  @!P5 IMAD.IADD R13, R13, 0x1, -R14.reuse ;  /* 0x000000010d0dd824 */ /* 0x100fe400078e0a0e */
[----:B------:R-:W-:-:S05]  /*2630*/  @!P0 IMAD.IADD R28, R28, 0x1, -R14 ;  /* 0x000000011c1c8824 */ /* 0x000fca00078e0a0e */
[----:B------:R-:W-:Y:S01]  /*2640*/  @!P1 IMAD.IADD R2, R2, 0x1, -R14 ;  /* 0x0000000102029824 */ /* 0x000fe200078e0a0e */
[----:B------:R-:W-:-:S13]  /*2650*/  ISETP.GT.U32.AND P6, PT, R14, R5, PT ;  /* 0x000000050e00720c */ /* 0x000fda0003fc4070 */
[----:B------:R-:W-:Y:S01]  /*2660*/  @!P6 IMAD.IADD R5, R5, 0x1, -R14 ;  /* 0x000000010505e824 */ /* 0x000fe200078e0a0e */
[----:B------:R-:W-:Y:S02]  /*2670*/  ISETP.GT.U32.AND P6, PT, R14, R8, PT ;  /* 0x000000080e00720c */ /* 0x000fe40003fc4070 */
[----:B---3--:R-:W-:Y:S02]  /*2680*/  ISETP.GE.AND P5, PT, R3, RZ, PT ;  /* 0x000000ff0300720c */ /* 0x008fe40003fa6270 */
[----:B------:R-:W3:Y:S01]  /*2690*/  LDL.LU R3, [R1+0x1080] ;  /* 0x0010800001037983 */ /* 0x000ee20000300800 */
[----:B----4-:R-:W-:-:S03]  /*26a0*/  ISETP.GE.AND P1, PT, R6, RZ, PT ;  /* 0x000000ff0600720c */ /* 0x010fc60003f26270 */
[----:B------:R-:W4:Y:S01]  /*26b0*/  LDL.LU R6, [R1+0x107c] ;  /* 0x00107c0001067983 */ /* 0x000f220000300800 */
[----:B-----5:R-:W-:-:S03]  /*26c0*/  ISETP.GE.AND P0, PT, R17, RZ, PT ;  /* 0x000000ff1100720c */ /* 0x020fc60003f06270 */
[----:B------:R-:W5:Y:S01]  /*26d0*/  LDL.LU R17, [R1+0x1078] ;  /* 0x0010780001117983 */ /* 0x000f620000300800 */
[----:B------:R-:W-:Y:S01]  /*26e0*/  @!P6 IMAD.IADD R8, R8, 0x1, -R14 ;  /* 0x000000010808e824 */ /* 0x000fe200078e0a0e */
[----:B------:R-:W-:-:S13]  /*26f0*/  ISETP.GT.U32.AND P6, PT, R14, R11, PT ;  /* 0x0000000b0e00720c */ /* 0x000fda0003fc4070 */
[----:B------:R-:W-:Y:S01]  /*2700*/  @!P6 IMAD.IADD R11, R11, 0x1, -R14 ;  /* 0x000000010b0be824 */ /* 0x000fe200078e0a0e */
[C---:B------:R-:W-:Y:S01]  /*2710*/  ISETP.GT.U32.AND P6, PT, R14.reuse, R8, PT ;  /* 0x000000080e00720c */ /* 0x040fe20003fc4070 */
[----:B------:R-:W-:Y:S02]  /*2720*/  @!P4 IMAD.MOV R18, RZ, RZ, -R18 ;  /* 0x000000ffff12c224 */ /* 0x000fe400078e0a12 */
[----:B--2---:R-:W-:Y:S01]  /*2730*/  @!P2 IMAD.MOV R25, RZ, RZ, -R25 ;  /* 0x000000ffff19a224 */ /* 0x004fe200078e0a19 */
[C---:B------:R-:W-:Y:S01]  /*2740*/  ISETP.GT.U32.AND P4, PT, R14.reuse, R11, PT ;  /* 0x0000000b0e00720c */ /* 0x040fe20003f84070 */
[----:B------:R-:W-:Y:S01]  /*2750*/  @!P3 IMAD.MOV R20, RZ, RZ, -R20 ;  /* 0x000000ffff14b224 */ /* 0x000fe200078e0a14 */
[----:B------:R-:W-:-:S07]  /*2760*/  ISETP.GT.U32.AND P2, PT, R14, R23, PT ;  /* 0x000000170e00720c */ /* 0x000fce0003f44070 */
[--C-:B------:R-:W-:Y:S01]  /*2770*/  @!P6 IMAD.IADD R8, R8, 0x1, -R14.reuse ;  /* 0x000000010808e824 */ /* 0x100fe200078e0a0e */
[C---:B------:R-:W-:Y:S02]  /*2780*/  ISETP.GT.U32.AND P6, PT, R14.reuse, R21, PT ;  /* 0x000000150e00720c */ /* 0x040fe40003fc4070 */
[C---:B------:R-:W-:Y:S01]  /*2790*/  ISETP.GT.U32.AND P3, PT, R14.reuse, R5, PT ;  /* 0x000000050e00720c */ /* 0x040fe20003f64070 */
[----:B------:R-:W-:Y:S01]  /*27a0*/  @!P4 IMAD.IADD R11, R11, 0x1, -R14 ;  /* 0x000000010b0bc824 */ /* 0x000fe200078e0a0e */
[----:B------:R-:W-:Y:S01]  /*27b0*/  ISETP.GT.U32.AND P4, PT, R14, R24, PT ;  /* 0x000000180e00720c */ /* 0x000fe20003f84070 */
[----:B------:R-:W-:Y:S02]  /*27c0*/  @!P5 IMAD.MOV R22, RZ, RZ, -R22 ;  /* 0x000000ffff16d224 */ /* 0x000fe400078e0a16 */
[----:B------:R-:W-:-:S06]  /*27d0*/  @!P2 IMAD.IADD R23, R23, 0x1, -R14 ;  /* 0x000000011717a824 */ /* 0x000fcc00078e0a0e */
[--C-:B------:R-:W-:Y:S01]  /*27e0*/  @!P6 IMAD.IADD R21, R21, 0x1, -R14.reuse ;  /* 0x000000011515e824 */ /* 0x100fe200078e0a0e */
[----:B------:R-:W-:Y:S01]  /*27f0*/  ISETP.GT.U32.AND P2, PT, R14, R4, PT ;  /* 0x000000040e00720c */ /* 0x000fe20003f44070 */
[----:B------:R-:W-:-:S03]  /*2800*/  @!P3 IMAD.IADD R5, R5, 0x1, -R14 ;  /* 0x000000010505b824 */ /* 0x000fc600078e0a0e */
[C---:B------:R-:W-:Y:S02]  /*2810*/  ISETP.GT.U32.AND P5, PT, R14.reuse, R21, PT ;  /* 0x000000150e00720c */ /* 0x040fe40003fa4070 */
[----:B------:R-:W-:Y:S01]  /*2820*/  ISETP.GT.U32.AND P3, PT, R14, R19, PT ;  /* 0x000000130e00720c */ /* 0x000fe20003f64070 */
[----:B------:R-:W-:Y:S01]  /*2830*/  @!P4 IMAD.IADD R24, R24, 0x1, -R14 ;  /* 0x000000011818c824 */ /* 0x000fe200078e0a0e */
[C---:B------:R-:W-:Y:S01]  /*2840*/  ISETP.GT.U32.AND P4, PT, R14.reuse, R13, PT ;  /* 0x0000000d0e00720c */ /* 0x040fe20003f84070 */
[----:B------:R-:W-:Y:S01]  /*2850*/  @!P1 IMAD.MOV R0, RZ, RZ, -R0 ;  /* 0x000000ffff009224 */ /* 0x000fe200078e0a00 */
[----:B------:R-:W-:-:S03]  /*2860*/  ISETP.GT.U32.AND P1, PT, R14, R2, PT ;  /* 0x000000020e00720c */ /* 0x000fc60003f24070 */
[----:B------:R-:W-:Y:S01]  /*2870*/  @!P2 IMAD.IADD R4, R4, 0x1, -R14 ;  /* 0x000000010404a824 */ /* 0x000fe200078e0a0e */
[----:B------:R-:W-:-:S03]  /*2880*/  ISETP.GE.AND P2, PT, R29, RZ, PT ;  /* 0x000000ff1d00720c */ /* 0x000fc60003f46270 */
[--C-:B------:R-:W-:Y:S01]  /*2890*/  @!P5 IMAD.IADD R21, R21, 0x1, -R14.reuse ;  /* 0x000000011515d824 */ /* 0x100fe200078e0a0e */
[----:B------:R-:W-:Y:S01]  /*28a0*/  ISETP.GE.AND P5, PT, R9, RZ, PT ;  /* 0x000000ff0900720c */ /* 0x000fe20003fa6270 */
[--C-:B------:R-:W-:Y:S01]  /*28b0*/  @!P3 IMAD.IADD R19, R19, 0x1, -R14.reuse ;  /* 0x000000011313b824 */ /* 0x100fe200078e0a0e */
[----:B------:R-:W0:Y:S01]  /*28c0*/  S2R R9, SR_TID.X ;  /* 0x0000000000097919 */ /* 0x000e220000002100 */
[----:B------:R-:W-:Y:S01]  /*28d0*/  ISETP.GE.AND P3, PT, R12, RZ, PT ;  /* 0x000000ff0c00720c */ /* 0x000fe20003f66270 */
[----:B------:R-:W-:Y:S01]  /*28e0*/  @!P0 IMAD.MOV R23, RZ, RZ, -R23 ;  /* 0x000000ffff178224 */ /* 0x000fe200078e0a17 */
[----:B------:R-:W-:Y:S01]  /*28f0*/  ISETP.GT.U32.AND P0, PT, R14, R28, PT ;  /* 0x0000001c0e00720c */ /* 0x000fe20003f04070 */
[--C-:B------:R-:W-:Y:S02]  /*2900*/  @!P4 IMAD.IADD R13, R13, 0x1, -R14.reuse ;  /* 0x000000010d0dc824 */ /* 0x100fe400078e0a0e */
[----:B------:R-:W-:Y:S02]  /*2910*/  @!P1 IMAD.IADD R2, R2, 0x1, -R14 ;  /* 0x0000000102029824 */ /* 0x000fe400078e0a0e */
[----:B------:R-:W-:Y:S01]  /*2920*/  @!P2 IMAD.MOV R5, RZ, RZ, -R5 ;  /* 0x000000ffff05a224 */ /* 0x000fe200078e0a05 */
[----:B------:R-:W-:-:S05]  /*2930*/  ISETP.GT.U32.AND P2, PT, R14, R4, PT ;  /* 0x000000040e00720c */ /* 0x000fca0003f44070 */
[----:B------:R-:W-:Y:S01]  /*2940*/  @!P3 IMAD.MOV R8, RZ, RZ, -R8 ;  /* 0x000000ffff08b224 */ /* 0x000fe200078e0a08 */
[----:B------:R-:W-:Y:S01]  /*2950*/  ISETP.GT.U32.AND P3, PT, R14, R19, PT ;  /* 0x000000130e00720c */ /* 0x000fe20003f64070 */
[----:B------:R-:W-:Y:S01]  /*2960*/  @!P0 IMAD.IADD R28, R28, 0x1, -R14 ;  /* 0x000000011c1c8824 */ /* 0x000fe200078e0a0e */
[----:B------:R-:W-:-:S05]  /*2970*/  ISETP.GE.AND P0, PT, R7, RZ, PT ;  /* 0x000000ff0700720c */ /* 0x000fca0003f06270 */
[----:B------:R-:W-:Y:S01]  /*2980*/  @!P2 IMAD.IADD R4, R4, 0x1, -R14 ;  /* 0x000000010404a824 */ /* 0x000fe200078e0a0e */
[----:B------:R-:W-:-:S05]  /*2990*/  ISETP.GE.AND P2, PT, R10, RZ, PT ;  /* 0x000000ff0a00720c */ /* 0x000fca0003f46270 */
[----:B------:R-:W-:Y:S01]  /*29a0*/  @!P3 IMAD.IADD R19, R19, 0x1, -R14 ;  /* 0x000000011313b824 */ /* 0x000fe200078e0a0e */
[----:B------:R-:W-:Y:S02]  /*29b0*/  ISETP.GE.AND P3, PT, R26, RZ, PT ;  /* 0x000000ff1a00720c */ /* 0x000fe40003f66270 */
[----:B0-----:R-:W-:Y:S02]  /*29c0*/  LOP3.LUT R12, R9, 0x3f, RZ, 0xc0, !PT ;  /* 0x0000003f090c7812 */ /* 0x001fe400078ec0ff */
[----:B---3--:R-:W-:Y:S02]  /*29d0*/  ISETP.GE.AND P1, PT, R3, RZ, PT ;  /* 0x000000ff0300720c */ /* 0x008fe40003f26270 */
[----:B----4-:R-:W-:Y:S02]  /*29e0*/  ISETP.GE.AND P4, PT, R6, RZ, PT ;  /* 0x000000ff0600720c */ /* 0x010fe40003f86270 */
[----:B-----5:R-:W-:Y:S02]  /*29f0*/  ISETP.GE.AND P6, PT, R17, RZ, PT ;  /* 0x000000ff1100720c */ /* 0x020fe40003fc6270 */
[----:B------:R-:W2:Y:S04]  /*2a00*/  LDL.LU R17, [R1+0x1074] ;  /* 0x0010740001117983 */ /* 0x000ea80000300800 */
[----:B------:R-:W3:Y:S04]  /*2a10*/  LDL.LU R6, [R1+0x1070] ;  /* 0x0010700001067983 */ /* 0x000ee80000300800 */
[----:B------:R-:W4:Y:S04]  /*2a20*/  LDL.LU R3, [R1+0x106c] ;  /* 0x00106c0001037983 */ /* 0x000f280000300800 */
[----:B------:R-:W5:Y:S04]  /*2a30*/  LDL.LU R7, [R1+0x28] ;  /* 0x0000280001077983 */ /* 0x000f680000300800 */
[----:B------:R-:W2:Y:S04]  /*2a40*/  LDL.LU R10, [R1+0x24] ;  /* 0x00002400010a7983 */ /* 0x000ea80000300800 */
[----:B------:R-:W3:Y:S04]  /*2a50*/  LDL.LU R26, [R1+0x20] ;  /* 0x00002000011a7983 */ /* 0x000ee80000300800 */
[----:B------:R-:W3:Y:S01]  /*2a60*/  LDL.LU R9, [R1+0x1c] ;  /* 0x00001c0001097983 */ /* 0x000ee20000300800 */
[----:B------:R-:W-:Y:S01]  /*2a70*/  @!P6 IMAD.MOV R11, RZ, RZ, -R11 ;  /* 0x000000ffff0be224 */ /* 0x000fe200078e0a0b */
[----:B------:R-:W-:-:S13]  /*2a80*/  ISETP.GT.U32.AND P6, PT, R14, R24, PT ;  /* 0x000000180e00720c */ /* 0x000fda0003fc4070 */
[----:B------:R-:W-:Y:S02]  /*2a90*/  @!P6 IMAD.IADD R24, R24, 0x1, -R14 ;  /* 0x000000011818e824 */ /* 0x000fe400078e0a0e */
[----:B------:R-:W-:Y:S02]  /*2aa0*/  IMAD.MOV.U32 R14, RZ, RZ, R2 ;  /* 0x000000ffff0e7224 */ /* 0x000fe400078e0002 */
[----:B------:R-:W0:Y:S01]  /*2ab0*/  S2R R2, SR_TID.X ;  /* 0x0000000000027919 */ /* 0x000e220000002100 */
[----:B------:R-:W-:Y:S01]  /*2ac0*/  LOP3.LUT R12, R12, 0x40, RZ, 0xfc, !PT ;  /* 0x000000400c0c7812 */ /* 0x000fe200078efcff */
[----:B------:R-:W-:-:S04]  /*2ad0*/  @!P1 IMAD.MOV R14, RZ, RZ, -R14 ;  /* 0x000000ffff0e9224 */ /* 0x000fc800078e0a0e */
[----:B------:R-:W-:Y:S02]  /*2ae0*/  IMAD R29, R12, UR13, RZ ;  /* 0x0000000d0c1d7c24 */ /* 0x000fe4000f8e02ff */
[----:B------:R-:W-:Y:S02]  /*2af0*/  @!P0 IMAD.MOV R28, RZ, RZ, -R28 ;  /* 0x000000ffff1c8224 */ /* 0x000fe400078e0a1c */
[----:B------:R-:W-:Y:S01]  /*2b00*/  @!P4 IMAD.MOV R13, RZ, RZ, -R13 ;  /* 0x000000ffff0dc224 */ /* 0x000fe200078e0a0d */
[----:B------:R-:W-:Y:S02]  /*2b10*/  ISETP.GE.AND P4, PT, R16, RZ, PT ;  /* 0x000000ff1000720c */ /* 0x000fe40003f86270 */
[----:B------:R-:W3:Y:S01]  /*2b20*/  LDL.LU R16, [R1+0x1068] ;  /* 0x0010680001107983 */ /* 0x000ee20000300800 */
[----:B----4-:R-:W-:Y:S02]  /*2b30*/  ISETP.NE.AND P1, PT, R3, RZ, PT ;  /* 0x000000ff0300720c */ /* 0x010fe40003f25270 */
[----:B------:R-:W-:-:S02]  /*2b40*/  LOP3.LUT R12, RZ, R3, RZ, 0x33, !PT ;  /* 0x00000003ff0c7212 */ /* 0x000fc400078e33ff */
[----:B0-----:R-:W-:Y:S02]  /*2b50*/  LOP3.LUT R3, R2, 0x3f, RZ, 0xc0, !PT ;  /* 0x0000003f02037812 */ /* 0x001fe400078ec0ff */
[----:B------:R-:W-:-:S03]  /*2b60*/  IADD3 R2, P0, R29, UR6, RZ ;  /* 0x000000061d027c10 */ /* 0x000fc6000ff1e0ff */
[----:B------:R-:W-:Y:S01]  /*2b70*/  IMAD R3, R3, UR13, RZ ;  /* 0x0000000d03037c24 */ /* 0x000fe2000f8e02ff */
[----:B------:R-:W-:Y:S01]  /*2b80*/  STL [R1+0x2c], R12 ;  /* 0x00002c0c01007387 */ /* 0x000fe20000100800 */
[----:B-----5:R-:W-:-:S03]  /*2b90*/  SEL R7, R12, R7, !P1 ;  /* 0x000000070c077207 */ /* 0x020fc60004800000 */
[----:B------:R-:W-:Y:S01]  /*2ba0*/  IADD3 R3, P6, R3, UR6, RZ ;  /* 0x0000000603037c10 */ /* 0x000fe2000ffde0ff */
[----:B------:R0:W-:Y:S01]  /*2bb0*/  STL [R1+0x103c], R2 ;  /* 0x00103c0201007387 */ /* 0x0001e20000100800 */
[C---:B--2---:R-:W-:Y:S01]  /*2bc0*/  SEL R10, R12.reuse, R10, !P1 ;  /* 0x0000000a0c0a7207 */ /* 0x044fe20004800000 */
[----:B------:R-:W-:Y:S01]  /*2bd0*/  @!P2 IMAD.MOV R4, RZ, RZ, -R4 ;  /* 0x000000ffff04a224 */ /* 0x000fe200078e0a04 */
[C---:B---3--:R-:W-:Y:S01]  /*2be0*/  SEL R26, R12.reuse, R26, !P1 ;  /* 0x0000001a0c1a7207 */ /* 0x048fe20004800000 */
[----:B------:R-:W-:Y:S01]  /*2bf0*/  @!P3 IMAD.MOV R19, RZ, RZ, -R19 ;  /* 0x000000ffff13b224 */ /* 0x000fe200078e0a13 */
[----:B------:R-:W-:Y:S01]  /*2c00*/  SEL R9, R12, R9, !P1 ;  /* 0x000000090c097207 */ /* 0x000fe20004800000 */
[----:B------:R-:W-:Y:S02]  /*2c10*/  @!P5 IMAD.MOV R21, RZ, RZ, -R21 ;  /* 0x000000ffff15d224 */ /* 0x000fe400078e0a15 */
[----:B------:R-:W-:Y:S01]  /*2c20*/  @!P4 IMAD.MOV R24, RZ, RZ, -R24 ;  /* 0x000000ffff18c224 */ /* 0x000fe200078e0a18 */
[----:B------:R-:W-:Y:S01]  /*2c30*/  LEA.HI.X.SX32 R29, R29, UR7, 0x1, P0 ;  /* 0x000000071d1d7c11 */ /* 0x000fe200080f0eff */
[----:B0-----:R-:W2:Y:S01]  /*2c40*/  LDL.LU R2, [R1] ;  /* 0x0000000001027983 */ /* 0x001ea20000300800 */
[----:B------:R-:W-:-:S02]  /*2c50*/  UIMAD UR61, UR46, 0x7f, URZ ;  /* 0x0000007f2e3d78a4 */ /* 0x000fc4000f8e023f */
[----:B------:R-:W-:Y:S01]  /*2c60*/  UIMAD UR29, UR29, 0x3b, URZ ;  /* 0x0000003b1d1d78a4 */ /* 0x000fe2000f8e023f */
[----:B------:R0:W-:Y:S01]  /*2c70*/  STL [R1+0x1040], R3 ;  /* 0x0010400301007387 */ /* 0x0001e20000100800 */
[----:B------:R-:W-:Y:S02]  /*2c80*/  UIMAD UR27, UR27, 0x3a, URZ ;  /* 0x0000003a1b1b78a4 */ /* 0x000fe4000f8e023f */
[----:B------:R-:W-:Y:S02]  /*2c90*/  UIMAD UR31, UR31, 0x39, URZ ;  /* 0x000000391f1f78a4 */ /* 0x000fe4000f8e023f */
[----:B------:R-:W-:Y:S02]  /*2ca0*/  UIMAD UR23, UR23, 0x38, URZ ;  /* 0x00000038171778a4 */ /* 0x000fe4000f8e023f */
[----:B------:R-:W-:Y:S02]  /*2cb0*/  UIMAD UR21, UR21, 0x37, URZ ;  /* 0x00000037151578a4 */ /* 0x000fe4000f8e023f */
[----:B------:R-:W-:Y:S01]  /*2cc0*/  UIMAD UR9, UR9, 0x36, URZ ;  /* 0x00000036090978a4 */ /* 0x000fe2000f8e023f */
[----:B0-----:R-:W3:Y:S01]  /*2cd0*/  LDL.LU R3, [R1+0x18] ;  /* 0x0000180001037983 */ /* 0x001ee20000300800 */
[----:B------:R-:W-:-:S02]  /*2ce0*/  UIMAD UR17, UR17, 0x35, URZ ;  /* 0x00000035111178a4 */ /* 0x000fc4000f8e023f */
[----:B------:R-:W-:Y:S01]  /*2cf0*/  UIMAD UR14, UR14, 0x34, URZ ;  /* 0x000000340e0e78a4 */ /* 0x000fe2000f8e023f */
[----:B------:R0:W-:Y:S01]  /*2d00*/  STL [R1+0x28], R7 ;  /* 0x0000280701007387 */ /* 0x0001e20000100800 */
[----:B------:R-:W-:Y:S02]  /*2d10*/  UIMAD UR5, UR5, 0x33, URZ ;  /* 0x00000033050578a4 */ /* 0x000fe4000f8e023f */
[----:B------:R-:W-:Y:S01]  /*2d20*/  UIMAD UR19, UR19, 0x32, URZ ;  /* 0x00000032131378a4 */ /* 0x000fe2000f8e023f */
[----:B------:R-:W-:Y:S01]  /*2d30*/  ULDC UR6, c[0x0][0x238] ;  /* 0x00008e0000067ab9 */ /* 0x000fe20000000800 */
[----:B0-----:R-:W4:Y:S04]  /*2d40*/  LDL.LU R7, [R1+0x1064] ;  /* 0x0010640001077983 */ /* 0x001f280000300800 */
[----:B------:R0:W-:Y:S04]  /*2d50*/  STL [R1+0x14], R10 ;  /* 0x0000140a01007387 */ /* 0x0001e80000100800 */
[----:B0-----:R-:W5:Y:S04]  /*2d60*/  LDL.LU R10, [R1+0x1060] ;  /* 0x00106000010a7983 */ /* 0x001f680000300800 */
[----:B------:R0:W-:Y:S04]  /*2d70*/  STL [R1+0x10], R26 ;  /* 0x0000101a01007387 */ /* 0x0001e80000100800 */
[----:B0-----:R-:W4:Y:S04]  /*2d80*/  LDL.LU R26, [R1+0x105c] ;  /* 0x00105c00011a7983 */ /* 0x001f280000300800 */
[----:B------:R0:W-:Y:S04]  /*2d90*/  STL [R1+0xc], R9 ;  /* 0x00000c0901007387 */ /* 0x0001e80000100800 */
[----:B0-----:R-:W5:Y:S01]  /*2da0*/  LDL.LU R9, [R1+0x1058] ;  /* 0x0010580001097983 */ /* 0x001f620000300800 */
[----:B---3--:R-:W-:-:S05]  /*2db0*/  SEL R3, R12, R3, !P1 ;  /* 0x000000030c037207 */ /* 0x008fca0004800000 */
[----:B------:R2:W-:Y:S02]  /*2dc0*/  STL [R1+0x8], R3 ;  /* 0x0000080301007387 */ /* 0x0005e40000100800 */
[----:B--2---:R-:W-:-:S05]  /*2dd0*/  SEL R3, R12, R2, !P1 ;  /* 0x000000020c037207 */ /* 0x004fca0004800000 */
[----:B------:R-:W-:Y:S01]  /*2de0*/  STL [R1+0x1044], R3 ;  /* 0x0010440301007387 */ /* 0x000fe20000100800 */
[----:B-----5:R-:W-:-:S03]  /*2df0*/  SEL R2, R12, R9, !P1 ;  /* 0x000000090c027207 */ /* 0x020fc60004800000 */
[----:B------:R-:W2:Y:S04]  /*2e00*/  LDL.LU R12, [R1+0x1054] ;  /* 0x00105400010c7983 */ /* 0x000ea80000300800 */
[----:B------:R0:W-:Y:S04]  /*2e10*/  STL [R1+0x1048], R2 ;  /* 0x0010480201007387 */ /* 0x0001e80000100800 */
[----:B0-----:R-:W4:Y:S01]  /*2e20*/  LDL.LU R2, [R1+0x2c] ;  /* 0x00002c0001027983 */ /* 0x001f220000300800 */
[----:B------:R-:W0:Y:S02]  /*2e30*/  S2R R3, SR_TID.X ;  /* 0x0000000000037919 */ /* 0x000e240000002100 */
[----:B0-----:R-:W-:-:S05]  /*2e40*/  LOP3.LUT R3, R3, 0x3f, RZ, 0xc0, !PT ;  /* 0x0000003f03037812 */ /* 0x001fca00078ec0ff */
[----:B------:R-:W-:Y:S01]  /*2e50*/  IMAD R3, R3, UR13, RZ ;  /* 0x0000000d03037c24 */ /* 0x000fe2000f8e02ff */
[C---:B----4-:R-:W-:Y:S02]  /*2e60*/  SEL R26, R2.reuse, R26, !P1 ;  /* 0x0000001a021a7207 */ /* 0x050fe40004800000 */
[----:B------:R-:W-:-:S03]  /*2e70*/  SEL R10, R2, R10, !P1 ;  /* 0x0000000a020a7207 */ /* 0x000fc60004800000 */
[----:B------:R-:W-:Y:S04]  /*2e80*/  STL [R1+0x104c], R26 ;  /* 0x00104c1a01007387 */ /* 0x000fe80000100800 */
[----:B------:R0:W-:Y:S01]  /*2e90*/  STL [R1+0x1050], R10 ;  /* 0x0010500a01007387 */ /* 0x0001e20000100800 */
[C---:B------:R-:W-:Y:S02]  /*2ea0*/  SEL R7, R2.reuse, R7, !P1 ;  /* 0x0000000702077207 */ /* 0x040fe40004800000 */
[C---:B------:R-:W-:Y:S02]  /*2eb0*/  SEL R16, R2.reuse, R16, !P1 ;  /* 0x0000001002107207 */ /* 0x040fe40004800000 */
[C---:B------:R-:W-:Y:S02]  /*2ec0*/  SEL R6, R2.reuse, R6, !P1 ;  /* 0x0000000602067207 */ /* 0x040fe40004800000 */
[C---:B------:R-:W-:Y:S01]  /*2ed0*/  SEL R17, R2.reuse, R17, !P1 ;  /* 0x0000001102117207 */ /* 0x040fe20004800000 */
[----:B0-----:R-:W3:Y:S01]  /*2ee0*/  LDL.LU R10, [R1+0x28] ;  /* 0x00002800010a7983 */ /* 0x001ee20000300800 */
[----:B--2---:R-:W-:-:S02]  /*2ef0*/  SEL R12, R2, R12, !P1 ;  /* 0x0000000c020c7207 */ /* 0x004fc40004800000 */
[C---:B------:R-:W-:Y:S01]  /*2f00*/  SEL R15, R2.reuse, R15, !P1 ;  /* 0x0000000f020f7207 */ /* 0x040fe20004800000 */
[----:B------:R-:W2:Y:S01]  /*2f10*/  LDL.LU R26, [R1+0x14] ;  /* 0x00001400011a7983 */ /* 0x000ea20000300800 */
[C---:B------:R-:W-:Y:S02]  /*2f20*/  SEL R25, R2.reuse, R25, !P1 ;  /* 0x0000001902197207 */ /* 0x040fe40004800000 */
[C---:B------:R-:W-:Y:S02]  /*2f30*/  SEL R20, R2.reuse, R20, !P1 ;  /* 0x0000001402147207 */ /* 0x040fe40004800000 */
[C---:B------:R-:W-:Y:S02]  /*2f40*/  SEL R18, R2.reuse, R18, !P1 ;  /* 0x0000001202127207 */ /* 0x040fe40004800000 */
[C---:B------:R-:W-:Y:S02]  /*2f50*/  SEL R27, R2.reuse, R27, !P1 ;  /* 0x0000001b021b7207 */ /* 0x040fe40004800000 */
[----:B------:R-:W-:-:S02]  /*2f60*/  SEL R22, R2, R22, !P1 ;  /* 0x0000001602167207 */ /* 0x000fc40004800000 */
[C---:B------:R-:W-:Y:S02]  /*2f70*/  SEL R0, R2.reuse, R0, !P1 ;  /* 0x0000000002007207 */ /* 0x040fe40004800000 */
        /* <DEDUP_REMOVED lines=11> */
[----:B------:R-:W4:Y:S01]  /*3030*/  LDL.LU R2, [R1+0xc] ;  /* 0x00000c0001027983 */ /* 0x000f220000300800 */
[----:B------:R-:W-:Y:S01]  /*3040*/  LEA.HI.X.SX32 R4, R3, UR7, 0x1, P6 ;  /* 0x0000000703047c11 */ /* 0x000fe2000b0f0eff */
[----:B---3--:R-:W-:Y:S02]  /*3050*/  IMAD R10, R10, UR35, RZ ;  /* 0x000000230a0a7c24 */ /* 0x008fe4000f8e02ff */
[----:B------:R-:W3:Y:S01]  /*3060*/  LDL.LU R3, [R1+0x8] ;  /* 0x0000080001037983 */ /* 0x000ee20000300800 */
[----:B--2---:R-:W-:-:S03]  /*3070*/  IMAD R26, R26, UR35, RZ ;  /* 0x000000231a1a7c24 */ /* 0x004fc6000f8e02ff */
[----:B------:R0:W-:Y:S01]  /*3080*/  STL [R1+0x1038], R4 ;  /* 0x0010380401007387 */ /* 0x0001e20000100800 */
[----:B------:R-:W-:Y:S01]  /*3090*/  IMAD R7, R7, UR35, RZ ;  /* 0x0000002307077c24 */ /* 0x000fe2000f8e02ff */
[----:B------:R-:W-:Y:S01]  /*30a0*/  UIMAD UR6, UR6, 0x31, URZ ;  /* 0x00000031060678a4 */ /* 0x000fe2000f8e023f */
[----:B------:R-:W-:Y:S01]  /*30b0*/  IMAD R16, R16, UR35, RZ ;  /* 0x0000002310107c24 */ /* 0x000fe2000f8e02ff */
[----:B------:R-:W-:Y:S01]  /*30c0*/  UIMAD UR11, UR11, 0x30, URZ ;  /* 0x000000300b0b78a4 */ /* 0x000fe2000f8e023f */
[----:B------:R-:W-:Y:S01]  /*30d0*/  IMAD R0, R0, UR35, RZ ;  /* 0x0000002300007c24 */ /* 0x000fe2000f8e02ff */
[----:B------:R-:W-:Y:S01]  /*30e0*/  UIMAD UR26, UR26, 0x2f, URZ ;  /* 0x0000002f1a1a78a4 */ /* 0x000fe2000f8e023f */
[----:B------:R-:W-:Y:S01]  /*30f0*/  IMAD R6, R6, UR35, RZ ;  /* 0x0000002306067c24 */ /* 0x000fe2000f8e02ff */
[----:B------:R-:W-:Y:S01]  /*3100*/  UIMAD UR54, UR54, 0x2e, URZ ;  /* 0x0000002e363678a4 */ /* 0x000fe2000f8e023f */
[----:B0-----:R-:W2:Y:S01]  /*3110*/  LDL.LU R4, [R1+0x10] ;  /* 0x0000100001047983 */ /* 0x001ea20000300800 */
[----:B------:R-:W-:Y:S01]  /*3120*/  IMAD R17, R17, UR35, RZ ;  /* 0x0000002311117c24 */ /* 0x000fe2000f8e02ff */
[----:B------:R-:W-:-:S02]  /*3130*/  UIMAD UR38, UR38, 0x2d, URZ ;  /* 0x0000002d262678a4 */ /* 0x000fc4000f8e023f */
        /* <DEDUP_REMOVED lines=9> */
[----:B0-----:R-:W5:Y:S01]  /*31d0*/  LDL.LU R10, [R1+0x1050] ;  /* 0x00105000010a7983 */ /* 0x001f620000300800 */
[----:B------:R-:W-:Y:S01]  /*31e0*/  IMAD R18, R18, UR35, RZ ;  /* 0x0000002312127c24 */ /* 0x000fe2000f8e02ff */
[----:B------:R-:W-:-:S02]  /*31f0*/  UIMAD UR30, UR30, 0x28, URZ ;  /* 0x000000281e1e78a4 */ /* 0x000fc4000f8e023f */
[----:B------:R0:W-:Y:S01]  /*3200*/  STL [R1+0x14], R26 ;  /* 0x0000141a01007387 */ /* 0x0001e20000100800 */
[----:B------:R-:W-:Y:S01]  /*3210*/  IMAD R27, R27, UR35, RZ ;  /* 0x000000231b1b7c24 */ /* 0x000fe2000f8e02ff */
[----:B------:R-:W-:Y:S01]  /*3220*/  UIMAD UR22, UR22, 0x27, URZ ;  /* 0x00000027161678a4 */ /* 0x000fe2000f8e023f */
[----:B------:R-:W-:Y:S01]  /*3230*/  IMAD R22, R22, UR35, RZ ;  /* 0x0000002316167c24 */ /* 0x000fe2000f8e02ff */
[----:B------:R-:W-:Y:S01]  /*3240*/  UIMAD UR15, UR15, 0x26, URZ ;  /* 0x000000260f0f78a4 */ /* 0x000fe2000f8e023f */
[----:B----4-:R-:W-:Y:S01]  /*3250*/  IMAD R2, R2, UR35, RZ ;  /* 0x0000002302027c24 */ /* 0x010fe2000f8e02ff */
[----:B------:R-:W-:Y:S01]  /*3260*/  UIMAD UR60, UR60, 0x25, URZ ;  /* 0x000000253c3c78a4 */ /* 0x000fe2000f8e023f */
[----:B------:R-:W-:Y:S01]  /*3270*/  IMAD R23, R23, UR35, RZ ;  /* 0x0000002317177c24 */ /* 0x000fe2000f8e02ff */
[----:B------:R-:W-:Y:S01]  /*3280*/  UIMAD UR56, UR56, 0x24, URZ ;  /* 0x00000024383878a4 */ /* 0x000fe2000f8e023f */
[----:B0-----:R-:W4:Y:S01]  /*3290*/  LDL.LU R26, [R1+0x104c] ;  /* 0x00104c00011a7983 */ /* 0x001f220000300800 */
        /* <DEDUP_REMOVED lines=8> */
[----:B------:R-:W-:Y:S01]  /*3320*/  USHF.L.U32 UR40, UR40, 0x5, URZ ;  /* 0x0000000528287899 */ /* 0x000fe2000800063f */
[----:B------:R-:W-:Y:S01]  /*3330*/  IMAD R21, R21, UR35, RZ ;  /* 0x0000002315157c24 */ /* 0x000fe2000f8e02ff */
[----:B------:R-:W-:Y:S01]  /*3340*/  UIMAD UR36, UR36, 0x1f, URZ ;  /* 0x0000001f242478a4 */ /* 0x000fe2000f8e023f */
[----:B0-----:R-:W2:Y:S01]  /*3350*/  LDL.LU R2, [R1+0x1048] ;  /* 0x0010480001027983 */ /* 0x001ea20000300800 */
[----:B------:R-:W-:Y:S01]  /*3360*/  IMAD R24, R24, UR35, RZ ;  /* 0x0000002318187c24 */ /* 0x000fe2000f8e02ff */
[----:B------:R-:W-:-:S02]  /*3370*/  UIMAD UR28, UR28, 0x1e, URZ ;  /* 0x0000001e1c1c78a4 */ /* 0x000fc4000f8e023f */
[----:B------:R-:W-:Y:S02]  /*3380*/  UIMAD UR24, UR24, 0x1d, URZ ;  /* 0x0000001d181878a4 */ /* 0x000fe4000f8e023f */
[----:B------:R-:W-:Y:S02]  /*3390*/  UIMAD UR20, UR20, 0x1c, URZ ;  /* 0x0000001c141478a4 */ /* 0x000fe4000f8e023f */
[----:B------:R-:W-:Y:S02]  /*33a0*/  UIMAD UR16, UR16, 0x1b, URZ ;  /* 0x0000001b101078a4 */ /* 0x000fe4000f8e023f */
[----:B------:R-:W-:Y:S02]  /*33b0*/  UIMAD UR12, UR12, 0x1a, URZ ;  /* 0x0000001a0c0c78a4 */ /* 0x000fe4000f8e023f */
[----:B------:R-:W-:Y:S01]  /*33c0*/  UIMAD UR10, UR10, 0x19, URZ ;  /* 0x000000190a0a78a4 */ /* 0x000fe2000f8e023f */
[----:B------:R-:W-:Y:S01]  /*33d0*/  ULDC UR7, c[0x0][0x238] ;  /* 0x00008e0000077ab9 */ /* 0x000fe20000000800 */
[----:B---3--:R-:W-:-:S05]  /*33e0*/  IMAD R3, R3, UR35, RZ ;  /* 0x0000002303037c24 */ /* 0x008fca000f8e02ff */
[----:B------:R0:W-:Y:S04]  /*33f0*/  STL [R1+0x8], R3 ;  /* 0x0000080301007387 */ /* 0x0001e80000100800 */
[----:B0-----:R-:W3:Y:S01]  /*3400*/  LDL.LU R3, [R1+0x1044] ;  /* 0x0010440001037983 */ /* 0x001ee20000300800 */
[----:B-----5:R-:W-:Y:S02]  /*3410*/  IMAD R10, R10, UR35, RZ ;  /* 0x000000230a0a7c24 */ /* 0x020fe4000f8e02ff */
[----:B----4-:R-:W-:Y:S02]  /*3420*/  IMAD R26, R26, UR35, RZ ;  /* 0x000000231a1a7c24 */ /* 0x010fe4000f8e02ff */
[----:B--2---:R-:W-:Y:S02]  /*3430*/  IMAD R2, R2, UR35, RZ ;  /* 0x0000002302027c24 */ /* 0x004fe4000f8e02ff */
[----:B---3--:R-:W-:-:S05]  /*3440*/  IMAD R3, R3, UR35, RZ ;  /* 0x0000002303037c24 */ /* 0x008fca000f8e02ff */
[----:B------:R0:W-:Y:S04]  /*3450*/  STL [R1+0x4], R3 ;  /* 0x0000040301007387 */ /* 0x0001e80000100800 */
[----:B0-----:R-:W2:Y:S04]  /*3460*/  LDL.LU R3, [R1+0x1040] ;  /* 0x0010400001037983 */ /* 0x001ea80000300800 */
[----:B------:R0:W-:Y:S04]  /*3470*/  STL [R1], R2 ;  /* 0x0000000201007387 */ /* 0x0001e80000100800 */
[----:B0-----:R-:W3:Y:S04]  /*3480*/  LDL.LU R2, [R1+0x103c] ;  /* 0x00103c0001027983 */ /* 0x001ee80000300800 */
[----:B------:R0:W-:Y:S04]  /*3490*/  STL [R1+0x102c], R26 ;  /* 0x00102c1a01007387 */ /* 0x0001e80000100800 */
[----:B0-----:R-:W4:Y:S04]  /*34a0*/  LDL.LU R26, [R1+0x5c] ;  /* 0x00005c00011a7983 */ /* 0x001f280000300800 */
[----:B------:R0:W-:Y:S04]  /*34b0*/  STL [R1+0x1028], R10 ;  /* 0x0010280a01007387 */ /* 0x0001e80000100800 */
[----:B0-----:R-:W5:Y:S04]  /*34c0*/  LDL.LU R10, [R1+0x60] ;  /* 0x00006000010a7983 */ /* 0x001f680000300800 */
[----:B------:R0:W-:Y:S04]  /*34d0*/  STL [R1+0x1030], R7 ;  /* 0x0010300701007387 */ /* 0x0001e80000100800 */
[----:B------:R1:W-:Y:S04]  /*34e0*/  STL [R1+0x1034], R16 ;  /* 0x0010341001007387 */ /* 0x0003e80000100800 */
[----:B------:R1:W-:Y:S01]  /*34f0*/  STL [R1+0x1c], R0 ;  /* 0x00001c0001007387 */ /* 0x0003e20000100800 */
[----:B0-----:R-:W-:-:S02]  /*3500*/  IMAD R7, R5, UR35, RZ ;  /* 0x0000002305077c24 */ /* 0x001fc4000f8e02ff */
[----:B------:R-:W-:Y:S02]  /*3510*/  IMAD R5, R8, UR35, RZ ;  /* 0x0000002308057c24 */ /* 0x000fe4000f8e02ff */
[----:B------:R-:W-:Y:S01]  /*3520*/  IMAD R4, R4, UR35, RZ ;  /* 0x0000002304047c24 */ /* 0x000fe2000f8e02ff */
[----:B------:R-:W-:Y:S01]  /*3530*/  STL [R1+0x20], R7 ;  /* 0x0000200701007387 */ /* 0x000fe20000100800 */
[----:B-1----:R-:W0:Y:S01]  /*3540*/  LDC R16, c[0x0][0x230] ;  /* 0x00008c00ff107b82 */ /* 0x002e220000000800 */
[----:B------:R-:W-:Y:S02]  /*3550*/  IMAD R0, R11, UR35, RZ ;  /* 0x000000230b007c24 */ /* 0x000fe4000f8e02ff */
[----:B------:R-:W-:Y:S04]  /*3560*/  STL [R1+0x24], R5 ;  /* 0x0000240501007387 */ /* 0x000fe80000100800 */
[----:B------:R1:W-:Y:S02]  /*3570*/  STL [R1+0x28], R0 ;  /* 0x0000280001007387 */ /* 0x0003e40000100800 */
[----:B-1----:R-:W-:-:S05]  /*3580*/  IMAD R0, R9, UR35, RZ ;  /* 0x0000002309007c24 */ /* 0x002fca000f8e02ff */
[----:B------:R5:W-:Y:S01]  /*3590*/  STL [R1+0x2c], R0 ;  /* 0x00002c0001007387 */ /* 0x000be20000100800 */
[----:B----4-:R-:W-:Y:S02]  /*35a0*/  IMAD R5, R26, UR34, RZ ;  /* 0x000000221a057c24 */ /* 0x010fe4000f8e02ff */
[----:B-----5:R-:W-:Y:S01]  /*35b0*/  IMAD R0, R10, UR34, RZ ;  /* 0x000000220a007c24 */ /* 0x020fe2000f8e02ff */
[----:B------:R-:W-:Y:S02]  /*35c0*/  ULDC.64 UR34, c[0x0][0x210] ;  /* 0x0000840000227ab9 */ /* 0x000fe40000000a00 */
[C---:B------:R-:W-:Y:S02]  /*35d0*/  IADD3 R26, P1, R5.reuse, UR34, RZ ;  /* 0x00000022051a7c10 */ /* 0x040fe4000ff3e0ff */
[----:B------:R-:W-:Y:S02]  /*35e0*/  IADD3 R7, P0, R0, UR34, RZ ;  /* 0x0000002200077c10 */ /* 0x000fe4000ff1e0ff */
[----:B------:R-:W-:-:S02]  /*35f0*/  LEA.HI.X.SX32 R10, R5, UR35, 0x1, P1 ;  /* 0x00000023050a7c11 */ /* 0x000fc400088f0eff */
[----:B------:R-:W-:Y:S01]  /*3600*/  LEA.HI.X.SX32 R8, R0, UR35, 0x1, P0 ;  /* 0x0000002300087c11 */ /* 0x000fe200080f0eff */
[----:B------:R-:W-:Y:S01]  /*3610*/  STL [R1+0x2bc], R7 ;  /* 0x0002bc0701007387 */ /* 0x000fe20000100800 */
[----:B------:R-:W-:-:S03]  /*3620*/  IADD3 R0, P0, R26, UR61, RZ ;  /* 0x0000003d1a007c10 */ /* 0x000fc6000ff1e0ff */
[----:B------:R-:W-:Y:S01]  /*3630*/  STL [R1+0x2c4], R26 ;  /* 0x0002c41a01007387 */ /* 0x000fe20000100800 */
[----:B------:R-:W-:-:S03]  /*3640*/  USHF.R.S32.HI UR34, URZ, 0x1f, UR61 ;  /* 0x0000001f3f227899 */ /* 0x000fc6000801143d */
[----:B------:R-:W-:Y:S04]  /*3650*/  STL [R1+0x2b8], R8 ;  /* 0x0002b80801007387 */ /* 0x000fe80000100800 */
[----:B------:R-:W-:Y:S04]  /*3660*/  STL [R1+0x2c0], R10 ;  /* 0x0002c00a01007387 */ /* 0x000fe80000100800 */
[----:B------:R1:W-:Y:S01]  /*3670*/  STL [R1+0xaf4], R0 ;  /* 0x000af40001007387 */ /* 0x0003e20000100800 */
[----:B------:R-:W-:Y:S01]  /*3680*/  UIMAD UR35, UR46, 0x7e, URZ ;  /* 0x0000007e2e2378a4 */ /* 0x000fe2000f8e023f */
[----:B------:R-:W-:-:S02]  /*3690*/  IADD3.X R5, R10, UR34, RZ, P0, !PT ;  /* 0x000000220a057c10 */ /* 0x000fc400087fe4ff */
[----:B-1----:R-:W-:-:S05]  /*36a0*/  IADD3 R0, P1, R7, UR61, RZ ;  /* 0x0000003d07007c10 */ /* 0x002fca000ff3e0ff */
[----:B------:R1:W-:Y:S01]  /*36b0*/  STL [R1+0xafc], R0 ;  /* 0x000afc0001007387 */ /* 0x0003e20000100800 */
[----:B------:R-:W-:-:S03]  /*36c0*/  USHF.R.S32.HI UR61, URZ, 0x1f, UR35 ;  /* 0x0000001f3f3d7899 */ /* 0x000fc60008011423 */
[----:B------:R4:W-:Y:S01]  /*36d0*/  STL [R1+0xaf0], R5 ;  /* 0x000af00501007387 */ /* 0x0009e20000100800 */
[----:B-1----:R-:W-:Y:S02]  /*36e0*/  IADD3.X R0, R8, UR34, RZ, P1, !PT ;  /* 0x0000002208007c10 */ /* 0x002fe40008ffe4ff */
[----:B----4-:R-:W-:-:S03]  /*36f0*/  IADD3 R5, P0, R26, UR35, RZ ;  /* 0x000000231a057c10 */ /* 0x010fc6000ff1e0ff */
[----:B------:R1:W-:Y:S01]  /*3700*/  STL [R1+0xaf8], R0 ;  /* 0x000af80001007387 */ /* 0x0003e20000100800 */
[----:B------:R-:W-:-:S03]  /*3710*/  UIMAD UR34, UR46, 0x7d, URZ ;  /* 0x0000007d2e2278a4 */ /* 0x000fc6000f8e023f */
[----:B------:R4:W-:Y:S01]  /*3720*/  STL [R1+0xb04], R5 ;  /* 0x000b040501007387 */ /* 0x0009e20000100800 */
[----:B-1----:R-:W-:Y:S02]  /*3730*/  IADD3 R0, P1, R7, UR35, RZ ;  /* 0x0000002307007c10 */ /* 0x002fe4000ff3e0ff */
[----:B----4-:R-:W-:-:S03]  /*3740*/  IADD3.X R5, R10, UR61, RZ, P0, !PT ;  /* 0x0000003d0a057c10 */ /* 0x010fc600087fe4ff */
        /* <DEDUP_REMOVED lines=606> */
[----:B------:R-:W-:-:S03]  /*5d30*/  USHF.L.U32 UR61, UR46, 0x6, URZ ;  /* 0x000000062e3d7899 */ /* 0x000fc6000800063f */
        /* <DEDUP_REMOVED lines=31> */
[----:B-1----:R-:W-:-:S05]  /*5f30*/  IADD3 R0, P1, R7, UR34, RZ ;  /* 0x0000002207007c10 */ /* 0x002fca000ff3e0ff */
[----:B------:R1:W-:Y:S01]  /*5f40*/  STL [R1+0xf0c], R0 ;  /* 0x000f0c0001007387 */ /* 0x0003e20000100800 */
[----:B----4-:R-:W-:Y:S01]  /*5f50*/  IADD3.X R5, R8, UR35, RZ, P1, !PT ;  /* 0x0000002308057c10 */ /* 0x010fe20008ffe4ff */
[----:B------:R-:W-:Y:S01]  /*5f60*/  UIMAD UR34, UR46, 0x3c, URZ ;  /* 0x0000003c2e2278a4 */ /* 0x000fe2000f8e023f */
[----:B-1----:R-:W-:-:S05]  /*5f70*/  IADD3.X R0, R10, UR35, RZ, P0, !PT ;  /* 0x000000230a007c10 */ /* 0x002fca00087fe4ff */
[----:B------:R1:W-:Y:S01]  /*5f80*/  STL [R1+0xf00], R0 ;  /* 0x000f000001007387 */ /* 0x0003e20000100800 */
[----:B------:R-:W-:-:S03]  /*5f90*/  USHF.R.S32.HI UR35, URZ, 0x1f, UR61 ;  /* 0x0000001f3f237899 */ /* 0x000fc6000801143d */
[----:B------:R4:W-:Y:S01]  /*5fa0*/  STL [R1+0xf08], R5 ;  /* 0x000f080501007387 */ /* 0x0009e20000100800 */
[----:B-1----:R-:W-:Y:S02]  /*5fb0*/  IADD3 R0, P0, R26, UR61, RZ ;  /* 0x0000003d1a007c10 */ /* 0x002fe4000ff1e0ff */
[----:B----4-:R-:W-:-:S03]  /*5fc0*/  IADD3 R5, P1, R7, UR61, RZ ;  /* 0x0000003d07057c10 */ /* 0x010fc6000ff3e0ff */
[----:B------:R1:W-:Y:S01]  /*5fd0*/  STL [R1+0xf14], R0 ;  /* 0x000f140001007387 */ /* 0x0003e20000100800 */
[----:B------:R-:W-:Y:S01]  /*5fe0*/  IADD3 R9, P3, R7, UR34, RZ ;  /* 0x0000002207097c10 */ /* 0x000fe2000ff7e0ff */
[----:B------:R-:W-:Y:S02]  /*5ff0*/  USHF.R.S32.HI UR61, URZ, 0x1f, UR34 ;  /* 0x0000001f3f3d7899 */ /* 0x000fe40008011422 */
[----:B------:R4:W-:Y:S01]  /*6000*/  STL [R1+0xf1c], R5 ;  /* 0x000f1c0501007387 */ /* 0x0009e20000100800 */
[----:B-1----:R-:W-:Y:S01]  /*6010*/  IADD3 R0, P2, R26, UR34, RZ ;  /* 0x000000221a007c10 */ /* 0x002fe2000ff5e0ff */
[----:B0-----:R-:W-:Y:S01]  /*6020*/  VIADD R16, R16, 0x7f ;  /* 0x0000007f10107836 */ /* 0x001fe20000000000 */
[----:B------:R-:W-:Y:S01]  /*6030*/  UIMAD UR7, UR7, 0x18, URZ ;  /* 0x00000018070778a4 */ /* 0x000fe2000f8e023f */
[----:B----4-:R-:W-:Y:S02]  /*6040*/  IADD3.X R5, R10, UR35, RZ, P0, !PT ;  /* 0x000000230a057c10 */ /* 0x010fe400087fe4ff */
[----:B------:R0:W-:Y:S01]  /*6050*/  STL [R1+0xf24], R0 ;  /* 0x000f240001007387 */ /* 0x0001e20000100800 */
[----:B------:R-:W-:-:S02]  /*6060*/  UIMAD UR8, UR8, 0x17, URZ ;  /* 0x00000017080878a4 */ /* 0x000fc4000f8e023f */
[----:B------:R-:W-:Y:S01]  /*6070*/  UIMAD UR25, UR25, 0x16, URZ ;  /* 0x00000016191978a4 */ /* 0x000fe2000f8e023f */
[----:B------:R-:W-:Y:S01]  /*6080*/  STL [R1+0xf2c], R9 ;  /* 0x000f2c0901007387 */ /* 0x000fe20000100800 */
[----:B------:R-:W-:Y:S02]  /*6090*/  UIMAD UR59, UR59, 0x15, URZ ;  /* 0x000000153b3b78a4 */ /* 0x000fe4000f8e023f */
[----:B------:R-:W-:Y:S02]  /*60a0*/  UIMAD UR57, UR57, 0x14, URZ ;  /* 0x00000014393978a4 */ /* 0x000fe4000f8e023f */
[----:B------:R-:W-:Y:S01]  /*60b0*/  UIMAD UR55, UR55, 0x13, URZ ;  /* 0x00000013373778a4 */ /* 0x000fe2000f8e023f */
[----:B0-----:R-:W-:Y:S01]  /*60c0*/  IADD3.X R0, R8, UR35, RZ, P1, !PT ;  /* 0x0000002308007c10 */ /* 0x001fe20008ffe4ff */
[----:B------:R0:W-:Y:S01]  /*60d0*/  STL [R1+0xf10], R5 ;  /* 0x000f100501007387 */ /* 0x0001e20000100800 */
[----:B------:R-:W-:Y:S02]  /*60e0*/  UIMAD UR53, UR53, 0x12, URZ ;  /* 0x00000012353578a4 */ /* 0x000fe4000f8e023f */
[----:B------:R-:W-:Y:S01]  /*60f0*/  UIMAD UR51, UR51, 0x11, URZ ;  /* 0x00000011333378a4 */ /* 0x000fe2000f8e023f */
[----:B------:R1:W-:Y:S01]  /*6100*/  STL [R1+0xf18], R0 ;  /* 0x000f180001007387 */ /* 0x0003e20000100800 */
[----:B------:R-:W-:-:S02]  /*6110*/  USHF.L.U32 UR49, UR49, 0x4, URZ ;  /* 0x0000000431317899 */ /* 0x000fc4000800063f */
[----:B------:R-:W-:Y:S02]  /*6120*/  UIMAD UR47, UR47, 0xf, URZ ;  /* 0x0000000f2f2f78a4 */ /* 0x000fe4000f8e023f */
[----:B------:R-:W-:Y:S01]  /*6130*/  UIMAD UR45, UR45, 0xe, URZ ;  /* 0x0000000e2d2d78a4 */ /* 0x000fe2000f8e023f */
[----:B0-----:R-:W-:Y:S01]  /*6140*/  IADD3.X R5, R10, UR61, RZ, P2, !PT ;  /* 0x0000003d0a057c10 */ /* 0x001fe200097fe4ff */
[----:B------:R-:W-:Y:S02]  /*6150*/  UIMAD UR43, UR43, 0xd, URZ ;  /* 0x0000000d2b2b78a4 */ /* 0x000fe4000f8e023f */
[----:B------:R-:W-:Y:S01]  /*6160*/  UIMAD UR41, UR41, 0xc, URZ ;  /* 0x0000000c292978a4 */ /* 0x000fe2000f8e023f */
[----:B-1----:R-:W-:Y:S01]  /*6170*/  IADD3.X R0, R8, UR61, RZ, P3, !PT ;  /* 0x0000003d08007c10 */ /* 0x002fe20009ffe4ff */
[----:B------:R0:W-:Y:S01]  /*6180*/  STL [R1+0xf20], R5 ;  /* 0x000f200501007387 */ /* 0x0001e20000100800 */
[----:B------:R-:W-:Y:S02]  /*6190*/  USHF.R.S32.HI UR61, URZ, 0x1f, UR29 ;  /* 0x0000001f3f3d7899 */ /* 0x000fe4000801141d */
[----:B------:R-:W-:Y:S01]  /*61a0*/  UIMAD UR39, UR39, 0xb, URZ ;  /* 0x0000000b272778a4 */ /* 0x000fe2000f8e023f */
[----:B------:R1:W-:Y:S01]  /*61b0*/  STL [R1+0xf28], R0 ;  /* 0x000f280001007387 */ /* 0x0003e20000100800 */
[----:B------:R-:W-:Y:S01]  /*61c0*/  UIMAD UR37, UR37, 0xa, URZ ;  /* 0x0000000a252578a4 */ /* 0x000fe2000f8e023f */
[----:B------:R-:W-:Y:S01]  /*61d0*/  ULDC UR35, c[0x0][0x238] ;  /* 0x00008e0000237ab9 */ /* 0x000fe20000000800 */
[----:B------:R-:W-:Y:S01]  /*61e0*/  ULDC UR34, c[0x0][0x238] ;  /* 0x00008e0000227ab9 */ /* 0x000fe20000000800 */
[----:B0-----:R-:W-:-:S02]  /*61f0*/  IADD3 R5, P0, R26, UR29, RZ ;  /* 0x0000001d1a057c10 */ /* 0x001fc4000ff1e0ff */
[----:B-1----:R-:W-:-:S03]  /*6200*/  IADD3 R0, P1, R7, UR29, RZ ;  /* 0x0000001d07007c10 */ /* 0x002fc6000ff3e0ff */
[----:B------:R-:W-:Y:S01]  /*6210*/  STL [R1+0xf34], R5 ;  /* 0x000f340501007387 */ /* 0x000fe20000100800 */
[----:B------:R-:W-:Y:S01]  /*6220*/  IADD3 R9, P3, R7, UR31, RZ ;  /* 0x0000001f07097c10 */ /* 0x000fe2000ff7e0ff */
[----:B------:R-:W-:Y:S02]  /*6230*/  UIMAD UR35, UR35, 0x9, URZ ;  /* 0x00000009232378a4 */ /* 0x000fe4000f8e023f */
[----:B------:R0:W-:Y:S01]  /*6240*/  STL [R1+0xf3c], R0 ;  /* 0x000f3c0001007387 */ /* 0x0001e20000100800 */
[----:B------:R-:W-:Y:S01]  /*6250*/  USHF.L.U32 UR34, UR34, 0x3, URZ ;  /* 0x0000000322227899 */ /* 0x000fe2000800063f */
[----:B------:R-:W-:Y:S01]  /*6260*/  ULDC UR29, c[0x0][0x238] ;  /* 0x00008e00001d7ab9 */ /* 0x000fe20000000800 */
[----:B0-----:R-:W-:Y:S02]  /*6270*/  IADD3.X R0, R10, UR61, RZ, P0, !PT ;  /* 0x0000003d0a007c10 */ /* 0x001fe400087fe4ff */
[----:B------:R-:W-:-:S03]  /*6280*/  IADD3.X R5, R8, UR61, RZ, P1, !PT ;  /* 0x0000003d08057c10 */ /* 0x000fc60008ffe4ff */
[----:B------:R0:W-:Y:S01]  /*6290*/  STL [R1+0xf30], R0 ;  /* 0x000f300001007387 */ /* 0x0001e20000100800 */
[----:B------:R-:W-:-:S03]  /*62a0*/  USHF.R.S32.HI UR61, URZ, 0x1f, UR27 ;  /* 0x0000001f3f3d7899 */ /* 0x000fc6000801141b */
[----:B------:R1:W-:Y:S01]  /*62b0*/  STL [R1+0xf38], R5 ;  /* 0x000f380501007387 */ /* 0x0003e20000100800 */
[----:B0-----:R-:W-:Y:S02]  /*62c0*/  IADD3 R0, P0, R26, UR27, RZ ;  /* 0x0000001b1a007c10 */ /* 0x001fe4000ff1e0ff */
[----:B-1----:R-:W-:-:S03]  /*62d0*/  IADD3 R5, P1, R7, UR27, RZ ;  /* 0x0000001b07057c10 */ /* 0x002fc6000ff3e0ff */
[----:B------:R0:W-:Y:S01]  /*62e0*/  STL [R1+0xf44], R0 ;  /* 0x000f440001007387 */ /* 0x0001e20000100800 */
[----:B------:R-:W-:-:S03]  /*62f0*/  USHF.R.S32.HI UR27, URZ, 0x1f, UR31 ;  /* 0x0000001f3f1b7899 */ /* 0x000fc6000801141f */
[----:B------:R1:W-:Y:S01]  /*6300*/  STL [R1+0xf4c], R5 ;  /* 0x000f4c0501007387 */ /* 0x0003e20000100800 */
[----:B0-----:R-:W-:Y:S01]  /*6310*/  IADD3 R0, P2, R26, UR31, RZ ;  /* 0x0000001f1a007c10 */ /* 0x001fe2000ff5e0ff */
[----:B------:R-:W-:Y:S01]  /*6320*/  UIMAD UR29, UR29, 0x7, URZ ;  /* 0x000000071d1d78a4 */ /* 0x000fe2000f8e023f */
[----:B------:R-:W-:Y:S01]  /*6330*/  ULDC UR31, c[0x0][0x238] ;  /* 0x00008e00001f7ab9 */ /* 0x000fe20000000800 */
[----:B-1----:R-:W-:Y:S02]  /*6340*/  IADD3.X R5, R10, UR61, RZ, P0, !PT ;  /* 0x0000003d0a057c10 */ /* 0x002fe400087fe4ff */
[----:B------:R0:W-:Y:S04]  /*6350*/  STL [R1+0xf54], R0 ;  /* 0x000f540001007387 */ /* 0x0001e80000100800 */
[----:B------:R-:W-:Y:S01]  /*6360*/  STL [R1+0xf5c], R9 ;  /* 0x000f5c0901007387 */ /* 0x000fe20000100800 */
[----:B0-----:R-:W-:-:S03]  /*6370*/  IADD3.X R0, R8, UR61, RZ, P1, !PT ;  /* 0x0000003d08007c10 */ /* 0x001fc60008ffe4ff */
[----:B------:R-:W-:Y:S01]  /*6380*/  STL [R1+0xf40], R5 ;  /* 0x000f400501007387 */ /* 0x000fe20000100800 */
[----:B------:R-:W-:-:S03]  /*6390*/  ULDC UR61, c[0x0][0x238] ;  /* 0x00008e00003d7ab9 */ /* 0x000fc60000000800 */
[----:B------:R0:W-:Y:S02]  /*63a0*/  STL [R1+0xf48], R0 ;  /* 0x000f480001007387 */ /* 0x0001e40000100800 */
[----:B0-----:R-:W-:Y:S02]  /*63b0*/  IADD3.X R0, R10, UR27, RZ, P2, !PT ;  /* 0x0000001b0a007c10 */ /* 0x001fe400097fe4ff */
[----:B------:R-:W-:Y:S01]  /*63c0*/  IADD3.X R5, R8, UR27, RZ, P3, !PT ;  /* 0x0000001b08057c10 */ /* 0x000fe20009ffe4ff */
[----:B------:R-:W-:Y:S02]  /*63d0*/  USHF.R.S32.HI UR27, URZ, 0x1f, UR23 ;  /* 0x0000001f3f1b7899 */ /* 0x000fe40008011417 */
[----:B------:R0:W-:Y:S04]  /*63e0*/  STL [R1+0xf50], R0 ;  /* 0x000f500001007387 */ /* 0x0001e80000100800 */
[----:B------:R-:W-:Y:S01]  /*63f0*/  STL [R1+0xf58], R5 ;  /* 0x000f580501007387 */ /* 0x000fe20000100800 */
[----:B0-----:R-:W-:-:S05]  /*6400*/  IADD3 R0, P0, R26, UR23, RZ ;  /* 0x000000171a007c10 */ /* 0x001fca000ff1e0ff */
[----:B------:R0:W-:Y:S01]  /*6410*/  STL [R1+0xf64], R0 ;  /* 0x000f640001007387 */ /* 0x0001e20000100800 */
[----:B------:R-:W-:Y:S02]  /*6420*/  IADD3.X R9, R10, UR27, RZ, P0, !PT ;  /* 0x0000001b0a097c10 */ /* 0x000fe400087fe4ff */
[----:B0-----:R-:W-:Y:S01]  /*6430*/  IADD3 R0, P1, R7, UR23, RZ ;  /* 0x0000001707007c10 */ /* 0x001fe2000ff3e0ff */
[----:B------:R-:W-:Y:S02]  /*6440*/  UIMAD UR61, UR61, 0x6, URZ ;  /* 0x000000063d3d78a4 */ /* 0x000fe4000f8e023f */
[----:B------:R-:W-:Y:S02]  /*6450*/  UIMAD UR31, UR31, 0x5, URZ ;  /* 0x000000051f1f78a4 */ /* 0x000fe4000f8e023f */
[----:B------:R0:W-:Y:S01]  /*6460*/  STL [R1+0xf6c], R0 ;  /* 0x000f6c0001007387 */ /* 0x0001e20000100800 */
[----:B------:R-:W-:Y:S01]  /*6470*/  IADD3.X R5, R8, UR27, RZ, P1, !PT ;  /* 0x0000001b08057c10 */ /* 0x000fe20008ffe4ff */
[----:B------:R-:W-:-:S02]  /*6480*/  ULDC UR23, c[0x0][0x238] ;  /* 0x00008e0000177ab9 */ /* 0x000fc40000000800 */
[----:B------:R1:W-:Y:S01]  /*6490*/  STL [R1+0xf60], R9 ;  /* 0x000f600901007387 */ /* 0x0003e20000100800 */
[----:B0-----:R-:W-:Y:S01]  /*64a0*/  SHF.R.S32.HI R0, RZ, 0x1f, R16 ;  /* 0x0000001fff007819 */ /* 0x001fe20000011410 */
[----:B-1----:R-:W0:Y:S03]  /*64b0*/  S2R R9, SR_TID.X ;  /* 0x0000000000097919 */ /* 0x002e260000002100 */
[----:B------:R-:W-:Y:S01]  /*64c0*/  LEA.HI R0, R0, R16, RZ, 0x7 ;  /* 0x0000001000007211 */ /* 0x000fe200078f38ff */
[----:B------:R-:W-:Y:S02]  /*64d0*/  USHF.R.S32.HI UR27, URZ, 0x1f, UR21 ;  /* 0x0000001f3f1b7899 */ /* 0x000fe40008011415 */
[----:B------:R-:W-:Y:S01]  /*64e0*/  IADD3 R0, P0, R26, UR21, RZ ;  /* 0x000000151a007c10 */ /* 0x000fe2000ff1e0ff */
[----:B------:R1:W-:Y:S04]  /*64f0*/  STL [R1+0xf68], R5 ;  /* 0x000f680501007387 */ /* 0x0003e80000100800 */
[----:B------:R-:W-:Y:S01]  /*6500*/  STL [R1+0xf74], R0 ;  /* 0x000f740001007387 */ /* 0x000fe20000100800 */
[----:B-1----:R-:W-:Y:S01]  /*6510*/  IADD3 R5, P1, R7, UR21, RZ ;  /* 0x0000001507057c10 */ /* 0x002fe2000ff3e0ff */
[----:B------:R-:W-:Y:S01]  /*6520*/  USHF.L.U32 UR23, UR23, 0x2, URZ ;  /* 0x0000000217177899 */ /* 0x000fe2000800063f */
[----:B------:R-:W-:-:S03]  /*6530*/  ULDC UR21, c[0x0][0x238] ;  /* 0x00008e0000157ab9 */ /* 0x000fc60000000800 */
[----:B------:R1:W-:Y:S01]  /*6540*/  STL [R1+0xf7c], R5 ;  /* 0x000f7c0501007387 */ /* 0x0003e20000100800 */
[----:B------:R-:W-:Y:S02]  /*6550*/  IADD3.X R11, R8, UR27, RZ, P1, !PT ;  /* 0x0000001b080b7c10 */ /* 0x000fe40008ffe4ff */
[----:B-1----:R-:W-:Y:S01]  /*6560*/  IADD3.X R5, R10, UR27, RZ, P0, !PT ;  /* 0x0000001b0a057c10 */ /* 0x002fe200087fe4ff */
[----:B------:R-:W-:-:S04]  /*6570*/  USHF.R.S32.HI UR27, URZ, 0x1f, UR9 ;  /* 0x0000001f3f1b7899 */ /* 0x000fc80008011409 */
[----:B------:R1:W-:Y:S04]  /*6580*/  STL [R1+0xf70], R5 ;  /* 0x000f700501007387 */ /* 0x0003e80000100800 */
[----:B------:R4:W-:Y:S01]  /*6590*/  STL [R1+0xf78], R11 ;  /* 0x000f780b01007387 */ /* 0x0009e20000100800 */
[----:B-1----:R-:W-:Y:S02]  /*65a0*/  IADD3 R5, P0, R26, UR9, RZ ;  /* 0x000000091a057c10 */ /* 0x002fe4000ff1e0ff */
[----:B----4-:R-:W-:-:S03]  /*65b0*/  IADD3 R11, P1, R7, UR9, RZ ;  /* 0x00000009070b7c10 */ /* 0x010fc6000ff3e0ff */
[----:B------:R-:W-:Y:S01]  /*65c0*/  STL [R1+0xf84], R5 ;  /* 0x000f840501007387 */ /* 0x000fe20000100800 */
[----:B0-----:R-:W-:Y:S01]  /*65d0*/  LOP3.LUT R0, R9, 0x3, RZ, 0xc0, !PT ;  /* 0x0000000309007812 */ /* 0x001fe200078ec0ff */
[----:B------:R-:W-:Y:S02]  /*65e0*/  UIMAD UR21, UR21, 0x3, URZ ;  /* 0x00000003151578a4 */ /* 0x000fe4000f8e023f */
[----:B------:R0:W-:Y:S01]  /*65f0*/  STL [R1+0xf8c], R11 ;  /* 0x000f8c0b01007387 */ /* 0x0001e20000100800 */
[----:B------:R-:W-:Y:S01]  /*6600*/  IADD3.X R16, R8, UR27, RZ, P1, !PT ;  /* 0x0000001b08107c10 */ /* 0x000fe20008ffe4ff */
[----:B------:R-:W-:Y:S01]  /*6610*/  ULDC UR9, c[0x0][0x238] ;  /* 0x00008e0000097ab9 */ /* 0x000fe20000000800 */
[----:B0-----:R-:W-:Y:S02]  /*6620*/  IADD3.X R11, R10, UR27, RZ, P0, !PT ;  /* 0x0000001b0a0b7c10 */ /* 0x001fe400087fe4ff */
[----:B------:R-:W-:-:S03]  /*6630*/  SHF.R.U32.HI R5, RZ, 0x2, R9 ;  /* 0x00000002ff057819 */ /* 0x000fc60000011609 */
[----:B------:R0:W-:Y:S01]  /*6640*/  STL [R1+0xf80], R11 ;  /* 0x000f800b01007387 */ /* 0x0001e20000100800 */
[----:B------:R-:W-:Y:S01]  /*6650*/  IMAD R0, R0, 0x220, RZ ;  /* 0x0000022000007824 */ /* 0x000fe200078e02ff */
[----:B------:R-:W-:Y:S01]  /*6660*/  USHF.R.S32.HI UR27, URZ, 0x1f, UR17 ;  /* 0x0000001f3f1b7899 */ /* 0x000fe20008011411 */
[----:B------:R-:W-:Y:S01]  /*6670*/  SGXT.U32 R5, R5, 0x3 ;  /* 0x000000030505781a */ /* 0x000fe20000000000 */
[----:B0-----:R-:W4:Y:S04]  /*6680*/  LDL.LU R11, [R1+0x14] ;  /* 0x00001400010b7983 */ /* 0x001f280000300800 */
[----:B------:R0:W-:Y:S01]  /*6690*/  STL [R1+0xf88], R16 ;  /* 0x000f881001007387 */ /* 0x0001e20000100800 */
[----:B------:R-:W-:Y:S02]  /*66a0*/  LOP3.LUT R0, R0, R5, RZ, 0xfc, !PT ;  /* 0x0000000500007212 */ /* 0x000fe400078efcff */
[----:B0-----:R-:W-:-:S05]  /*66b0*/  IADD3 R16, P0, R26, UR17, RZ ;  /* 0x000000111a107c10 */ /* 0x001fca000ff1e0ff */
[----:B------:R0:W-:Y:S01]  /*66c0*/  STL [R1+0xf94], R16 ;  /* 0x000f941001007387 */ /* 0x0001e20000100800 */
[----:B------:R-:W-:Y:S02]  /*66d0*/  IADD3.X R5, R10, UR27, RZ, P0, !PT ;  /* 0x0000001b0a057c10 */ /* 0x000fe400087fe4ff */
[----:B0-----:R-:W-:-:S05]  /*66e0*/  IADD3 R16, P1, R7, UR17, RZ ;  /* 0x0000001107107c10 */ /* 0x001fca000ff3e0ff */
[----:B------:R0:W-:Y:S01]  /*66f0*/  STL [R1+0xf9c], R16 ;  /* 0x000f9c1001007387 */ /* 0x0001e20000100800 */
[----:B------:R-:W-:-:S03]  /*6700*/  USHF.R.S32.HI UR17, URZ, 0x1f, UR14 ;  /* 0x0000001f3f117899 */ /* 0x000fc6000801140e */
[----:B0-----:R-:W5:Y:S04]  /*6710*/  LDL.LU R16, [R1+0xc] ;  /* 0x00000c0001107983 */ /* 0x001f680000300800 */
[----:B------:R0:W-:Y:S02]  /*6720*/  STL [R1+0xf90], R5 ;  /* 0x000f900501007387 */ /* 0x0001e40000100800 */
[----:B0-----:R-:W-:Y:S01]  /*6730*/  IADD3.X R5, R8, UR27, RZ, P1, !PT ;  /* 0x0000001b08057c10 */ /* 0x001fe20008ffe4ff */
[----:B------:R-:W-:Y:S01]  /*6740*/  USHF.L.U32 UR9, UR9, 0x1, URZ ;  /* 0x0000000109097899 */ /* 0x000fe2000800063f */
[----:B------:R-:W-:-:S03]  /*6750*/  ULDC UR27, c[0x0][0x238] ;  /* 0x00008e00001b7ab9 */ /* 0x000fc60000000800 */
[----:B------:R0:W-:Y:S02]  /*6760*/  STL [R1+0xf98], R5 ;  /* 0x000f980501007387 */ /* 0x0001e40000100800 */
[----:B0-----:R-:W-:Y:S02]  /*6770*/  IADD3 R5, P0, R26, UR14, RZ ;  /* 0x0000000e1a057c10 */ /* 0x001fe4000ff1e0ff */
[----:B------:R-:W-:Y:S01]  /*6780*/  IADD3 R26, P1, R7, UR14, RZ ;  /* 0x0000000e071a7c10 */ /* 0x000fe2000ff3e0ff */
[----:B------:R-:W-:Y:S01]  /*6790*/  ULDC UR14, c[0x0][0x238] ;  /* 0x00008e00000e7ab9 */ /* 0x000fe20000000800 */
[----:B------:R-:W-:Y:S01]  /*67a0*/  IADD3.X R10, R10, UR17, RZ, P0, !PT ;  /* 0x000000110a0a7c10 */ /* 0x000fe200087fe4ff */
[----:B------:R-:W5:Y:S01]  /*67b0*/  LDL.LU R7, [R1+0x8] ;  /* 0x0000080001077983 */ /* 0x000f620000300800 */
[----:B------:R-:W-:Y:S01]  /*67c0*/  IADD3.X R8, R8, UR17, RZ, P1, !PT ;  /* 0x0000001108087c10 */ /* 0x000fe20008ffe4ff */
[----:B------:R-:W-:Y:S02]  /*67d0*/  ULDC UR17, c[0x0][0x238] ;  /* 0x00008e0000117ab9 */ /* 0x000fe40000000800 */
[----:B------:R0:W-:Y:S04]  /*67e0*/  STL [R1+0xfa4], R5 ;  /* 0x000fa40501007387 */ /* 0x0001e80000100800 */
[----:B------:R1:W-:Y:S01]  /*67f0*/  STL [R1+0xfac], R26 ;  /* 0x000fac1a01007387 */ /* 0x0003e20000100800 */
[----:B0-----:R-:W-:-:S03]  /*6800*/  LOP3.LUT R5, R9, 0x7, RZ, 0xc0, !PT ;  /* 0x0000000709057812 */ /* 0x001fc600078ec0ff */
[----:B-1----:R-:W5:Y:S02]  /*6810*/  LDL.LU R26, [R1+0x4] ;  /* 0x00000400011a7983 */ /* 0x002f640000300800 */
[----:B------:R-:W-:Y:S02]  /*6820*/  IMAD R5, R5, 0x90, RZ ;  /* 0x0000009005057824 */ /* 0x000fe400078e02ff */
[----:B------:R0:W-:Y:S04]  /*6830*/  STL [R1+0xfa0], R10 ;  /* 0x000fa00a01007387 */ /* 0x0001e80000100800 */
[----:B0-----:R-:W5:Y:S04]  /*6840*/  LDL.LU R10, [R1] ;  /* 0x00000000010a7983 */ /* 0x001f680000300800 */
[----:B------:R0:W-:Y:S02]  /*6850*/  STL [R1+0xfa8], R8 ;  /* 0x000fa80801007387 */ /* 0x0001e40000100800 */
[----:B0-----:R-:W-:-:S05]  /*6860*/  IMAD.SHL.U32 R8, R9, 0x2, RZ ;  /* 0x0000000209087824 */ /* 0x001fca00078e00ff */
[----:B------:R-:W-:Y:S02]  /*6870*/  LOP3.LUT R5, R5, 0x30, R8, 0x78, !PT ;  /* 0x0000003005057812 */ /* 0x000fe400078e7808 */
[----:B------:R-:W3:Y:S01]  /*6880*/  LDL.LU R8, [R1+0x18] ;  /* 0x0000180001087983 */ /* 0x000ee20000300800 */
[----:B------:R-:W-:-:S04]  /*6890*/  SHF.R.U32.HI R9, RZ, 0x1, R9 ;  /* 0x00000001ff097819 */ /* 0x000fc80000011609 */
[----:B------:R-:W-:Y:S01]  /*68a0*/  LOP3.LUT R0, R0, 0x10, R9, 0xf8, !PT ;  /* 0x0000001000007812 */ /* 0x000fe200078ef809 */
[----:B------:R0:W-:Y:S01]  /*68b0*/  STL [R1+0x4ac], R5 ;  /* 0x0004ac0501007387 */ /* 0x0001e20000100800 */
[----:B---3--:R-:W-:-:S05]  /*68c0*/  IADD3 R9, P2, R8, R2, RZ ;  /* 0x0000000208097210 */ /* 0x008fca0007f5e0ff */
[----:B------:R2:W-:Y:S01]  /*68d0*/  STL [R1+0x918], R9 ;  /* 0x0009180901007387 */ /* 0x0005e20000100800 */
[----:B0-----:R-:W-:Y:S02]  /*68e0*/  SHF.R.S32.HI R5, RZ, 0x1f, R8 ;  /* 0x0000001fff057819 */ /* 0x001fe40000011408 */
[----:B--2---:R-:W-:Y:S02]  /*68f0*/  IADD3 R9, P6, R8, R3, RZ ;  /* 0x0000000308097210 */ /* 0x004fe40007fde0ff */
[----:B----4-:R-:W-:-:S03]  /*6900*/  SHF.R.S32.HI R8, RZ, 0x1f, R11 ;  /* 0x0000001fff087819 */ /* 0x010fc6000001140b */
[----:B------:R0:W-:Y:S02]  /*6910*/  STL [R1+0x920], R9 ;  /* 0x0009200901007387 */ /* 0x0001e40000100800 */
[C---:B0-----:R-:W-:Y:S02]  /*6920*/  IADD3 R9, P1, R11.reuse, R2, RZ ;  /* 0x000000020b097210 */ /* 0x041fe40007f3e0ff */
[----:B------:R-:W-:-:S03]  /*6930*/  IADD3 R11, P0, R11, R3, RZ ;  /* 0x000000030b0b7210 */ /* 0x000fc60007f1e0ff */
[----:B------:R0:W-:Y:S04]  /*6940*/  STL [R1+0x928], R9 ;  /* 0x0009280901007387 */ /* 0x0001e80000100800 */
[----:B------:R1:W-:Y:S01]  /*6950*/  STL [R1+0x930], R11 ;  /* 0x0009300b01007387 */ /* 0x0003e20000100800 */
[----:B0-----:R-:W-:Y:S02]  /*6960*/  SHF.R.S32.HI R9, RZ, 0x1f, R4 ;  /* 0x0000001fff097819 */ /* 0x001fe40000011404 */
[C---:B-1----:R-:W-:Y:S02]  /*6970*/  IADD3 R11, P5, R4.reuse, R2, RZ ;  /* 0x00000002040b7210 */ /* 0x042fe40007fbe0ff */
[----:B------:R-:W-:-:S03]  /*6980*/  IADD3 R4, P4, R4, R3, RZ ;  /* 0x0000000304047210 */ /* 0x000fc60007f9e0ff */
[----:B------:R-:W-:Y:S04]  /*6990*/  STL [R1+0x938], R11 ;  /* 0x0009380b01007387 */ /* 0x000fe80000100800 */
[----:B------:R0:W-:Y:S02]  /*69a0*/  STL [R1+0x940], R4 ;  /* 0x0009400401007387 */ /* 0x0001e40000100800 */
[----:B0-----:R-:W-:-:S05]  /*69b0*/  IMAD.X R4, R5, 0x1, R29, P2 ;  /* 0x0000000105047824 */ /* 0x001fca00010e061d */
[----:B------:R5:W-:Y:S02]  /*69c0*/  STL [R1+0x914], R4 ;  /* 0x0009140401007387 */ /* 0x000be40000100800 */
[----:B-----5:R-:W-:-:S05]  /*69d0*/  IADD3 R4, P3, R16, R2, RZ ;  /* 0x0000000210047210 */ /* 0x020fca0007f7e0ff */
[----:B------:R0:W-:Y:S04]  /*69e0*/  STL [R1+0x948], R4 ;  /* 0x0009480401007387 */ /* 0x0001e80000100800 */
[----:B0-----:R-:W2:Y:S01]  /*69f0*/  LDL.LU R4, [R1+0x1038] ;  /* 0x0010380001047983 */ /* 0x001ea20000300800 */
[----:B------:R-:W-:Y:S02]  /*6a00*/  SHF.R.S32.HI R11, RZ, 0x1f, R16 ;  /* 0x0000001fff0b7819 */ /* 0x000fe40000011410 */
[----:B------:R-:W-:Y:S01]  /*6a10*/  IADD3 R16, P2, R16, R3, RZ ;  /* 0x0000000310107210 */ /* 0x000fe20007f5e0ff */
[----:B--2---:R-:W-:-:S05]  /*6a20*/  IMAD.X R5, R5, 0x1, R4, P6 ;  /* 0x0000000105057824 */ /* 0x004fca00030e0604 */
[----:B------:R-:W-:Y:S04]  /*6a30*/  STL [R1+0x91c], R5 ;  /* 0x00091c0501007387 */ /* 0x000fe80000100800 */
[----:B------:R0:W-:Y:S02]  /*6a40*/  STL [R1+0x950], R16 ;  /* 0x0009501001007387 */ /* 0x0001e40000100800 */
[C---:B0-----:R-:W-:Y:S01]  /*6a50*/  IMAD.X R16, R8.reuse, 0x1, R29, P1 ;  /* 0x0000000108107824 */ /* 0x041fe200008e061d */
[----:B------:R-:W-:Y:S01]  /*6a60*/  SHF.R.S32.HI R5, RZ, 0x1f, R7 ;  /* 0x0000001fff057819 */ /* 0x000fe20000011407 */
[----:B------:R-:W-:-:S03]  /*6a70*/  IMAD.X R8, R8, 0x1, R4, P0 ;  /* 0x0000000108087824 */ /* 0x000fc600000e0604 */
[----:B------:R0:W-:Y:S02]  /*6a80*/  STL [R1+0x924], R16 ;  /* 0x0009241001007387 */ /* 0x0001e40000100800 */
[C---:B0-----:R-:W-:Y:S02]  /*6a90*/  IADD3 R16, P1, R7.reuse, R2, RZ ;  /* 0x0000000207107210 */ /* 0x041fe40007f3e0ff */
[----:B------:R-:W-:-:S03]  /*6aa0*/  IADD3 R7, P0, R7, R3, RZ ;  /* 0x0000000307077210 */ /* 0x000fc60007f1e0ff */
[----:B------:R0:W-:Y:S04]  /*6ab0*/  STL [R1+0x958], R16 ;  /* 0x0009581001007387 */ /* 0x0001e80000100800 */
[----:B0-----:R-:W2:Y:S04]  /*6ac0*/  LDL.LU R16, [R1+0x1034] ;  /* 0x0010340001107983 */ /* 0x001ea80000300800 */
        /* <DEDUP_REMOVED lines=9> */
[----:B0-----:R-:W3:Y:S04]  /*6b60*/  LDL.LU R7, [R1+0x1030] ;  /* 0x0010300001077983 */ /* 0x001ee80000300800 */
[----:B------:R-:W-:Y:S04]  /*6b70*/  STL [R1+0x93c], R9 ;  /* 0x00093c0901007387 */ /* 0x000fe80000100800 */
[----:B------:R0:W-:Y:S02]  /*6b80*/  STL [R1+0x970], R26 ;  /* 0x0009701a01007387 */ /* 0x0001e40000100800 */
[----:B0-----:R-:W-:-:S05]  /*6b90*/  IMAD.X R26, R11, 0x1, R29, P3 ;  /* 0x000000010b1a7824 */ /* 0x001fca00018e061d */
[----:B------:R0:W-:Y:S02]  /*6ba0*/  STL [R1+0x944], R26 ;  /* 0x0009441a01007387 */ /* 0x0001e40000100800 */
[----:B0-----:R-:W-:-:S05]  /*6bb0*/  IADD3 R26, P3, R10, R2, RZ ;  /* 0x000000020a1a7210 */ /* 0x001fca0007f7e0ff */
[----:B------:R0:W-:Y:S04]  /*6bc0*/  STL [R1+0x978], R26 ;  /* 0x0009781a01007387 */ /* 0x0001e80000100800 */
[----:B0-----:R-:W4:Y:S01]  /*6bd0*/  LDL.LU R26, [R1+0x102c] ;  /* 0x00102c00011a7983 */ /* 0x001f220000300800 */
[----:B------:R-:W-:Y:S01]  /*6be0*/  SHF.R.S32.HI R9, RZ, 0x1f, R10 ;  /* 0x0000001fff097819 */ /* 0x000fe2000001140a */
[----:B------:R-:W-:Y:S01]  /*6bf0*/  IMAD.X R11, R11, 0x1, R4, P2 ;  /* 0x000000010b0b7824 */ /* 0x000fe200010e0604 */
[----:B------:R-:W-:-:S04]  /*6c00*/  IADD3 R10, P2, R10, R3, RZ ;  /* 0x000000030a0a7210 */ /* 0x000fc80007f5e0ff */
[----:B------:R-:W-:Y:S04]  /*6c10*/  STL [R1+0x94c], R11 ;  /* 0x00094c0b01007387 */ /* 0x000fe80000100800 */
[----:B------:R0:W-:Y:S02]  /*6c20*/  STL [R1+0x980], R10 ;  /* 0x0009800a01007387 */ /* 0x0001e40000100800 */
[----:B0-----:R-:W-:-:S05]  /*6c30*/  IMAD.X R10, R5, 0x1, R29, P1 ;  /* 0x00000001050a7824 */ /* 0x001fca00008e061d */
[----:B------:R4:W-:Y:S02]  /*6c40*/  STL [R1+0x954], R10 ;  /* 0x0009540a01007387 */ /* 0x0009e40000100800 */
[----:B----4-:R-:W-:-:S05]  /*6c50*/  IADD3 R10, P1, R26, R2, RZ ;  /* 0x000000021a0a7210 */ /* 0x010fca0007f3e0ff */
        /* <DEDUP_REMOVED lines=8> */
[----:B------:R4:W-:Y:S01]  /*6ce0*/  STL [R1+0x964], R26 ;  /* 0x0009641a01007387 */ /* 0x0009e20000100800 */
[----:B------:R-:W-:Y:S01]  /*6cf0*/  IMAD.X R8, R8, 0x1, R4, P4 ;  /* 0x0000000108087824 */ /* 0x000fe200020e0604 */
[----:B----4-:R-:W-:Y:S02]  /*6d00*/  IADD3 R26, P5, R10, R2, RZ ;  /* 0x000000020a1a7210 */ /* 0x010fe40007fbe0ff */
[----:B------:R-:W-:-:S03]  /*6d10*/  SHF.R.S32.HI R5, RZ, 0x1f, R10 ;  /* 0x0000001fff057819 */ /* 0x000fc6000001140a */
[----:B------:R0:W-:Y:S04]  /*6d20*/  STL [R1+0x998], R26 ;  /* 0x0009981a01007387 */ /* 0x0001e80000100800 */
[----:B------:R-:W-:Y:S01]  /*6d30*/  STL [R1+0x96c], R8 ;  /* 0x00096c0801007387 */ /* 0x000fe20000100800 */
[----:B0-----:R-:W-:Y:S01]  /*6d40*/  IADD3 R26, P4, R10, R3, RZ ;  /* 0x000000030a1a7210 */ /* 0x001fe20007f9e0ff */
[----:B------:R-:W-:-:S04]  /*6d50*/  IMAD.X R10, R9, 0x1, R29, P3 ;  /* 0x00000001090a7824 */ /* 0x000fc800018e061d */
[----:B------:R3:W-:Y:S04]  /*6d60*/  STL [R1+0x9a0], R26 ;  /* 0x0009a01a01007387 */ /* 0x0007e80000100800 */
[----:B------:R0:W-:Y:S01]  /*6d70*/  STL [R1+0x974], R10 ;  /* 0x0009740a01007387 */ /* 0x0001e20000100800 */
[----:B---3--:R-:W-:Y:S01]  /*6d80*/  IADD3 R26, P3, R7, R2, RZ ;  /* 0x00000002071a7210 */ /* 0x008fe20007f7e0ff */
[----:B0-----:R-:W-:Y:S01]  /*6d90*/  IMAD.X R10, R9, 0x1, R4, P2 ;  /* 0x00000001090a7824 */ /* 0x001fe200010e0604 */
[----:B------:R-:W-:-:S03]  /*6da0*/  IADD3 R9, P2, R7, R3, RZ ;  /* 0x0000000307097210 */ /* 0x000fc60007f5e0ff */
[----:B------:R-:W-:Y:S04]  /*6db0*/  STL [R1+0x9a8], R26 ;  /* 0x0009a81a01007387 */ /* 0x000fe80000100800 */
[----:B------:R0:W-:Y:S04]  /*6dc0*/  STL [R1+0x97c], R10 ;  /* 0x00097c0a01007387 */ /* 0x0001e80000100800 */
[----:B------:R2:W-:Y:S01]  /*6dd0*/  STL [R1+0x9b0], R9 ;  /* 0x0009b00901007387 */ /* 0x0005e20000100800 */
[C---:B0-----:R-:W-:Y:S02]  /*6de0*/  IMAD.X R10, R11.reuse, 0x1, R29, P1 ;  /* 0x000000010b0a7824 */ /* 0x041fe400008e061d */
[----:B------:R-:W-:Y:S01]  /*6df0*/  IMAD.X R11, R11, 0x1, R4, P0 ;  /* 0x000000010b0b7824 */ /* 0x000fe200000e0604 */
[----:B--2---:R-:W-:-:S02]  /*6e00*/  IADD3 R9, P1, R16, R2, RZ ;  /* 0x0000000210097210 */ /* 0x004fc40007f3e0ff */
[----:B------:R0:W-:Y:S01]  /*6e10*/  STL [R1+0x984], R10 ;  /* 0x0009840a01007387 */ /* 0x0001e20000100800 */
[----:B------:R-:W-:Y:S02]  /*6e20*/  SHF.R.S32.HI R8, RZ, 0x1f, R7 ;  /* 0x0000001fff087819 */ /* 0x000fe40000011407 */
[----:B------:R-:W-:Y:S01]  /*6e30*/  SHF.R.S32.HI R7, RZ, 0x1f, R16 ;  /* 0x0000001fff077819 */ /* 0x000fe20000011410 */
[----:B------:R1:W-:Y:S01]  /*6e40*/  STL [R1+0x9b8], R9 ;  /* 0x0009b80901007387 */ /* 0x0003e20000100800 */
[----:B0-----:R-:W-:-:S03]  /*6e50*/  IADD3 R10, P0, R16, R3, RZ ;  /* 0x00000003100a7210 */ /* 0x001fc60007f1e0ff */
[----:B------:R0:W-:Y:S01]  /*6e60*/  STL [R1+0x98c], R11 ;  /* 0x00098c0b01007387 */ /* 0x0001e20000100800 */
[----:B------:R-:W-:Y:S01]  /*6e70*/  IMAD.X R16, R5, 0x1, R29, P5 ;  /* 0x0000000105107824 */ /* 0x000fe200028e061d */
[----:B-1----:R-:W-:Y:S02]  /*6e80*/  SHF.R.S32.HI R9, RZ, 0x1f, R6 ;  /* 0x0000001fff097819 */ /* 0x002fe40000011406 */
[----:B------:R1:W-:Y:S01]  /*6e90*/  STL [R1+0x9c0], R10 ;  /* 0x0009c00a01007387 */ /* 0x0003e20000100800 */
[----:B0-----:R-:W-:-:S03]  /*6ea0*/  IADD3 R11, P5, R6, R2, RZ ;  /* 0x00000002060b7210 */ /* 0x001fc60007fbe0ff */
[----:B------:R-:W-:Y:S01]  /*6eb0*/  STL [R1+0x994], R16 ;  /* 0x0009941001007387 */ /* 0x000fe20000100800 */
[----:B-1----:R-:W-:Y:S01]  /*6ec0*/  IMAD.X R10, R5, 0x1, R4, P4 ;  /* 0x00000001050a7824 */ /* 0x002fe200020e0604 */
[----:B------:R-:W-:Y:S02]  /*6ed0*/  IADD3 R6, P4, R6, R3, RZ ;  /* 0x0000000306067210 */ /* 0x000fe40007f9e0ff */
[----:B------:R-:W-:Y:S04]  /*6ee0*/  STL [R1+0x9c8], R11 ;  /* 0x0009c80b01007387 */ /* 0x000fe80000100800 */
[----:B------:R0:W-:Y:S04]  /*6ef0*/  STL [R1+0x99c], R10 ;  /* 0x00099c0a01007387 */ /* 0x0001e80000100800 */
[----:B------:R1:W-:Y:S01]  /*6f00*/  STL [R1+0x9d0], R6 ;  /* 0x0009d00601007387 */ /* 0x0003e20000100800 */
[----:B0-----:R-:W-:-:S02]  /*6f10*/  IMAD.X R10, R8, 0x1, R29, P3 ;  /* 0x00000001080a7824 */ /* 0x001fc400018e061d */
[----:B------:R-:W-:Y:S01]  /*6f20*/  IMAD.X R8, R8, 0x1, R4, P2 ;  /* 0x0000000108087824 */ /* 0x000fe200010e0604 */
[C---:B-1----:R-:W-:Y:S02]  /*6f30*/  IADD3 R6, P3, R17.reuse, R2, RZ ;  /* 0x0000000211067210 */ /* 0x042fe40007f7e0ff */
[----:B------:R0:W-:Y:S04]  /*6f40*/  STL [R1+0x9a4], R10 ;  /* 0x0009a40a01007387 */ /* 0x0001e80000100800 */
[----:B------:R-:W-:Y:S04]  /*6f50*/  STL [R1+0x9d8], R6 ;  /* 0x0009d80601007387 */ /* 0x000fe80000100800 */
[----:B------:R1:W-:Y:S01]  /*6f60*/  STL [R1+0x9ac], R8 ;  /* 0x0009ac0801007387 */ /* 0x0003e20000100800 */
[----:B0-----:R-:W-:Y:S01]  /*6f70*/  IADD3 R10, P2, R17, R3, RZ ;  /* 0x00000003110a7210 */ /* 0x001fe20007f5e0ff */
[----:B-1----:R-:W-:-:S04]  /*6f80*/  IMAD.X R8, R7, 0x1, R29, P1 ;  /* 0x0000000107087824 */ /* 0x002fc800008e061d */
[----:B------:R0:W-:Y:S01]  /*6f90*/  STL [R1+0x9e0], R10 ;  /* 0x0009e00a01007387 */ /* 0x0001e20000100800 */
[----:B------:R-:W-:-:S03]  /*6fa0*/  IADD3 R11, P1, R12, R2, RZ ;  /* 0x000000020c0b7210 */ /* 0x000fc60007f3e0ff */
[----:B------:R1:W-:Y:S01]  /*6fb0*/  STL [R1+0x9b4], R8 ;  /* 0x0009b40801007387 */ /* 0x0003e20000100800 */
[----:B0-----:R-:W-:-:S03]  /*6fc0*/  IMAD.X R10, R7, 0x1, R4, P0 ;  /* 0x00000001070a7824 */ /* 0x001fc600000e0604 */
[----:B------:R-:W-:Y:S01]  /*6fd0*/  STL [R1+0x9e8], R11 ;  /* 0x0009e80b01007387 */ /* 0x000fe20000100800 */
[----:B-1----:R-:W-:-:S03]  /*6fe0*/  IADD3 R8, P0, R12, R3, RZ ;  /* 0x000000030c087210 */ /* 0x002fc60007f1e0ff */
[----:B------:R0:W-:Y:S04]  /*6ff0*/  STL [R1+0x9bc], R10 ;  /* 0x0009bc0a01007387 */ /* 0x0001e80000100800 */
[----:B------:R1:W-:Y:S04]  /*7000*/  STL [R1+0x9f0], R8 ;  /* 0x0009f00801007387 */ /* 0x0003e80000100800 */
[----:B------:R-:W2:Y:S01]  /*7010*/  LDL.LU R26, [R1+0x1c] ;  /* 0x00001c00011a7983 */ /* 0x000ea20000300800 */
[----:B0-----:R-:W-:Y:S01]  /*7020*/  IMAD.X R10, R9, 0x1, R29, P5 ;  /* 0x00000001090a7824 */ /* 0x001fe200028e061d */
[----:B------:R-:W-:-:S02]  /*7030*/  SHF.R.S32.HI R5, RZ, 0x1f, R17 ;  /* 0x0000001fff057819 */ /* 0x000fc40000011411 */
[----:B-1----:R-:W-:Y:S02]  /*7040*/  IADD3 R8, P5, R15, R2, RZ ;  /* 0x000000020f087210 */ /* 0x002fe40007fbe0ff */
[----:B------:R0:W-:Y:S04]  /*7050*/  STL [R1+0x9c4], R10 ;  /* 0x0009c40a01007387 */ /* 0x0001e80000100800 */
[----:B------:R-:W-:Y:S01]  /*7060*/  STL [R1+0x9f8], R8 ;  /* 0x0009f80801007387 */ /* 0x000fe20000100800 */
[----:B0-----:R-:W-:Y:S01]  /*7070*/  IMAD.X R10, R9, 0x1, R4, P4 ;  /* 0x00000001090a7824 */ /* 0x001fe200020e0604 */
[----:B------:R-:W-:-:S04]  /*7080*/  IADD3 R9, P4, R15, R3, RZ ;  /* 0x000000030f097210 */ /* 0x000fc80007f9e0ff */
[----:B------:R0:W-:Y:S01]  /*7090*/  STL [R1+0x9cc], R10 ;  /* 0x0009cc0a01007387 */ /* 0x0001e20000100800 */
[----:B------:R-:W-:-:S03]  /*70a0*/  SHF.R.S32.HI R6, RZ, 0x1f, R12 ;  /* 0x0000001fff067819 */ /* 0x000fc6000001140c */
[----:B------:R1:W-:Y:S01]  /*70b0*/  STL [R1+0xa00], R9 ;  /* 0x000a000901007387 */ /* 0x0003e20000100800 */
[----:B0-----:R-:W-:Y:S01]  /*70c0*/  IMAD.X R10, R5, 0x1, R29, P3 ;  /* 0x00000001050a7824 */ /* 0x001fe200018e061d */
[----:B------:R-:W-:Y:S01]  /*70d0*/  IADD3 R11, P3, R25, R2, RZ ;  /* 0x00000002190b7210 */ /* 0x000fe20007f7e0ff */
[----:B-1----:R-:W-:-:S03]  /*70e0*/  IMAD.X R9, R5, 0x1, R4, P2 ;  /* 0x0000000105097824 */ /* 0x002fc600010e0604 */
[----:B------:R0:W-:Y:S04]  /*70f0*/  STL [R1+0x9d4], R10 ;  /* 0x0009d40a01007387 */ /* 0x0001e80000100800 */
[----:B------:R-:W-:Y:S01]  /*7100*/  STL [R1+0xa08], R11 ;  /* 0x000a080b01007387 */ /* 0x000fe20000100800 */
[----:B0-----:R-:W-:-:S03]  /*7110*/  IADD3 R10, P2, R25, R3, RZ ;  /* 0x00000003190a7210 */ /* 0x001fc60007f5e0ff */
[----:B------:R0:W-:Y:S04]  /*7120*/  STL [R1+0x9dc], R9 ;  /* 0x0009dc0901007387 */ /* 0x0001e80000100800 */
[----:B------:R1:W-:Y:S04]  /*7130*/  STL [R1+0xa10], R10 ;  /* 0x000a100a01007387 */ /* 0x0003e80000100800 */
[----:B------:R-:W3:Y:S01]  /*7140*/  LDL.LU R16, [R1+0x20] ;  /* 0x0000200001107983 */ /* 0x000ee20000300800 */
[----:B0-----:R-:W-:Y:S01]  /*7150*/  IMAD.X R9, R6, 0x1, R29, P1 ;  /* 0x0000000106097824 */ /* 0x001fe200008e061d */
[----:B-1----:R-:W-:-:S04]  /*7160*/  IADD3 R10, P1, R20, R2, RZ ;  /* 0x00000002140a7210 */ /* 0x002fc80007f3e0ff */
[----:B------:R0:W-:Y:S01]  /*7170*/  STL [R1+0x9e4], R9 ;  /* 0x0009e40901007387 */ /* 0x0001e20000100800 */
[----:B------:R-:W-:-:S03]  /*7180*/  SHF.R.S32.HI R7, RZ, 0x1f, R15 ;  /* 0x0000001fff077819 */ /* 0x000fc6000001140f */
[----:B------:R1:W-:Y:S01]  /*7190*/  STL [R1+0xa18], R10 ;  /* 0x000a180a01007387 */ /* 0x0003e20000100800 */
[----:B0-----:R-:W-:Y:S01]  /*71a0*/  IMAD.X R9, R6, 0x1, R4, P0 ;  /* 0x0000000106097824 */ /* 0x001fe200000e0604 */
[----:B-1----:R-:W-:-:S04]  /*71b0*/  IADD3 R10, P0, R20, R3, RZ ;  /* 0x00000003140a7210 */ /* 0x002fc80007f1e0ff */
[----:B------:R0:W-:Y:S04]  /*71c0*/  STL [R1+0x9ec], R9 ;  /* 0x0009ec0901007387 */ /* 0x0001e80000100800 */
[----:B------:R1:W-:Y:S04]  /*71d0*/  STL [R1+0xa20], R10 ;  /* 0x000a200a01007387 */ /* 0x0003e80000100800 */
[----:B------:R-:W4:Y:S01]  /*71e0*/  LDL.LU R11, [R1+0x24] ;  /* 0x00002400010b7983 */ /* 0x000f220000300800 */
[----:B0-----:R-:W-:Y:S01]  /*71f0*/  IMAD.X R9, R7, 0x1, R29, P5 ;  /* 0x0000000107097824 */ /* 0x001fe200028e061d */
[----:B------:R-:W-:-:S02]  /*7200*/  SHF.R.S32.HI R8, RZ, 0x1f, R25 ;  /* 0x0000001fff087819 */ /* 0x000fc40000011419 */
[----:B-1----:R-:W-:Y:S02]  /*7210*/  IADD3 R10, P5, R18, R2, RZ ;  /* 0x00000002120a7210 */ /* 0x002fe40007fbe0ff */
[----:B------:R0:W-:Y:S01]  /*7220*/  STL [R1+0x9f4], R9 ;  /* 0x0009f40901007387 */ /* 0x0001e20000100800 */
[----:B------:R-:W-:-:S03]  /*7230*/  IMAD.X R7, R7, 0x1, R4, P4 ;  /* 0x0000000107077824 */ /* 0x000fc600020e0604 */
[----:B------:R1:W-:Y:S01]  /*7240*/  STL [R1+0xa28], R10 ;  /* 0x000a280a01007387 */ /* 0x0003e20000100800 */
[----:B------:R-:W-:Y:S01]  /*7250*/  IMAD.X R12, R8, 0x1, R29, P3 ;  /* 0x00000001080c7824 */ /* 0x000fe200018e061d */
[----:B0-----:R-:W-:Y:S02]  /*7260*/  IADD3 R9, P4, R18, R3, RZ ;  /* 0x0000000312097210 */ /* 0x001fe40007f9e0ff */
[----:B-1----:R-:W5:Y:S01]  /*7270*/  LDL.LU R10, [R1+0x28] ;  /* 0x00002800010a7983 */ /* 0x002f620000300800 */
[----:B------:R-:W-:-:S03]  /*7280*/  IADD3 R15, P3, R27, R2, RZ ;  /* 0x000000021b0f7210 */ /* 0x000fc60007f7e0ff */
[----:B------:R-:W-:Y:S01]  /*7290*/  STL [R1+0x9fc], R7 ;  /* 0x0009fc0701007387 */ /* 0x000fe20000100800 */
[----:B------:R-:W-:-:S03]  /*72a0*/  SHF.R.S32.HI R5, RZ, 0x1f, R20 ;  /* 0x0000001fff057819 */ /* 0x000fc60000011414 */
[----:B------:R0:W-:Y:S04]  /*72b0*/  STL [R1+0xa30], R9 ;  /* 0x000a300901007387 */ /* 0x0001e80000100800 */
[----:B------:R1:W-:Y:S01]  /*72c0*/  STL [R1+0xa04], R12 ;  /* 0x000a040c01007387 */ /* 0x0003e20000100800 */
[----:B0-----:R-:W-:-:S03]  /*72d0*/  IMAD.X R9, R8, 0x1, R4, P2 ;  /* 0x0000000108097824 */ /* 0x001fc600010e0604 */
[----:B------:R-:W-:Y:S01]  /*72e0*/  STL [R1+0xa38], R15 ;  /* 0x000a380f01007387 */ /* 0x000fe20000100800 */
[----:B-1----:R-:W-:-:S03]  /*72f0*/  IADD3 R12, P2, R27, R3, RZ ;  /* 0x000000031b0c7210 */ /* 0x002fc60007f5e0ff */
[----:B------:R0:W-:Y:S01]  /*7300*/  STL [R1+0xa0c], R9 ;  /* 0x000a0c0901007387 */ /* 0x0001e20000100800 */
[----:B------:R-:W-:-:S03]  /*7310*/  SHF.R.S32.HI R6, RZ, 0x1f, R18 ;  /* 0x0000001fff067819 */ /* 0x000fc60000011412 */
[----:B------:R1:W-:Y:S01]  /*7320*/  STL [R1+0xa40], R12 ;  /* 0x000a400c01007387 */ /* 0x0003e20000100800 */
[C---:B0-----:R-:W-:Y:S01]  /*7330*/  IMAD.X R9, R5.reuse, 0x1, R29, P1 ;  /* 0x0000000105097824 */ /* 0x041fe200008e061d */
[----:B------:R-:W-:Y:S01]  /*7340*/  IADD3 R15, P1, R22, R2, RZ ;  /* 0x00000002160f7210 */ /* 0x000fe20007f3e0ff */
[----:B-1----:R-:W-:-:S03]  /*7350*/  IMAD.X R12, R5, 0x1, R4, P0 ;  /* 0x00000001050c7824 */ /* 0x002fc600000e0604 */
[----:B------:R0:W-:Y:S04]  /*7360*/  STL [R1+0xa14], R9 ;  /* 0x000a140901007387 */ /* 0x0001e80000100800 */
[----:B------:R-:W-:Y:S04]  /*7370*/  STL [R1+0xa48], R15 ;  /* 0x000a480f01007387 */ /* 0x000fe80000100800 */
[----:B------:R1:W-:Y:S01]  /*7380*/  STL [R1+0xa1c], R12 ;  /* 0x000a1c0c01007387 */ /* 0x0003e20000100800 */
[----:B0-----:R-:W-:Y:S02]  /*7390*/  IADD3 R9, P0, R22, R3, RZ ;  /* 0x0000000316097210 */ /* 0x001fe40007f1e0ff */
[----:B------:R-:W-:Y:S01]  /*73a0*/  SHF.R.S32.HI R7, RZ, 0x1f, R27 ;  /* 0x0000001fff077819 */ /* 0x000fe2000001141b */
[----:B-1----:R-:W-:-:S02]  /*73b0*/  IMAD.X R12, R6, 0x1, R29, P5 ;  /* 0x00000001060c7824 */ /* 0x002fc400028e061d */
[----:B------:R0:W-:Y:S04]  /*73c0*/  STL [R1+0xa50], R9 ;  /* 0x000a500901007387 */ /* 0x0001e80000100800 */
[----:B------:R1:W-:Y:S01]  /*73d0*/  STL [R1+0xa24], R12 ;  /* 0x000a240c01007387 */ /* 0x0003e20000100800 */
[----:B0-----:R-:W-:Y:S01]  /*73e0*/  IMAD.X R9, R6, 0x1, R4, P4 ;  /* 0x0000000106097824 */ /* 0x001fe200020e0604 */
[C---:B--2---:R-:W-:Y:S02]  /*73f0*/  IADD3 R15, P5, R26.reuse, R2, RZ ;  /* 0x000000021a0f7210 */ /* 0x044fe40007fbe0ff */
[----:B-1----:R-:W-:-:S03]  /*7400*/  IADD3 R12, P4, R26, R3, RZ ;  /* 0x000000031a0c7210 */ /* 0x002fc60007f9e0ff */
[----:B------:R-:W-:Y:S04]  /*7410*/  STL [R1+0xa58], R15 ;  /* 0x000a580f01007387 */ /* 0x000fe80000100800 */
[----:B------:R0:W-:Y:S04]  /*7420*/  STL [R1+0xa2c], R9 ;  /* 0x000a2c0901007387 */ /* 0x0001e80000100800 */
[----:B------:R1:W-:Y:S01]  /*7430*/  STL [R1+0xa60], R12 ;  /* 0x000a600c01007387 */ /* 0x0003e20000100800 */
[----:B0-----:R-:W-:Y:S01]  /*7440*/  IMAD.X R9, R7, 0x1, R29, P3 ;  /* 0x0000000107097824 */ /* 0x001fe200018e061d */
[----:B-1----:R-:W-:-:S04]  /*7450*/  IADD3 R12, P3, R23, R2, RZ ;  /* 0x00000002170c7210 */ /* 0x002fc80007f7e0ff */
[----:B------:R0:W-:Y:S01]  /*7460*/  STL [R1+0xa34], R9 ;  /* 0x000a340901007387 */ /* 0x0001e20000100800 */
[----:B------:R-:W-:-:S03]  /*7470*/  SHF.R.S32.HI R5, RZ, 0x1f, R26 ;  /* 0x0000001fff057819 */ /* 0x000fc6000001141a */
[----:B------:R1:W-:Y:S04]  /*7480*/  STL [R1+0xa68], R12 ;  /* 0x000a680c01007387 */ /* 0x0003e80000100800 */
[----:B------:R-:W2:Y:S01]  /*7490*/  LDL.LU R26, [R1+0x2c] ;  /* 0x00002c00011a7983 */ /* 0x000ea20000300800 */
[----:B------:R-:W-:Y:S01]  /*74a0*/  SHF.R.S32.HI R8, RZ, 0x1f, R22 ;  /* 0x0000001fff087819 */ /* 0x000fe20000011416 */
[----:B------:R-:W-:Y:S01]  /*74b0*/  IMAD.X R7, R7, 0x1, R4, P2 ;  /* 0x0000000107077824 */ /* 0x000fe200010e0604 */
[----:B0-----:R-:W-:-:S03]  /*74c0*/  IADD3 R9, P2, R23, R3, RZ ;  /* 0x0000000317097210 */ /* 0x001fc60007f5e0ff */
[C---:B-1----:R-:W-:Y:S01]  /*74d0*/  IMAD.X R12, R8.reuse, 0x1, R29, P1 ;  /* 0x00000001080c7824 */ /* 0x042fe200008e061d */
[----:B------:R-:W-:Y:S04]  /*74e0*/  STL [R1+0xa3c], R7 ;  /* 0x000a3c0701007387 */ /* 0x000fe80000100800 */
[----:B------:R0:W-:Y:S04]  /*74f0*/  STL [R1+0xa70], R9 ;  /* 0x000a700901007387 */ /* 0x0001e80000100800 */
[----:B------:R1:W-:Y:S01]  /*7500*/  STL [R1+0xa44], R12 ;  /* 0x000a440c01007387 */ /* 0x0003e20000100800 */
[----:B0-----:R-:W-:Y:S01]  /*7510*/  IMAD.X R9, R8, 0x1, R4, P0 ;  /* 0x0000000108097824 */ /* 0x001fe200000e0604 */
[----:B---3--:R-:W-:-:S02]  /*7520*/  IADD3 R15, P1, R16, R2, RZ ;  /* 0x00000002100f7210 */ /* 0x008fc40007f3e0ff */
[----:B-1----:R-:W-:-:S03]  /*7530*/  IADD3 R12, P0, R16, R3, RZ ;  /* 0x00000003100c7210 */ /* 0x002fc60007f1e0ff */
[----:B------:R-:W-:Y:S04]  /*7540*/  STL [R1+0xa78], R15 ;  /* 0x000a780f01007387 */ /* 0x000fe80000100800 */
[----:B------:R0:W-:Y:S01]  /*7550*/  STL [R1+0xa4c], R9 ;  /* 0x000a4c0901007387 */ /* 0x0001e20000100800 */
[----:B------:R-:W-:-:S03]  /*7560*/  SHF.R.S32.HI R6, RZ, 0x1f, R23 ;  /* 0x0000001fff067819 */ /* 0x000fc60000011417 */
[----:B------:R1:W-:Y:S01]  /*7570*/  STL [R1+0xa80], R12 ;  /* 0x000a800c01007387 */ /* 0x0003e20000100800 */
[C---:B0-----:R-:W-:Y:S02]  /*7580*/  IMAD.X R9, R5.reuse, 0x1, R29, P5 ;  /* 0x0000000105097824 */ /* 0x041fe400028e061d */
[----:B-1----:R-:W-:-:S03]  /*7590*/  IMAD.X R12, R5, 0x1, R4, P4 ;  /* 0x00000001050c7824 */ /* 0x002fc600020e0604 */
[----:B------:R0:W-:Y:S01]  /*75a0*/  STL [R1+0xa54], R9 ;  /* 0x000a540901007387 */ /* 0x0001e20000100800 */
[C---:B----4-:R-:W-:Y:S02]  /*75b0*/  IADD3 R15, P5, R11.reuse, R2, RZ ;  /* 0x000000020b0f7210 */ /* 0x050fe40007fbe0ff */
[----:B0-----:R-:W-:-:S03]  /*75c0*/  IADD3 R9, P4, R11, R3, RZ ;  /* 0x000000030b097210 */ /* 0x001fc60007f9e0ff */
[----:B------:R0:W-:Y:S01]  /*75d0*/  STL [R1+0xa88], R15 ;  /* 0x000a880f01007387 */ /* 0x0001e20000100800 */
[----:B------:R-:W-:-:S03]  /*75e0*/  SHF.R.S32.HI R8, RZ, 0x1f, R11 ;  /* 0x0000001fff087819 */ /* 0x000fc6000001140b */
[----:B------:R1:W-:Y:S01]  /*75f0*/  STL [R1+0xa5c], R12 ;  /* 0x000a5c0c01007387 */ /* 0x0003e20000100800 */
[----:B------:R-:W-:-:S03]  /*7600*/  SHF.R.S32.HI R7, RZ, 0x1f, R16 ;  /* 0x0000001fff077819 */ /* 0x000fc60000011410 */
[----:B------:R3:W-:Y:S01]  /*7610*/  STL [R1+0xa90], R9 ;  /* 0x000a900901007387 */ /* 0x0007e20000100800 */
[----:B0-----:R-:W0:Y:S01]  /*7620*/  LDC R15, c[0x0][0x230] ;  /* 0x00008c00ff0f7b82 */ /* 0x001e220000000800 */
[----:B-1----:R-:W-:Y:S01]  /*7630*/  IMAD.X R12, R6, 0x1, R29, P3 ;  /* 0x00000001060c7824 */ /* 0x002fe200018e061d */
[----:B-----5:R-:W-:Y:S01]  /*7640*/  IADD3 R11, P3, R10, R2, RZ ;  /* 0x000000020a0b7210 */ /* 0x020fe20007f7e0ff */
[----:B---3--:R-:W-:Y:S01]  /*7650*/  IMAD.X R9, R6, 0x1, R4, P2 ;  /* 0x0000000106097824 */ /* 0x008fe200010e0604 */
[----:B------:R-:W-:Y:S02]  /*7660*/  SHF.R.S32.HI R5, RZ, 0x1f, R10 ;  /* 0x0000001fff057819 */ /* 0x000fe4000001140a */
[----:B------:R-:W-:Y:S01]  /*7670*/  STL [R1+0xa64], R12 ;  /* 0x000a640c01007387 */ /* 0x000fe20000100800 */
[----:B------:R-:W-:-:S03]  /*7680*/  IADD3 R10, P2, R10, R3, RZ ;  /* 0x000000030a0a7210 */ /* 0x000fc60007f5e0ff */
[----:B------:R-:W-:Y:S04]  /*7690*/  STL [R1+0xa98], R11 ;  /* 0x000a980b01007387 */ /* 0x000fe80000100800 */
[----:B------:R1:W-:Y:S04]  /*76a0*/  STL [R1+0xa6c], R9 ;  /* 0x000a6c0901007387 */ /* 0x0003e80000100800 */
[----:B------:R3:W-:Y:S01]  /*76b0*/  STL [R1+0xaa0], R10 ;  /* 0x000aa00a01007387 */ /* 0x0007e20000100800 */
[----:B-1----:R-:W-:Y:S01]  /*76c0*/  IMAD.X R9, R7, 0x1, R29, P1 ;  /* 0x0000000107097824 */ /* 0x002fe200008e061d */
[----:B------:R-:W-:Y:S01]  /*76d0*/  IADD3 R11, P1, R13, R2, RZ ;  /* 0x000000020d0b7210 */ /* 0x000fe20007f3e0ff */
[----:B---3--:R-:W-:-:S03]  /*76e0*/  IMAD.X R10, R7, 0x1, R4, P0 ;  /* 0x00000001070a7824 */ /* 0x008fc600000e0604 */
[----:B------:R1:W-:Y:S04]  /*76f0*/  STL [R1+0xa74], R9 ;  /* 0x000a740901007387 */ /* 0x0003e80000100800 */
[----:B------:R-:W-:Y:S01]  /*7700*/  STL [R1+0xaa8], R11 ;  /* 0x000aa80b01007387 */ /* 0x000fe20000100800 */
[----:B-1----:R-:W-:-:S03]  /*7710*/  IADD3 R9, P0, R13, R3, RZ ;  /* 0x000000030d097210 */ /* 0x002fc60007f1e0ff */
[----:B------:R1:W-:Y:S04]  /*7720*/  STL [R1+0xa7c], R10 ;  /* 0x000a7c0a01007387 */ /* 0x0003e80000100800 */
[----:B------:R3:W-:Y:S01]  /*7730*/  STL [R1+0xab0], R9 ;  /* 0x000ab00901007387 */ /* 0x0007e20000100800 */
[----:B-1----:R-:W-:Y:S01]  /*7740*/  IMAD.X R10, R8, 0x1, R29, P5 ;  /* 0x00000001080a7824 */ /* 0x002fe200028e061d */
[----:B------:R-:W-:Y:S01]  /*7750*/  IADD3 R11, P5, R14, R2, RZ ;  /* 0x000000020e0b7210 */ /* 0x000fe20007fbe0ff */
[----:B---3--:R-:W-:-:S03]  /*7760*/  IMAD.X R9, R8, 0x1, R4, P4 ;  /* 0x0000000108097824 */ /* 0x008fc600020e0604 */
[----:B------:R1:W-:Y:S04]  /*7770*/  STL [R1+0xa84], R10 ;  /* 0x000a840a01007387 */ /* 0x0003e80000100800 */
[----:B------:R-:W-:Y:S04]  /*7780*/  STL [R1+0xab8], R11 ;  /* 0x000ab80b01007387 */ /* 0x000fe80000100800 */
[----:B------:R3:W-:Y:S01]  /*7790*/  STL [R1+0xa8c], R9 ;  /* 0x000a8c0901007387 */ /* 0x0007e20000100800 */
[----:B-1----:R-:W-:Y:S02]  /*77a0*/  IADD3 R10, P4, R14, R3, RZ ;  /* 0x000000030e0a7210 */ /* 0x002fe40007f9e0ff */
[----:B------:R-:W-:Y:S01]  /*77b0*/  SHF.R.S32.HI R6, RZ, 0x1f, R13 ;  /* 0x0000001fff067819 */ /* 0x000fe2000001140d */
[----:B---3--:R-:W-:-:S02]  /*77c0*/  IMAD.X R9, R5, 0x1, R29, P3 ;  /* 0x0000000105097824 */ /* 0x008fc400018e061d */
[----:B------:R1:W-:Y:S01]  /*77d0*/  STL [R1+0xac0], R10 ;  /* 0x000ac00a01007387 */ /* 0x0003e20000100800 */
[----:B------:R-:W-:-:S03]  /*77e0*/  IADD3 R11, P3, R28, R2, RZ ;  /* 0x000000021c0b7210 */ /* 0x000fc60007f7e0ff */
[----:B------:R3:W-:Y:S01]  /*77f0*/  STL [R1+0xa94], R9 ;  /* 0x000a940901007387 */ /* 0x0007e20000100800 */
[----:B-1----:R-:W-:-:S03]  /*7800*/  IMAD.X R10, R5, 0x1, R4, P2 ;  /* 0x00000001050a7824 */ /* 0x002fc600010e0604 */
[----:B------:R1:W-:Y:S01]  /*7810*/  STL [R1+0xac8], R11 ;  /* 0x000ac80b01007387 */ /* 0x0003e20000100800 */
[----:B---3--:R-:W-:-:S03]  /*7820*/  IADD3 R9, P2, R28, R3, RZ ;  /* 0x000000031c097210 */ /* 0x008fc60007f5e0ff */
[----:B------:R3:W-:Y:S01]  /*7830*/  STL [R1+0xa9c], R10 ;  /* 0x000a9c0a01007387 */ /* 0x0007e20000100800 */
[----:B------:R-:W-:-:S03]  /*7840*/  SHF.R.S32.HI R7, RZ, 0x1f, R14 ;  /* 0x0000001fff077819 */ /* 0x000fc6000001140e */
[----:B------:R-:W-:Y:S01]  /*7850*/  STL [R1+0xad0], R9 ;  /* 0x000ad00901007387 */ /* 0x000fe20000100800 */
[C---:B-1----:R-:W-:Y:S02]  /*7860*/  IMAD.X R11, R6.reuse, 0x1, R29, P1 ;  /* 0x00000001060b7824 */ /* 0x042fe400008e061d */
[----:B---3--:R-:W-:-:S03]  /*7870*/  IMAD.X R10, R6, 0x1, R4, P0 ;  /* 0x00000001060a7824 */ /* 0x008fc600000e0604 */
[----:B------:R1:W-:Y:S01]  /*7880*/  STL [R1+0xaa4], R11 ;  /* 0x000aa40b01007387 */ /* 0x0003e20000100800 */
[----:B------:R-:W-:Y:S01]  /*7890*/  SHF.R.S32.HI R8, RZ, 0x1f, R28 ;  /* 0x0000001fff087819 */ /* 0x000fe2000001141c */
[----:B-1----:R-:W-:Y:S01]  /*78a0*/  IMAD.X R11, R7, 0x1, R29, P5 ;  /* 0x00000001070b7824 */ /* 0x002fe200028e061d */
[C---:B--2---:R-:W-:Y:S02]  /*78b0*/  IADD3 R9, P1, R26.reuse, R2, RZ ;  /* 0x000000021a097210 */ /* 0x044fe40007f3e0ff */
[----:B------:R-:W-:-:S03]  /*78c0*/  IADD3 R6, P0, R26, R3, RZ ;  /* 0x000000031a067210 */ /* 0x000fc60007f1e0ff */
[----:B------:R-:W-:Y:S04]  /*78d0*/  STL [R1+0xad8], R9 ;  /* 0x000ad80901007387 */ /* 0x000fe80000100800 */
[----:B------:R1:W-:Y:S04]  /*78e0*/  STL [R1+0xaac], R10 ;  /* 0x000aac0a01007387 */ /* 0x0003e80000100800 */
[----:B------:R2:W-:Y:S01]  /*78f0*/  STL [R1+0xadc], R6 ;  /* 0x000adc0601007387 */ /* 0x0005e20000100800 */
[----:B-1----:R-:W-:Y:S01]  /*7900*/  IMAD.X R10, R7, 0x1, R4, P4 ;  /* 0x00000001070a7824 */ /* 0x002fe200020e0604 */
[----:B------:R-:W-:-:S02]  /*7910*/  IADD3 R7, P4, R19, R3, RZ ;  /* 0x0000000313077210 */ /* 0x000fc40007f9e0ff */
[----:B--2---:R-:W-:Y:S01]  /*7920*/  IADD3 R6, P5, R19, R2, RZ ;  /* 0x0000000213067210 */ /* 0x004fe20007fbe0ff */
[----:B------:R-:W-:Y:S04]  /*7930*/  STL [R1+0xab4], R11 ;  /* 0x000ab40b01007387 */ /* 0x000fe80000100800 */
[----:B------:R-:W-:Y:S01]  /*7940*/  STL [R1+0xae0], R6 ;  /* 0x000ae00601007387 */ /* 0x000fe20000100800 */
[----:B------:R-:W-:-:S03]  /*7950*/  SHF.R.S32.HI R5, RZ, 0x1f, R26 ;  /* 0x0000001fff057819 */ /* 0x000fc6000001141a */
[----:B------:R1:W-:Y:S04]  /*7960*/  STL [R1+0xabc], R10 ;  /* 0x000abc0a01007387 */ /* 0x0003e80000100800 */
[----:B------:R2:W-:Y:S01]  /*7970*/  STL [R1+0xae4], R7 ;  /* 0x000ae40701007387 */ /* 0x0005e20000100800 */
[C---:B-1----:R-:W-:Y:S01]  /*7980*/  IMAD.X R10, R8.reuse, 0x1, R29, P3 ;  /* 0x00000001080a7824 */ /* 0x042fe200018e061d */
[----:B------:R-:W-:Y:S01]  /*7990*/  IADD3 R11, P3, R21, R2, RZ ;  /* 0x00000002150b7210 */ /* 0x000fe20007f7e0ff */
[----:B--2---:R-:W-:-:S03]  /*79a0*/  IMAD.X R7, R8, 0x1, R4, P2 ;  /* 0x0000000108077824 */ /* 0x004fc600010e0604 */
[----:B------:R1:W-:Y:S01]  /*79b0*/  STL [R1+0xac4], R10 ;  /* 0x000ac40a01007387 */ /* 0x0003e20000100800 */
[----:B------:R-:W-:-:S03]  /*79c0*/  IMAD.X R8, R5, 0x1, R29, P1 ;  /* 0x0000000105087824 */ /* 0x000fc600008e061d */
[----:B------:R-:W-:Y:S01]  /*79d0*/  STL [R1+0xae8], R11 ;  /* 0x000ae80b01007387 */ /* 0x000fe20000100800 */
[----:B------:R-:W-:-:S03]  /*79e0*/  IMAD.X R5, R5, 0x1, R4, P0 ;  /* 0x0000000105057824 */ /* 0x000fc600000e0604 */
[----:B------:R2:W-:Y:S01]  /*79f0*/  STL [R1+0xacc], R7 ;  /* 0x000acc0701007387 */ /* 0x0005e20000100800 */
[----:B-1----:R-:W-:Y:S02]  /*7a00*/  IADD3 R10, P2, R21, R3, RZ ;  /* 0x00000003150a7210 */ /* 0x002fe40007f5e0ff */
[----:B------:R-:W-:Y:S02]  /*7a10*/  SHF.R.S32.HI R9, RZ, 0x1f, R19 ;  /* 0x0000001fff097819 */ /* 0x000fe40000011413 */
[----:B------:R-:W-:Y:S01]  /*7a20*/  SHF.R.S32.HI R6, RZ, 0x1f, R21 ;  /* 0x0000001fff067819 */ /* 0x000fe20000011415 */
[----:B------:R-:W-:Y:S01]  /*7a30*/  STL [R1+0xaec], R10 ;  /* 0x000aec0a01007387 */ /* 0x000fe20000100800 */
[----:B--2---:R-:W-:-:S03]  /*7a40*/  IADD3 R7, P1, R24, R2, RZ ;  /* 0x0000000218077210 */ /* 0x004fc60007f3e0ff */
[----:B------:R-:W-:Y:S01]  /*7a50*/  STL [R1+0xad4], R8 ;  /* 0x000ad40801007387 */ /* 0x000fe20000100800 */
[----:B------:R-:W-:-:S03]  /*7a60*/  IADD3 R2, P0, R24, R3, RZ ;  /* 0x0000000318027210 */ /* 0x000fc60007f1e0ff */
[----:B------:R-:W-:Y:S01]  /*7a70*/  STL [R1+0x910], R7 ;  /* 0x0009100701007387 */ /* 0x000fe20000100800 */
[----:B------:R-:W-:-:S03]  /*7a80*/  IMAD.X R3, R9, 0x1, R4, P4 ;  /* 0x0000000109037824 */ /* 0x000fc600020e0604 */
[----:B------:R1:W-:Y:S01]  /*7a90*/  STL [R1+0x90c], R5 ;  /* 0x00090c0501007387 */ /* 0x0003e20000100800 */
[----:B------:R-:W-:-:S03]  /*7aa0*/  SHF.R.S32.HI R24, RZ, 0x1f, R24 ;  /* 0x0000001fff187819 */ /* 0x000fc60000011418 */
[----:B------:R2:W-:Y:S01]  /*7ab0*/  STL [R1+0x908], R2 ;  /* 0x0009080201007387 */ /* 0x0005e20000100800 */
[--C-:B-1----:R-:W-:Y:S02]  /*7ac0*/  IMAD.X R5, R9, 0x1, R29.reuse, P5 ;  /* 0x0000000109057824 */ /* 0x102fe400028e061d */
[----:B--2---:R-:W-:-:S03]  /*7ad0*/  IMAD.X R2, R6, 0x1, R29, P3 ;  /* 0x0000000106027824 */ /* 0x004fc600018e061d */
[----:B------:R1:W-:Y:S04]  /*7ae0*/  STL [R1+0x8f8], R5 ;  /* 0x0008f80501007387 */ /* 0x0003e80000100800 */
[----:B------:R2:W-:Y:S04]  /*7af0*/  STL [R1+0x8fc], R3 ;  /* 0x0008fc0301007387 */ /* 0x0005e80000100800 */
[----:B------:R3:W-:Y:S01]  /*7b00*/  STL [R1+0x900], R2 ;  /* 0x0009000201007387 */ /* 0x0007e20000100800 */
[----:B-1----:R-:W-:Y:S02]  /*7b10*/  IMAD.X R5, R6, 0x1, R4, P2 ;  /* 0x0000000106057824 */ /* 0x002fe400010e0604 */
[----:B--2---:R-:W-:-:S03]  /*7b20*/  IMAD.X R3, R24, 0x1, R29, P1 ;  /* 0x0000000118037824 */ /* 0x004fc600008e061d */
[----:B------:R-:W-:Y:S01]  /*7b30*/  STL [R1+0x904], R5 ;  /* 0x0009040501007387 */ /* 0x000fe20000100800 */
[----:B---3--:R-:W-:-:S03]  /*7b40*/  IMAD.X R2, R24, 0x1, R4, P0 ;  /* 0x0000000118027824 */ /* 0x008fc600000e0604 */
[----:B------:R1:W-:Y:S04]  /*7b50*/  STL [R1+0x8f4], R3 ;  /* 0x0008f40301007387 */ /* 0x0003e80000100800 */
[----:B------:R2:W-:Y:S04]  /*7b60*/  STL [R1+0x5c0], R2 ;  /* 0x0005c00201007387 */ /* 0x0005e80000100800 */
[----:B------:R-:W-:Y:S04]  /*7b70*/  STL [R1+0x504], RZ ;  /* 0x000504ff01007387 */ /* 0x000fe80000100800 */
        /* <DEDUP_REMOVED lines=20> */
[----:B------:R-:W1:Y:S04]  /*7cc0*/  LDL R16, [R1+0x2c4] ;  /* 0x0002c40001107983 */ /* 0x000e680000100800 */
[----:B------:R-:W2:Y:S04]  /*7cd0*/  LDL R11, [R1+0x2bc] ;  /* 0x0002bc00010b7983 */ /* 0x000ea80000100800 */
[----:B------:R-:W-:Y:S04]  /*7ce0*/  STL [R1+0x200], RZ ;  /* 0x000200ff01007387 */ /* 0x000fe80000100800 */
[----:B------:R-:W-:Y:S04]  /*7cf0*/  STL [R1+0x204], RZ ;  /* 0x000204ff01007387 */ /* 0x000fe80000100800 */
[----:B------:R-:W-:Y:S04]  /*7d00*/  STL [R1+0x208], RZ ;  /* 0x000208ff01007387 */ /* 0x000fe80000100800 */
[----:B------:R-:W-:Y:S04]  /*7d10*/  STL [R1+0x20c], RZ ;  /* 0x00020cff01007387 */ /* 0x000fe80000100800 */
[----:B------:R-:W3:Y:S04]  /*7d20*/  LDL R10, [R1+0x2c0] ;  /* 0x0002c000010a7983 */ /* 0x000ee80000100800 */
[----:B------:R-:W4:Y:S04]  /*7d30*/  LDL R26, [R1+0x2b8] ;  /* 0x0002b800011a7983 */ /* 0x000f280000100800 */
        /* <DEDUP_REMOVED lines=11> */
[----:B------:R-:W-:Y:S01]  /*7df0*/  STL [R1+0x24c], RZ ;  /* 0x00024cff01007387 */ /* 0x000fe20000100800 */
[----:B-1----:R-:W-:-:S02]  /*7e00*/  IADD3 R3, P0, R16, UR5, RZ ;  /* 0x0000000510037c10 */ /* 0x002fc4000ff1e0ff */
[----:B--2---:R-:W-:Y:S01]  /*7e10*/  IADD3 R2, P1, R11, UR5, RZ ;  /* 0x000000050b027c10 */ /* 0x004fe2000ff3e0ff */
[----:B------:R-:W-:Y:S02]  /*7e20*/  USHF.R.S32.HI UR5, URZ, 0x1f, UR5 ;  /* 0x0000001f3f057899 */ /* 0x000fe40008011405 */
[----:B------:R3:W-:Y:S04]  /*7e30*/  STL [R1+0x5c8], R3 ;  /* 0x0005c80301007387 */ /* 0x0007e80000100800 */
[----:B------:R4:W-:Y:S04]  /*7e40*/  STL [R1+0x5d0], R2 ;  /* 0x0005d00201007387 */ /* 0x0009e80000100800 */
[----:B------:R-:W-:Y:S04]  /*7e50*/  STL [R1+0x230], RZ ;  /* 0x000230ff01007387 */ /* 0x000fe80000100800 */
[----:B------:R-:W-:Y:S01]  /*7e60*/  STL [R1+0x234], RZ ;  /* 0x000234ff01007387 */ /* 0x000fe20000100800 */
[----:B---3--:R-:W-:-:S03]  /*7e70*/  IADD3.X R3, R10, UR5, RZ, P0, !PT ;  /* 0x000000050a037c10 */ /* 0x008fc600087fe4ff */
[----:B------:R-:W-:Y:S01]  /*7e80*/  STL [R1+0x238], RZ ;  /* 0x000238ff01007387 */ /* 0x000fe20000100800 */
[----:B----4-:R-:W-:-:S03]  /*7e90*/  IADD3.X R2, R26, UR5, RZ, P1, !PT ;  /* 0x000000051a027c10 */ /* 0x010fc60008ffe4ff */
[----:B------:R1:W-:Y:S01]  /*7ea0*/  STL [R1+0x5c4], R3 ;  /* 0x0005c40301007387 */ /* 0x0003e20000100800 */
[----:B------:R-:W-:-:S03]  /*7eb0*/  USHF.R.S32.HI UR5, URZ, 0x1f, UR19 ;  /* 0x0000001f3f057899 */ /* 0x000fc60008011413 */
[----:B------:R2:W-:Y:S01]  /*7ec0*/  STL [R1+0x5cc], R2 ;  /* 0x0005cc0201007387 */ /* 0x0005e20000100800 */
[----:B-1----:R-:W-:-:S03]  /*7ed0*/  IADD3 R3, P0, R16, UR19, RZ ;  /* 0x0000001310037c10 */ /* 0x002fc6000ff1e0ff */
[----:B------:R-:W-:Y:S01]  /*7ee0*/  STL [R1+0x23c], RZ ;  /* 0x00023cff01007387 */ /* 0x000fe20000100800 */
[----:B--2---:R-:W-:-:S03]  /*7ef0*/  IADD3 R2, P1, R11, UR19, RZ ;  /* 0x000000130b027c10 */ /* 0x004fc6000ff3e0ff */
[----:B------:R1:W-:Y:S04]  /*7f00*/  STL [R1+0x5d8], R3 ;  /* 0x0005d80301007387 */ /* 0x0003e80000100800 */
[----:B------:R-:W-:Y:S04]  /*7f10*/  STL [R1+0x220], RZ ;  /* 0x000220ff01007387 */ /* 0x000fe80000100800 */
[----:B------:R2:W-:Y:S01]  /*7f20*/  STL [R1+0x5e0], R2 ;  /* 0x0005e00201007387 */ /* 0x0005e20000100800 */
[----:B-1----:R-:W-:Y:S01]  /*7f30*/  IADD3.X R3, R10, UR5, RZ, P0, !PT ;  /* 0x000000050a037c10 */ /* 0x002fe200087fe4ff */
[----:B------:R-:W-:-:S04]  /*7f40*/  USHF.R.S32.HI UR19, URZ, 0x1f, UR6 ;  /* 0x0000001f3f137899 */ /* 0x000fc80008011406 */
[----:B------:R1:W-:Y:S01]  /*7f50*/  STL [R1+0x5d4], R3 ;  /* 0x0005d40301007387 */ /* 0x0003e20000100800 */
[----:B--2---:R-:W-:-:S05]  /*7f60*/  IADD3.X R2, R26, UR5, RZ, P1, !PT ;  /* 0x000000051a027c10 */ /* 0x004fca0008ffe4ff */
[----:B------:R2:W-:Y:S01]  /*7f70*/  STL [R1+0x5dc], R2 ;  /* 0x0005dc0201007387 */ /* 0x0005e20000100800 */
[----:B-1----:R-:W-:-:S05]  /*7f80*/  IADD3 R3, P0, R16, UR6, RZ ;  /* 0x0000000610037c10 */ /* 0x002fca000ff1e0ff */
[----:B------:R1:W-:Y:S01]  /*7f90*/  STL [R1+0x5e8], R3 ;  /* 0x0005e80301007387 */ /* 0x0003e20000100800 */
[----:B--2---:R-:W-:-:S03]  /*7fa0*/  IADD3 R2, P1, R11, UR6, RZ ;  /* 0x000000060b027c10 */ /* 0x004fc6000ff3e0ff */
        /* <DEDUP_REMOVED lines=182> */
[----:B-1----:R-:W-:-:S05]  /*8b10*/  IADD3.X R3, R10, UR42, RZ, P0, !PT ;  /* 0x0000002a0a037c10 */ /* 0x002fca00087fe4ff */
[----:B------:R1:W-:Y:S01]  /*8b20*/  STL [R1+0x704], R3 ;  /* 0x0007040301007387 */ /* 0x0003e20000100800 */
[----:B--2---:R-:W-:-:S05]  /*8b30*/  IADD3.X R2, R26, UR42, RZ, P1, !PT ;  /* 0x0000002a1a027c10 */ /* 0x004fca0008ffe4ff */
[----:B------:R2:W-:Y:S01]  /*8b40*/  STL [R1+0x70c], R2 ;  /* 0x00070c0201007387 */ /* 0x0005e20000100800 */
[----:B-1----:R-:W-:-:S05]  /*8b50*/  IADD3 R3, P0, R16, UR28, RZ ;  /* 0x0000001c10037c10 */ /* 0x002fca000ff1e0ff */
[----:B------:R1:W-:Y:S01]  /*8b60*/  STL [R1+0x718], R3 ;  /* 0x0007180301007387 */ /* 0x0003e20000100800 */
[----:B--2---:R-:W-:-:S03]  /*8b70*/  IADD3 R2, P1, R11, UR28, RZ ;  /* 0x0000001c0b027c10 */ /* 0x004fc6000ff3e0ff */
[----:B------:R-:W-:Y:S04]  /*8b80*/  STL [R1+0x250], RZ ;  /* 0x000250ff01007387 */ /* 0x000fe80000100800 */
[----:B------:R2:W-:Y:S04]  /*8b90*/  STL [R1+0x720], R2 ;  /* 0x0007200201007387 */ /* 0x0005e80000100800 */
[----:B------:R-:W3:Y:S01]  /*8ba0*/  LDL R17, [R1+0x4ac] ;  /* 0x0004ac0001117983 */ /* 0x000ee20000100800 */
[----:B------:R-:W-:-:S06]  /*8bb0*/  USHF.R.S32.HI UR54, URZ, 0x1f, UR28 ;  /* 0x0000001f3f367899 */ /* 0x000fcc000801141c */
[----:B-1----:R-:W-:Y:S02]  /*8bc0*/  IADD3.X R3, R10, UR54, RZ, P0, !PT ;  /* 0x000000360a037c10 */ /* 0x002fe400087fe4ff */
[----:B--2---:R-:W-:Y:S01]  /*8bd0*/  IADD3.X R2, R26, UR54, RZ, P1, !PT ;  /* 0x000000361a027c10 */ /* 0x004fe20008ffe4ff */
[----:B------:R-:W-:Y:S02]  /*8be0*/  USHF.R.S32.HI UR30, URZ, 0x1f, UR24 ;  /* 0x0000001f3f1e7899 */ /* 0x000fe40008011418 */
[----:B------:R1:W-:Y:S04]  /*8bf0*/  STL [R1+0x714], R3 ;  /* 0x0007140301007387 */ /* 0x0003e80000100800 */
[----:B------:R2:W-:Y:S01]  /*8c00*/  STL [R1+0x71c], R2 ;  /* 0x00071c0201007387 */ /* 0x0005e20000100800 */
[----:B-1----:R-:W-:-:S02]  /*8c10*/  IADD3 R3, P0, R16, UR24, RZ ;  /* 0x0000001810037c10 */ /* 0x002fc4000ff1e0ff */
        /* <DEDUP_REMOVED lines=14> */
[----:B-1----:R-:W-:Y:S02]  /*8d00*/  IADD3.X R3, R26, UR19, RZ, P1, !PT ;  /* 0x000000131a037c10 */ /* 0x002fe40008ffe4ff */
[----:B--2---:R-:W-:-:S05]  /*8d10*/  IADD3.X R2, R10, UR19, RZ, P0, !PT ;  /* 0x000000130a027c10 */ /* 0x004fca00087fe4ff */
[----:B------:R1:W-:Y:S01]  /*8d20*/  STL [R1+0x734], R2 ;  /* 0x0007340201007387 */ /* 0x0003e20000100800 */
[----:B------:R-:W-:-:S03]  /*8d30*/  USHF.R.S32.HI UR22, URZ, 0x1f, UR16 ;  /* 0x0000001f3f167899 */ /* 0x000fc60008011410 */
[----:B------:R2:W-:Y:S01]  /*8d40*/  STL [R1+0x73c], R3 ;  /* 0x00073c0301007387 */ /* 0x0005e20000100800 */
[----:B-1----:R-:W-:-:S05]  /*8d50*/  IADD3 R2, P0, R16, UR16, RZ ;  /* 0x0000001010027c10 */ /* 0x002fca000ff1e0ff */
[----:B------:R1:W-:Y:S01]  /*8d60*/  STL [R1+0x748], R2 ;  /* 0x0007480201007387 */ /* 0x0003e20000100800 */
[----:B--2---:R-:W-:-:S03]  /*8d70*/  IADD3.X R3, R10, UR22, RZ, P0, !PT ;  /* 0x000000160a037c10 */ /* 0x004fc600087fe4ff */
[----:B------:R-:W-:Y:S01]  /*8d80*/  STL [R1+0x25c], RZ ;  /* 0x00025cff01007387 */ /* 0x000fe20000100800 */
[----:B-1----:R-:W-:-:S05]  /*8d90*/  IADD3 R2, P1, R11, UR16, RZ ;  /* 0x000000100b027c10 */ /* 0x002fca000ff3e0ff */
[----:B------:R1:W-:Y:S01]  /*8da0*/  STL [R1+0x750], R2 ;  /* 0x0007500201007387 */ /* 0x0003e20000100800 */
[----:B0-----:R-:W-:-:S03]  /*8db0*/  VIADD R15, R15, 0x7f ;  /* 0x0000007f0f0f7836 */ /* 0x001fc60000000000 */
[----:B------:R0:W-:Y:S01]  /*8dc0*/  STL [R1+0x744], R3 ;  /* 0x0007440301007387 */ /* 0x0001e20000100800 */
[----:B-1----:R-:W-:Y:S02]  /*8dd0*/  IADD3.X R2, R26, UR22, RZ, P1, !PT ;  /* 0x000000161a027c10 */ /* 0x002fe40008ffe4ff */
[----:B0-----:R-:W-:-:S03]  /*8de0*/  IADD3 R3, P4, R16, UR12, RZ ;  /* 0x0000000c10037c10 */ /* 0x001fc6000ff9e0ff */
[----:B------:R0:W-:Y:S01]  /*8df0*/  STL [R1+0x74c], R2 ;  /* 0x00074c0201007387 */ /* 0x0001e20000100800 */
[----:B------:R-:W-:-:S03]  /*8e00*/  SHF.R.S32.HI R12, RZ, 0x1f, R15 ;  /* 0x0000001fff0c7819 */ /* 0x000fc6000001140f */
[----:B------:R1:W-:Y:S01]  /*8e10*/  STL [R1+0x758], R3 ;  /* 0x0007580301007387 */ /* 0x0003e20000100800 */
[----:B0-----:R-:W-:Y:S02]  /*8e20*/  IADD3 R2, P6, R11, UR12, RZ ;  /* 0x0000000c0b027c10 */ /* 0x001fe4000ffde0ff */
[----:B-1----:R-:W-:-:S03]  /*8e30*/  IADD3 R3, P5, R16, UR10, RZ ;  /* 0x0000000a10037c10 */ /* 0x002fc6000ffbe0ff */
[----:B------:R0:W-:Y:S01]  /*8e40*/  STL [R1+0x760], R2 ;  /* 0x0007600201007387 */ /* 0x0001e20000100800 */
[----:B------:R-:W-:-:S03]  /*8e50*/  LEA.HI R12, R12, R15, RZ, 0x7 ;  /* 0x0000000f0c0c7211 */ /* 0x000fc600078f38ff */
[----:B------:R1:W-:Y:S01]  /*8e60*/  STL [R1+0x768], R3 ;  /* 0x0007680301007387 */ /* 0x0003e20000100800 */
[----:B0-----:R-:W-:Y:S02]  /*8e70*/  IADD3 R2, P3, R11, UR10, RZ ;  /* 0x0000000a0b027c10 */ /* 0x001fe4000ff7e0ff */
[----:B------:R-:W-:-:S03]  /*8e80*/  SHF.R.S32.HI R4, RZ, 0x7, R12 ;  /* 0x00000007ff047819 */ /* 0x000fc6000001140c */
[----:B------:R0:W-:Y:S01]  /*8e90*/  STL [R1+0x770], R2 ;  /* 0x0007700201007387 */ /* 0x0001e20000100800 */
[C---:B-1----:R-:W-:Y:S02]  /*8ea0*/  LOP3.LUT R3, R0.reuse, 0x110, RZ, 0x3c, !PT ;  /* 0x0000011000037812 */ /* 0x042fe400078e3cff */
[C---:B------:R-:W-:Y:S02]  /*8eb0*/  LOP3.LUT R3, R0.reuse, 0x40, RZ, 0x3c, !PT ;  /* 0x0000004000037812 */ /* 0x040fe400078e3cff */
[----:B0-----:R-:W-:-:S05]  /*8ec0*/  LOP3.LUT R2, R0, 0x20, RZ, 0x3c, !PT ;  /* 0x0000002000027812 */ /* 0x001fca00078e3cff */
[----:B------:R0:W-:Y:S01]  /*8ed0*/  STL [R1+0x1018], R2 ;  /* 0x0010180201007387 */ /* 0x0001e20000100800 */
[----:B------:R-:W-:Y:S01]  /*8ee0*/  USHF.R.S32.HI UR38, URZ, 0x1f, UR12 ;  /* 0x0000001f3f267899 */ /* 0x000fe2000801140c */
[----:B0-----:R-:W-:Y:S01]  /*8ef0*/  LOP3.LUT R2, R0, 0x150, RZ, 0x3c, !PT ;  /* 0x0000015000027812 */ /* 0x001fe200078e3cff */
[----:B------:R-:W-:Y:S02]  /*8f00*/  USHF.R.S32.HI UR15, URZ, 0x1f, UR10 ;  /* 0x0000001f3f0f7899 */ /* 0x000fe4000801140a */
[----:B------:R-:W-:Y:S02]  /*8f10*/  USHF.R.S32.HI UR11, URZ, 0x1f, UR7 ;  /* 0x0000001f3f0b7899 */ /* 0x000fe40008011407 */
[----:B------:R-:W-:Y:S02]  /*8f20*/  USHF.R.S32.HI UR60, URZ, 0x1f, UR8 ;  /* 0x0000001f3f3c7899 */ /* 0x000fe40008011408 */
[----:B------:R-:W-:Y:S02]  /*8f30*/  USHF.R.S32.HI UR18, URZ, 0x1f, UR25 ;  /* 0x0000001f3f127899 */ /* 0x000fe40008011419 */
[----:B------:R-:W-:-:S02]  /*8f40*/  USHF.R.S32.HI UR56, URZ, 0x1f, UR59 ;  /* 0x0000001f3f387899 */ /* 0x000fc4000801143b */
[----:B------:R-:W-:Y:S02]  /*8f50*/  USHF.R.S32.HI UR5, URZ, 0x1f, UR57 ;  /* 0x0000001f3f057899 */ /* 0x000fe40008011439 */
[----:B------:R-:W-:Y:S02]  /*8f60*/  USHF.R.S32.HI UR52, URZ, 0x1f, UR55 ;  /* 0x0000001f3f347899 */ /* 0x000fe40008011437 */
[----:B------:R-:W-:Y:S02]  /*8f70*/  USHF.R.S32.HI UR58, URZ, 0x1f, UR53 ;  /* 0x0000001f3f3a7899 */ /* 0x000fe40008011435 */
[----:B------:R-:W-:Y:S02]  /*8f80*/  USHF.R.S32.HI UR48, URZ, 0x1f, UR51 ;  /* 0x0000001f3f307899 */ /* 0x000fe40008011433 */
[----:B------:R-:W-:Y:S02]  /*8f90*/  USHF.R.S32.HI UR26, URZ, 0x1f, UR49 ;  /* 0x0000001f3f1a7899 */ /* 0x000fe40008011431 */
[----:B------:R-:W-:Y:S01]  /*8fa0*/  USHF.R.S32.HI UR44, URZ, 0x1f, UR47 ;  /* 0x0000001f3f2c7899 */ /* 0x000fe2000801142f */
[----:B---3--:R-:W-:-:S02]  /*8fb0*/  LOP3.LUT R4, R17, 0x40, RZ, 0x3c, !PT ;  /* 0x0000004011047812 */ /* 0x008fc400078e3cff */
[----:B------:R-:W-:-:S05]  /*8fc0*/  LOP3.LUT R4, R0, 0x130, RZ, 0x3c, !PT ;  /* 0x0000013000047812 */ /* 0x000fca00078e3cff */
[----:B------:R0:W-:Y:S04]  /*8fd0*/  STL [R1+0x1014], R4 ;  /* 0x0010140401007387 */ /* 0x0001e80000100800 */
[----:B------:R1:W-:Y:S04]  /*8fe0*/  STL [R1+0x1010], R3 ;  /* 0x0010100301007387 */ /* 0x0003e80000100800 */
[----:B------:R2:W-:Y:S01]  /*8ff0*/  STL [R1+0x100c], R2 ;  /* 0x00100c0201007387 */ /* 0x0005e20000100800 */
[C---:B0-----:R-:W-:Y:S02]  /*9000*/  LOP3.LUT R4, R0.reuse, 0x60, RZ, 0x3c, !PT ;  /* 0x0000006000047812 */ /* 0x041fe400078e3cff */
[----:B-1----:R-:W-:-:S03]  /*9010*/  LOP3.LUT R3, R0, 0x170, RZ, 0x3c, !PT ;  /* 0x0000017000037812 */ /* 0x002fc600078e3cff */
[----:B------:R0:W-:Y:S01]  /*9020*/  STL [R1+0x1008], R4 ;  /* 0x0010080401007387 */ /* 0x0001e20000100800 */
[----:B--2---:R-:W-:-:S03]  /*9030*/  IADD3 R2, P2, R16, UR7, RZ ;  /* 0x0000000710027c10 */ /* 0x004fc6000ff5e0ff */
[----:B------:R1:W-:Y:S04]  /*9040*/  STL [R1+0x1004], R3 ;  /* 0x0010040301007387 */ /* 0x0003e80000100800 */
[----:B------:R2:W-:Y:S01]  /*9050*/  STL [R1+0x778], R2 ;  /* 0x0007780201007387 */ /* 0x0005e20000100800 */
[----:B0-----:R-:W-:Y:S02]  /*9060*/  IADD3 R4, P1, R11, UR7, RZ ;  /* 0x000000070b047c10 */ /* 0x001fe4000ff3e0ff */
[----:B-1----:R-:W-:-:S03]  /*9070*/  IADD3 R3, P0, R16, UR8, RZ ;  /* 0x0000000810037c10 */ /* 0x002fc6000ff1e0ff */
[----:B------:R0:W-:Y:S01]  /*9080*/  STL [R1+0x780], R4 ;  /* 0x0007800401007387 */ /* 0x0001e20000100800 */
[----:B--2---:R-:W-:-:S03]  /*9090*/  IADD3.X R2, R10, UR38, RZ, P4, !PT ;  /* 0x000000260a027c10 */ /* 0x004fc6000a7fe4ff */
[----:B------:R1:W-:Y:S04]  /*90a0*/  STL [R1+0x788], R3 ;  /* 0x0007880301007387 */ /* 0x0003e80000100800 */
[----:B------:R2:W-:Y:S01]  /*90b0*/  STL [R1+0x754], R2 ;  /* 0x0007540201007387 */ /* 0x0005e20000100800 */
[----:B0-----:R-:W-:Y:S02]  /*90c0*/  IADD3 R4, P4, R11, UR8, RZ ;  /* 0x000000080b047c10 */ /* 0x001fe4000ff9e0ff */
[----:B-1----:R-:W-:-:S03]  /*90d0*/  IADD3.X R3, R26, UR38, RZ, P6, !PT ;  /* 0x000000261a037c10 */ /* 0x002fc6000b7fe4ff */
[----:B------:R0:W-:Y:S01]  /*90e0*/  STL [R1+0x790], R4 ;  /* 0x0007900401007387 */ /* 0x0001e20000100800 */
[----:B--2---:R-:W-:-:S03]  /*90f0*/  IADD3 R2, P6, R16, UR25, RZ ;  /* 0x0000001910027c10 */ /* 0x004fc6000ffde0ff */
[----:B------:R1:W-:Y:S04]  /*9100*/  STL [R1+0x75c], R3 ;  /* 0x00075c0301007387 */ /* 0x0003e80000100800 */
[----:B------:R2:W-:Y:S01]  /*9110*/  STL [R1+0x798], R2 ;  /* 0x0007980201007387 */ /* 0x0005e20000100800 */
[----:B0-----:R-:W-:Y:S02]  /*9120*/  IADD3.X R4, R10, UR15, RZ, P5, !PT ;  /* 0x0000000f0a047c10 */ /* 0x001fe4000affe4ff */
        /* <DEDUP_REMOVED lines=75> */
[----:B------:R1:W-:Y:S01]  /*95e0*/  STL [R1+0x830], R3 ;  /* 0x0008300301007387 */ /* 0x0003e20000100800 */
[----:B------:R-:W-:-:S03]  /*95f0*/  USHF.R.S32.HI UR50, URZ, 0x1f, UR45 ;  /* 0x0000001f3f327899 */ /* 0x000fc6000801142d */
        /* <DEDUP_REMOVED lines=10> */
[----:B--2---:R-:W-:Y:S01]  /*96a0*/  IADD3.X R2, R10, UR50, RZ, P3, !PT ;  /* 0x000000320a027c10 */ /* 0x004fe20009ffe4ff */
[----:B------:R-:W-:Y:S02]  /*96b0*/  USHF.R.S32.HI UR40, URZ, 0x1f, UR43 ;  /* 0x0000001f3f287899 */ /* 0x000fe4000801142b */
[----:B------:R1:W-:Y:S04]  /*96c0*/  STL [R1+0x848], R3 ;  /* 0x0008480301007387 */ /* 0x0003e80000100800 */
[----:B------:R2:W-:Y:S01]  /*96d0*/  STL [R1+0x814], R2 ;  /* 0x0008140201007387 */ /* 0x0005e20000100800 */
[----:B0-----:R-:W-:Y:S02]  /*96e0*/  IADD3 R4, P3, R11, UR39, RZ ;  /* 0x000000270b047c10 */ /* 0x001fe4000ff7e0ff */
[----:B-1----:R-:W-:-:S03]  /*96f0*/  IADD3.X R3, R26, UR50, RZ, P2, !PT ;  /* 0x000000321a037c10 */ /* 0x002fc600097fe4ff */
[----:B------:R0:W-:Y:S01]  /*9700*/  STL [R1+0x850], R4 ;  /* 0x0008500401007387 */ /* 0x0001e20000100800 */
[----:B--2---:R-:W-:-:S03]  /*9710*/  IADD3 R2, P2, R16, UR37, RZ ;  /* 0x0000002510027c10 */ /* 0x004fc6000ff5e0ff */
[----:B------:R1:W-:Y:S01]  /*9720*/  STL [R1+0x81c], R3 ;  /* 0x00081c0301007387 */ /* 0x0003e20000100800 */
[----:B------:R-:W-:-:S03]  /*9730*/  USHF.R.S32.HI UR6, URZ, 0x1f, UR41 ;  /* 0x0000001f3f067899 */ /* 0x000fc60008011429 */
        /* <DEDUP_REMOVED lines=78> */
[----:B--2---:R-:W-:Y:S01]  /*9c20*/  IADD3 R2, P6, R16, UR14, RZ ;  /* 0x0000000e10027c10 */ /* 0x004fe2000ffde0ff */
[----:B------:R-:W-:Y:S02]  /*9c30*/  USHF.R.S32.HI UR16, URZ, 0x1f, UR21 ;  /* 0x0000001f3f107899 */ /* 0x000fe40008011415 */
        /* <DEDUP_REMOVED lines=10> */
[----:B0-----:R-:W-:Y:S02]  /*9ce0*/  IADD3.X R4, R10, UR16, RZ, P2, !PT ;  /* 0x000000100a047c10 */ /* 0x001fe400097fe4ff */
[----:B-1----:R-:W-:-:S03]  /*9cf0*/  IADD3.X R3, R26, UR16, RZ, P1, !PT ;  /* 0x000000101a037c10 */ /* 0x002fc60008ffe4ff */
[----:B------:R0:W-:Y:S01]  /*9d00*/  STL [R1+0x8c4], R4 ;  /* 0x0008c40401007387 */ /* 0x0001e20000100800 */
[----:B--2---:R-:W-:-:S03]  /*9d10*/  IADD3.X R2, R10, UR22, RZ, P0, !PT ;  /* 0x000000160a027c10 */ /* 0x004fc600087fe4ff */
[----:B------:R1:W-:Y:S04]  /*9d20*/  STL [R1+0x8cc], R3 ;  /* 0x0008cc0301007387 */ /* 0x0003e80000100800 */
[----:B------:R2:W-:Y:S01]  /*9d30*/  STL [R1+0x8d4], R2 ;  /* 0x0008d40201007387 */ /* 0x0005e20000100800 */
[----:B0-----:R-:W-:Y:S02]  /*9d40*/  IADD3.X R4, R26, UR22, RZ, P4, !PT ;  /* 0x000000161a047c10 */ /* 0x001fe4000a7fe4ff */
[----:B-1----:R-:W-:Y:S02]  /*9d50*/  IADD3.X R3, R10, UR27, RZ, P6, !PT ;  /* 0x0000001b0a037c10 */ /* 0x002fe4000b7fe4ff */
[----:B--2---:R-:W-:Y:S01]  /*9d60*/  IADD3.X R2, R26, UR27, RZ, P5, !PT ;  /* 0x0000001b1a027c10 */ /* 0x004fe2000affe4ff */
[----:B------:R0:W-:Y:S04]  /*9d70*/  STL [R1+0x8dc], R4 ;  /* 0x0008dc0401007387 */ /* 0x0001e80000100800 */
[----:B------:R0:W-:Y:S04]  /*9d80*/  STL [R1+0x8ec], R2 ;  /* 0x0008ec0201007387 */ /* 0x0001e80000100800 */
[----:B------:R0:W-:Y:S01]  /*9d90*/  STL [R1+0x8e4], R3 ;  /* 0x0008e40301007387 */ /* 0x0001e20000100800 */
[----:B------:R-:W-:-:S02]  /*9da0*/  USHF.L.U32 UR13, UR13, 0x7, URZ ;  /* 0x000000070d0d7899 */ /* 0x000fc4000800063f */
[----:B------:R-:W-:Y:S02]  /*9db0*/  USHF.L.U32 UR46, UR46, 0x7, URZ ;  /* 0x000000072e2e7899 */ /* 0x000fe4000800063f */
[----:B------:R-:W-:Y:S02]  /*9dc0*/  USHF.R.S32.HI UR10, URZ, 0x1f, UR13 ;  /* 0x0000001f3f0a7899 */ /* 0x000fe4000801140d */
[----:B------:R-:W-:-:S12]  /*9dd0*/  USHF.R.S32.HI UR12, URZ, 0x1f, UR46 ;  /* 0x0000001f3f0c7899 */ /* 0x000fd8000801142e */
.L_x_1:
[----:B-1----:R-:W2:Y:S01]  /*9de0*/  LDL R5, [R1+0x2b8] ;  /* 0x0002b80001057983 */ /* 0x002ea20000100800 */
[----:B0-----:R-:W0:Y:S03]  /*9df0*/  LDC R2, c[0x0][0x230] ;  /* 0x00008c00ff027b82 */ /* 0x001e260000000800 */
[----:B--2---:R1:W-:Y:S04]  /*9e00*/  STL [R1+0x1d14], R5 ;  /* 0x001d140501007387 */ /* 0x0043e80000100800 */
[----:B------:R-:W2:Y:S04]  /*9e10*/  LDL R4, [R1+0x2bc] ;  /* 0x0002bc0001047983 */ /* 0x000ea80000100800 */
[----:B-1----:R-:W0:Y:S04]  /*9e20*/  LDL R5, [R1+0x504] ;  /* 0x0005040001057983 */ /* 0x002e280000100800 */
[----:B------:R-:W-:Y:S04]  /*9e30*/  STL [R1+0x1a28], R28 ;  /* 0x001a281c01007387 */ /* 0x000fe80000100800 */
        /* <DEDUP_REMOVED lines=187> */
[----:B------:R1:W-:Y:S04]  /*a9f0*/  STL [R1+0x1d10], R27 ;  /* 0x001d101b01007387 */ /* 0x0003e80000100800 */
        /* <DEDUP_REMOVED lines=26> */
[----:B-----5:R-:W-:Y:S04]  /*aba0*/  STL [R1+0x18b8], R0 ;  /* 0x0018b80001007387 */ /* 0x020fe80000100800 */
[----:B------:R-:W-:Y:S04]  /*abb0*/  STL [R1+0x18bc], R0 ;  /* 0x0018bc0001007387 */ /* 0x000fe80000100800 */
[----:B------:R-:W-:Y:S04]  /*abc0*/  STL [R1+0x18c0], R0 ;  /* 0x0018c00001007387 */ /* 0x000fe80000100800 */
[----:B------:R-:W-:Y:S04]  /*abd0*/  STL [R1+0x18c8], R0 ;  /* 0x0018c80001007387 */ /* 0x000fe80000100800 */
[----:B------:R-:W-:Y:S04]  /*abe0*/  STL [R1+0x18cc], R0 ;  /* 0x0018cc0001007387 */ /* 0x000fe80000100800 */
[----:B------:R-:W-:Y:S01]  /*abf0*/  STL [R1+0x18d4], R0 ;  /* 0x0018d40001007387 */ /* 0x000fe20000100800 */
[----:B0-----:R-:W-:-:S03]  /*ac00*/  IMAD R2, R5, -0x80, R2 ;  /* 0xffffff8005027824 */ /* 0x001fc600078e0202 */
[----:B------:R-:W-:Y:S04]  /*ac10*/  STL [R1+0x18dc], R0 ;  /* 0x0018dc0001007387 */ /* 0x000fe80000100800 */
[----:B------:R-:W-:Y:S04]  /*ac20*/  STL [R1+0x18e4], R0 ;  /* 0x0018e40001007387 */ /* 0x000fe80000100800 */
[----:B------:R-:W-:Y:S04]  /*ac30*/  STL [R1+0x18ec], R0 ;  /* 0x0018ec0001007387 */ /* 0x000fe80000100800 */
[----:B------:R-:W-:Y:S04]  /*ac40*/  STL [R1+0x18f4], R0 ;  /* 0x0018f40001007387 */ /* 0x000fe80000100800 */
[----:B------:R-:W2:Y:S01]  /*ac50*/  LDL.LU R5, [R1+0x1d14] ;  /* 0x001d140001057983 */ /* 0x000ea20000300800 */
[----:B------:R-:W-:-:S02]  /*ac60*/  ISETP.GT.AND P0, PT, R2, RZ, PT ;  /* 0x000000ff0200720c */ /* 0x000fc40003f04270 */
[----:B-1----:R-:W-:-:S11]  /*ac70*/  PRMT R27, RZ, 0x7610, R27 ;  /* 0x00007610ff1b7816 */ /* 0x002fd6000000001b */
[----:B--2---:R-:W2:Y:S04]  /*ac80*/  @P0 LDG.E.U8 R27, desc[UR32][R4.64] ;  /* 0x00000020041b0981 */ /* 0x004ea8000c1e1100 */
[----:B--2---:R0:W-:Y:S04]  /*ac90*/  STL [R1+0x4a8], R27 ;  /* 0x0004a81b01007387 */ /* 0x0041e80000100800 */
[----:B0-----:R-:W2:Y:S04]  /*aca0*/  LDL.LU R27, [R1+0x1d10] ;  /* 0x001d1000011b7983 */ /* 0x001ea80000300800 */
[----:B------:R-:W3:Y:S04]  /*acb0*/  LDL R4, [R1+0x2c0] ;  /* 0x0002c00001047983 */ /* 0x000ee80000100800 */
[----:B------:R-:W3:Y:S01]  /*acc0*/  LDL R5, [R1+0x2c4] ;  /* 0x0002c40001057983 */ /* 0x000ee20000100800 */
[----:B------:R-:W-:-:S02]  /*acd0*/  PRMT R28, RZ, 0x7610, R28 ;  /* 0x00007610ff1c7816 */ /* 0x000fc4000000001c */
[----:B---3--:R-:W-:-:S04]  /*ace0*/  @P0 LOP3.LUT R5, R5, R4, RZ, 0x3c, !PT ;  /* 0x0000000405050212 */ /* 0x008fc800078e3cff */
[----:B------:R-:W-:-:S04]  /*acf0*/  @P0 LOP3.LUT R4, R5, R4, RZ, 0x3c, !PT ;  /* 0x0000000405040212 */ /* 0x000fc800078e3cff */
[----:B------:R-:W-:-:S05]  /*ad00*/  @P0 LOP3.LUT R5, R5, R4, RZ, 0x3c, !PT ;  /* 0x0000000405050212 */ /* 0x000fca00078e3cff */
[----:B------:R-:W3:Y:S01]  /*ad10*/  @P0 LDG.E.U8 R28, desc[UR32][R4.64] ;  /* 0x00000020041c0981 */ /* 0x000ee2000c1e1100 */
[----:B------:R-:W-:-:S03]  /*ad20*/  ISETP.GT.AND P1, PT, R2, 0x1, PT ;  /* 0x000000010200780c */ /* 0x000fc60003f24270 */
[----:B---3--:R0:W-:Y:S04]  /*ad30*/  STL [R1+0x4a4], R28 ;  /* 0x0004a41c01007387 */ /* 0x0081e80000100800 */
[----:B0-----:R-:W3:Y:S04]  /*ad40*/  LDL.LU R28, [R1+0x1d0c] ;  /* 0x001d0c00011c7983 */ /* 0x001ee80000300800 */
[----:B------:R-:W4:Y:S04]  /*ad50*/  LDL R4, [R1+0x8ec] ;  /* 0x0008ec0001047983 */ /* 0x000f280000100800 */
[----:B------:R-:W4:Y:S01]  /*ad60*/  LDL R5, [R1+0x8f0] ;  /* 0x0008f00001057983 */ /* 0x000f220000100800 */
[----:B--2---:R-:W-:-:S02]  /*ad70*/  PRMT R27, RZ, 0x7610, R27 ;  /* 0x00007610ff1b7816 */ /* 0x004fc4000000001b */
[----:B----4-:R-:W-:-:S04]  /*ad80*/  @P1 LOP3.LUT R5, R5, R4, RZ, 0x3c, !PT ;  /* 0x0000000405051212 */ /* 0x010fc800078e3cff */
[----:B------:R-:W-:-:S04]  /*ad90*/  @P1 LOP3.LUT R4, R5, R4, RZ, 0x3c, !PT ;  /* 0x0000000405041212 */ /* 0x000fc800078e3cff */
[----:B------:R-:W-:-:S05]  /*ada0*/  @P1 LOP3.LUT R5, R5, R4, RZ, 0x3c, !PT ;  /* 0x0000000405051212 */ /* 0x000fca00078e3cff */
[----:B------:R-:W2:Y:S04]  /*adb0*/  @P1 LDG.E.U8 R27, desc[UR32][R4.64] ;  /* 0x00000020041b1981 */ /* 0x000ea8000c1e1100 */
[----:B--2---:R0:W-:Y:S04]  /*adc0*/  STL [R1+0x4a0], R27 ;  /* 0x0004a01b01007387 */ /* 0x0041e80000100800 */
[----:B0-----:R-:W2:Y:S04]  /*add0*/  LDL.LU R27, [R1+0x1d08] ;  /* 0x001d0800011b7983 */ /* 0x001ea80000300800 */
[----:B------:R-:W4:Y:S04]  /*ade0*/  LDL R4, [R1+0x8e4] ;  /* 0x0008e40001047983 */ /* 0x000f280000100800 */
[----:B------:R-:W4:Y:S01]  /*adf0*/  LDL R5, [R1+0x8e8] ;  /* 0x0008e80001057983 */ /* 0x000f220000100800 */
[----:B---3--:R-:W-:-:S02]  /*ae00*/  PRMT R28, RZ, 0x7610, R28 ;  /* 0x00007610ff1c7816 */ /* 0x008fc4000000001c */
[----:B----4-:R-:W-:-:S04]  /*ae10*/  @P1 LOP3.LUT R5, R5, R4, RZ, 0x3c, !PT ;  /* 0x0000000405051212 */ /* 0x010fc800078e3cff */
        /* <DEDUP_REMOVED lines=1566> */
[----:B------:R-:W-:-:S02]  /*11000*/  PRMT R13, RZ, 0x7610, R13 ;  /* 0x00007610ff0d7816 */ /* 0x000fc4000000000d */
[----:B----4-:R-:W-:-:S04]  /*11010*/  @P0 LOP3.LUT R5, R5, R4, RZ, 0x3c, !PT ;  /* 0x0000000405050212 */ /* 0x010fc800078e3cff */
[----:B------:R-:W-:-:S04]  /*11020*/  @P0 LOP3.LUT R4, R5, R4, RZ, 0x3c, !PT ;  /* 0x0000000405040212 */ /* 0x000fc800078e3cff */
[----:B------:R-:W-:-:S05]  /*11030*/  @P0 LOP3.LUT R5, R5, R4, RZ, 0x3c, !PT ;  /* 0x0000000405050212 */ /* 0x000fca00078e3cff */
[----:B------:R-:W4:Y:S04]  /*11040*/  @P0 LDG.E.U8 R13, desc[UR32][R4.64] ;  /* 0x00000020040d0981 */ /* 0x000f28000c1e1100 */
[----:B----4-:R0:W-:Y:S04]  /*11050*/  STL [R1+0x148], R13 ;  /* 0x0001480d01007387 */ /* 0x0101e80000100800 */
[----:B0-----:R-:W4:Y:S04]  /*11060*/  LDL.LU R13, [R1+0x1a70] ;  /* 0x001a7000010d7983 */ /* 0x001f280000300800 */
[----:B------:R-:W3:Y:S04]  /*11070*/  LDL R4, [R1+0xda0] ;  /* 0x000da00001047983 */ /* 0x000ee80000100800 */
[----:B------:R-:W3:Y:S01]  /*11080*/  LDL R5, [R1+0xda4] ;  /* 0x000da40001057983 */ /* 0x000ee20000100800 */
[----:B--2---:R-:W-:-:S02]  /*11090*/  PRMT R27, RZ, 0x7610, R27 ;  /* 0x00007610ff1b7816 */ /* 0x004fc4000000001b */
[----:B---3--:R-:W-:-:S04]  /*110a0*/  @P0 LOP3.LUT R5, R5, R4, RZ, 0x3c, !PT ;  /* 0x0000000405050212 */ /* 0x008fc800078e3cff */
[----:B------:R-:W-:-:S04]  /*110b0*/  @P0 LOP3.LUT R4, R5, R4, RZ, 0x3c, !PT ;  /* 0x0000000405040212 */ /* 0x000fc800078e3cff */
[----:B------:R-:W-:-:S05]  /*110c0*/  @P0 LOP3.LUT R5, R5, R4, RZ, 0x3c, !PT ;  /* 0x0000000405050212 */ /* 0x000fca00078e3cff */
[----:B------:R-:W2:Y:S01]  /*110d0*/  @P0 LDG.E.U8 R27, desc[UR32][R4.64] ;  /* 0x00000020041b0981 */ /* 0x000ea2000c1e1100 */
[----:B------:R-:W-:-:S03]  /*110e0*/  ISETP.GT.AND P1, PT, R2, 0x55, PT ;  /* 0x000000550200780c */ /* 0x000fc60003f24270 */
        /* <DEDUP_REMOVED lines=8> */
[----:B------:R-:W3:Y:S04]  /*11170*/  @P1 LDG.E.U8 R28, desc[UR32][R4.64] ;  /* 0x00000020041c1981 */ /* 0x000ee8000c1e1100 */
[----:B---3--:R0:W-:Y:S04]  /*11180*/  STL [R1+0x140], R28 ;  /* 0x0001401c01007387 */ /* 0x0081e80000100800 */
[----:B0-----:R-:W3:Y:S04]  /*11190*/  LDL.LU R28, [R1+0x1a68] ;  /* 0x001a6800011c7983 */ /* 0x001ee80000300800 */
[----:B------:R-:W4:Y:S04]  /*111a0*/  LDL R4, [R1+0xd90] ;  /* 0x000d900001047983 */ /* 0x000f280000100800 */
[----:B------:R-:W4:Y:S02]  /*111b0*/  LDL R5, [R1+0xd94] ;  /* 0x000d940001057983 */ /* 0x000f240000100800 */
[----:B----4-:R-:W-:-:S02]  /*111c0*/  @P1 LOP3.LUT R5, R5, R4, RZ, 0x3c, !PT ;  /* 0x0000000405051212 */ /* 0x010fc400078e3cff */
[----:B---3--:R-:W-:Y:S02]  /*111d0*/  PRMT R28, RZ, 0x7610, R28 ;  /* 0x00007610ff1c7816 */ /* 0x008fe4000000001c */
        /* <DEDUP_REMOVED lines=31> */
[----:B------:R0:W4:Y:S04]  /*113d0*/  @P0 LDG.E.U8 R0, desc[UR32][R4.64] ;  /* 0x0000002004000981 */ /* 0x000128000c1e1100 */
[----:B------:R-:W0:Y:S04]  /*113e0*/  LDL R4, [R1+0xd68] ;  /* 0x000d680001047983 */ /* 0x000e280000100800 */
[----:B------:R-:W0:Y:S01]  /*113f0*/  LDL R5, [R1+0xd6c] ;  /* 0x000d6c0001057983 */ /* 0x000e220000100800 */
[----:B------:R-:W-:Y:S02]  /*11400*/  ISETP.GT.AND P3, PT, R2, 0x58, PT ;  /* 0x000000580200780c */ /* 0x000fe40003f64270 */
[----:B---3--:R-:W-:-:S11]  /*11410*/  PRMT R28, RZ, 0x7610, R28 ;  /* 0x00007610ff1c7816 */ /* 0x008fd6000000001c */
[----:B0-----:R-:W-:-:S04]  /*11420*/  @P3 LOP3.LUT R5, R5, R4, RZ, 0x3c, !PT ;  /* 0x0000000405053212 */ /* 0x001fc800078e3cff */
[----:B------:R-:W-:-:S04]  /*11430*/  @P3 LOP3.LUT R4, R5, R4, RZ, 0x3c, !PT ;  /* 0x0000000405043212 */ /* 0x000fc800078e3cff */
[----:B------:R-:W-:-:S05]  /*11440*/  @P3 LOP3.LUT R5, R5, R4, RZ, 0x3c, !PT ;  /* 0x0000000405053212 */ /* 0x000fca00078e3cff */
[----:B------:R-:W3:Y:S04]  /*11450*/  @P3 LDG.E.U8 R28, desc[UR32][R4.64] ;  /* 0x00000020041c3981 */ /* 0x000ee8000c1e1100 */
[----:B----4-:R-:W-:Y:S04]  /*11460*/  STL [R1+0x18f8], R0 ;  /* 0x0018f80001007387 */ /* 0x010fe80000100800 */
        /* <DEDUP_REMOVED lines=8> */
[----:B------:R-:W2:Y:S01]  /*114f0*/  @P3 LDG.E.U8 R27, desc[UR32][R4.64] ;  /* 0x00000020041b3981 */ /* 0x000ea2000c1e1100 */
[----:B------:R-:W-:-:S03]  /*11500*/  ISETP.GT.AND P4, PT, R2, 0x59, PT ;  /* 0x000000590200780c */ /* 0x000fc60003f84270 */
        /* <DEDUP_REMOVED lines=8> */
[----:B------:R-:W3:Y:S04]  /*11590*/  @P4 LDG.E.U8 R28, desc[UR32][R4.64] ;  /* 0x00000020041c4981 */ /* 0x000ee8000c1e1100 */
        /* <DEDUP_REMOVED lines=113> */
[----:B------:R0:W3:Y:S04]  /*11cb0*/  @P3 LDG.E.U8 R28, desc[UR32][R4.64] ;  /* 0x00000020041c3981 */ /* 0x0000e8000c1e1100 */
[----:B------:R-:W0:Y:S04]  /*11cc0*/  LDL R4, [R1+0xd30] ;  /* 0x000d300001047983 */ /* 0x000e280000100800 */
[----:B------:R-:W0:Y:S01]  /*11cd0*/  LDL R5, [R1+0xd34] ;  /* 0x000d340001057983 */ /* 0x000e220000100800 */
[----:B------:R-:W-:Y:S02]  /*11ce0*/  PRMT R13, RZ, 0x7610, R13 ;  /* 0x00007610ff0d7816 */ /* 0x000fe4000000000d */
[----:B0-----:R-:W-:-:S04]  /*11cf0*/  @P1 LOP3.LUT R5, R5, R4, RZ, 0x3c, !PT ;  /* 0x0000000405051212 */ /* 0x001fc800078e3cff */
[----:B------:R-:W-:-:S04]  /*11d00*/  @P1 LOP3.LUT R4, R5, R4, RZ, 0x3c, !PT ;  /* 0x0000000405041212 */ /* 0x000fc800078e3cff */
[----:B------:R-:W-:-:S05]  /*11d10*/  @P1 LOP3.LUT R5, R5, R4, RZ, 0x3c, !PT ;  /* 0x0000000405051212 */ /* 0x000fca00078e3cff */
[----:B------:R-:W4:Y:S04]  /*11d20*/  @P1 LDG.E.U8 R13, desc[UR32][R4.64] ;  /* 0x00000020040d1981 */ /* 0x000f28000c1e1100 */
[----:B---3--:R-:W-:Y:S01]  /*11d30*/  STL [R1+0x19ac], R28 ;  /* 0x0019ac1c01007387 */ /* 0x008fe20000100800 */
[----:B------:R-:W-:-:S03]  /*11d40*/  ISETP.GT.AND P2, PT, R2, 0x61, PT ;  /* 0x000000610200780c */ /* 0x000fc60003f44270 */
[----:B----4-:R0:W-:Y:S04]  /*11d50*/  STL [R1+0xac], R13 ;  /* 0x0000ac0d01007387 */ /* 0x0101e80000100800 */
        /* <DEDUP_REMOVED lines=48> */
[----:B------:R-:W2:Y:S04]  /*12060*/  LDL R4, [R1+0xbd0] ;  /* 0x000bd00001047983 */ /* 0x000ea80000100800 */
[----:B------:R-:W2:Y:S01]  /*12070*/  LDL R5, [R1+0xbd4] ;  /* 0x000bd40001057983 */ /* 0x000ea20000100800 */
[----:B------:R-:W-:-:S02]  /*12080*/  PRMT R11, RZ, 0x7610, R11 ;  /* 0x00007610ff0b7816 */ /* 0x000fc4000000000b */
[----:B--2---:R-:W-:-:S04]  /*12090*/  @P4 LOP3.LUT R5, R5, R4, RZ, 0x3c, !PT ;  /* 0x0000000405054212 */ /* 0x004fc800078e3cff */
        /* <DEDUP_REMOVED lines=18> */
[----:B------:R-:W-:Y:S01]  /*121c0*/  @P5 LOP3.LUT R5, R5, R4, RZ, 0x3c, !PT ;  /* 0x0000000405055212 */ /* 0x000fe200078e3cff */
[----:B---3--:R-:W-:Y:S04]  /*121d0*/  STL [R1+0x19a0], R27 ;  /* 0x0019a01b01007387 */ /* 0x008fe80000100800 */
[----:B------:R0:W3:Y:S04]  /*121e0*/  @P5 LDG.E.U8 R13, desc[UR32][R4.64] ;  /* 0x00000020040d5981 */ /* 0x0000e8000c1e1100 */
[----:B------:R-:W0:Y:S04]  /*121f0*/  LDL R4, [R1+0xd28] ;  /* 0x000d280001047983 */ /* 0x000e280000100800 */
[----:B------:R-:W0:Y:S01]  /*12200*/  LDL R5, [R1+0xd2c] ;  /* 0x000d2c0001057983 */ /* 0x000e220000100800 */
[----:B------:R-:W-:-:S02]  /*12210*/  ISETP.GT.AND P1, PT, R2, 0x5c, PT ;  /* 0x0000005c0200780c */ /* 0x000fc40003f24270 */
[----:B------:R-:W-:-:S11]  /*12220*/  PRMT R14, RZ, 0x7610, R14 ;  /* 0x00007610ff0e7816 */ /* 0x000fd6000000000e */
[----:B0-----:R-:W-:-:S04]  /*12230*/  @P1 LOP3.LUT R5, R5, R4, RZ, 0x3c, !PT ;  /* 0x0000000405051212 */ /* 0x001fc800078e3cff */
[----:B------:R-:W-:-:S04]  /*12240*/  @P1 LOP3.LUT R4, R5, R4, RZ, 0x3c, !PT ;  /* 0x0000000405041212 */ /* 0x000fc800078e3cff */
[----:B------:R-:W-:-:S05]  /*12250*/  @P1 LOP3.LUT R5, R5, R4, RZ, 0x3c, !PT ;  /* 0x0000000405051212 */ /* 0x000fca00078e3cff */
[----:B------:R-:W4:Y:S04]  /*12260*/  @P1 LDG.E.U8 R14, desc[UR32][R4.64] ;  /* 0x00000020040e1981 */ /* 0x000f28000c1e1100 */
[----:B---3--:R-:W-:Y:S04]  /*12270*/  STL [R1+0x19a4], R13 ;  /* 0x0019a40d01007387 */ /* 0x008fe80000100800 */
[----:B----4-:R0:W-:Y:S04]  /*12280*/  STL [R1+0xa8], R14 ;  /* 0x0000a80e01007387 */ /* 0x0101e80000100800 */
[----:B0-----:R-:W3:Y:S04]  /*12290*/  LDL.LU R14, [R1+0x1a04] ;  /* 0x001a0400010e7983 */ /* 0x001ee80000300800 */
[----:B------:R-:W4:Y:S04]  /*122a0*/  LDL R4, [R1+0xd20] ;  /* 0x000d200001047983 */ /* 0x000f280000100800 */
[----:B------:R-:W4:Y:S01]  /*122b0*/  LDL R5, [R1+0xd24] ;  /* 0x000d240001057983 */ /* 0x000f220000100800 */
[----:B------:R-:W-:-:S02]  /*122c0*/  PRMT R10, RZ, 0x7610, R10 ;  /* 0x00007610ff0a7816 */ /* 0x000fc4000000000a */
[----:B----4-:R-:W-:-:S04]  /*122d0*/  @P1 LOP3.LUT R5, R5, R4, RZ, 0x3c, !PT ;  /* 0x0000000405051212 */ /* 0x010fc800078e3cff */
[----:B------:R-:W-:-:S04]  /*122e0*/  @P1 LOP3.LUT R4, R5, R4, RZ, 0x3c, !PT ;  /* 0x0000000405041212 */ /* 0x000fc800078e3cff */
[----:B------:R-:W-:-:S05]  /*122f0*/  @P1 LOP3.LUT R5, R5, R4, RZ, 0x3c, !PT ;  /* 0x0000000405051212 */ /* 0x000fca00078e3cff */
[----:B------:R-:W4:Y:S01]  /*12300*/  @P1 LDG.E.U8 R10, desc[UR32][R4.64] ;  /* 0x00000020040a1981 */ /* 0x000f22000c1e1100 */
[----:B------:R-:W-:-:S03]  /*12310*/  ISETP.GT.AND P2, PT, R2, 0x62, PT ;  /* 0x000000620200780c */ /* 0x000fc60003f44270 */
        /* <DEDUP_REMOVED lines=8> */
[----:B------:R-:W2:Y:S04]  /*123a0*/  @P2 LDG.E.U8 R9, desc[UR32][R4.64] ;  /* 0x0000002004092981 */ /* 0x000ea8000c1e1100 */
        /* <DEDUP_REMOVED lines=56> */
[----:B------:R0:W2:Y:S04]  /*12730*/  @P5 LDG.E.U8 R12, desc[UR32][R4.64] ;  /* 0x00000020040c5981 */ /* 0x0000a8000c1e1100 */
[----:B------:R-:W0:Y:S04]  /*12740*/  LDL R4, [R1+0xb40] ;  /* 0x000b400001047983 */ /* 0x000e280000100800 */
[----:B------:R-:W0:Y:S01]  /*12750*/  LDL R5, [R1+0xb44] ;  /* 0x000b440001057983 */ /* 0x000e220000100800 */
[----:B------:R-:W-:Y:S02]  /*12760*/  PRMT R11, RZ, 0x7610, R11 ;  /* 0x00007610ff0b7816 */ /* 0x000fe4000000000b */
[----:B0-----:R-:W-:-:S04]  /*12770*/  @P5 LOP3.LUT R5, R5, R4, RZ, 0x3c, !PT ;  /* 0x0000000405055212 */ /* 0x001fc800078e3cff */
[----:B------:R-:W-:-:S04]  /*12780*/  @P5 LOP3.LUT R4, R5, R4, RZ, 0x3c, !PT ;  /* 0x0000000405045212 */ /* 0x000fc800078e3cff */
[----:B------:R-:W-:Y:S01]  /*12790*/  @P5 LOP3.LUT R5, R5, R4, RZ, 0x3c, !PT ;  /* 0x0000000405055212 */ /* 0x000fe200078e3cff */
[----:B--2---:R-:W-:Y:S04]  /*127a0*/  STL [R1+0x1988], R12 ;  /* 0x0019880c01007387 */ /* 0x004fe80000100800 */
[----:B------:R0:W2:Y:S04]  /*127b0*/  @P5 LDG.E.U8 R11, desc[UR32][R4.64] ;  /* 0x00000020040b5981 */ /* 0x0000a8000c1e1100 */
[----:B------:R-:W0:Y:S04]  /*127c0*/  LDL R4, [R1+0xd18] ;  /* 0x000d180001047983 */ /* 0x000e280000100800 */
[----:B------:R-:W0:Y:S01]  /*127d0*/  LDL R5, [R1+0xd1c] ;  /* 0x000d1c0001057983 */ /* 0x000e220000100800 */
[----:B------:R-:W-:-:S02]  /*127e0*/  ISETP.GT.AND P1, PT, R2, 0x5d, PT ;  /* 0x0000005d0200780c */ /* 0x000fc40003f24270 */
[----:B------:R-:W-:-:S11]  /*127f0*/  PRMT R3, RZ, 0x7610, R3 ;  /* 0x00007610ff037816 */ /* 0x000fd60000000003 */
[----:B0-----:R-:W-:-:S04]  /*12800*/  @P1 LOP3.LUT R5, R5, R4, RZ, 0x3c, !PT ;  /* 0x0000000405051212 */ /* 0x001fc800078e3cff */
[----:B------:R-:W-:-:S04]  /*12810*/  @P1 LOP3.LUT R4, R5, R4, RZ, 0x3c, !PT ;  /* 0x0000000405041212 */ /* 0x000fc800078e3cff */
[----:B------:R-:W-:-:S05]  /*12820*/  @P1 LOP3.LUT R5, R5, R4, RZ, 0x3c, !PT ;  /* 0x0000000405051212 */ /* 0x000fca00078e3cff */
[----:B------:R-:W3:Y:S04]  /*12830*/  @P1 LDG.E.U8 R3, desc[UR32][R4.64] ;  /* 0x0000002004031981 */ /* 0x000ee8000c1e1100 */
[----:B--2---:R-:W-:Y:S01]  /*12840*/  STL [R1+0x198c], R11 ;  /* 0x00198c0b01007387 */ /* 0x004fe20000100800 */
[----:B------:R-:W-:-:S03]  /*12850*/  ISETP.GT.AND P2, PT, R2, 0x63, PT ;  /* 0x000000630200780c */ /* 0x000fc60003f44270 */
[----:B---3--:R0:W-:Y:S04]  /*12860*/  STL [R1+0x80], R3 ;  /* 0x0000800301007387 */ /* 0x0081e80000100800 */
        /* <DEDUP_REMOVED lines=20> */
[----:B------:R-:W-:-:S11]  /*129b0*/  PRMT R14, RZ, 0x7610, R14 ;  /* 0x00007610ff0e7816 */ /* 0x000fd6000000000e */
[----:B0-----:R-:W-:-:S04]  /*129c0*/  @P3 LOP3.LUT R5, R5, R4, RZ, 0x3c, !PT ;  /* 0x0000000405053212 */ /* 0x001fc800078e3cff */
[----:B------:R-:W-:-:S04]  /*129d0*/  @P3 LOP3.LUT R4, R5, R4, RZ, 0x3c, !PT ;  /* 0x0000000405043212 */ /* 0x000fc800078e3cff */
[----:B------:R-:W-:Y:S01]  /*129e0*/  @P3 LOP3.LUT R5, R5, R4, RZ, 0x3c, !PT ;  /* 0x0000000405053212 */ /* 0x000fe200078e3cff */
[----:B----4-:R0:W-:Y:S04]  /*129f0*/  STL [R1+0x78], R13 ;  /* 0x0000780d01007387 */ /* 0x0101e80000100800 */
[----:B------:R1:W4:Y:S01]  /*12a00*/  @P3 LDG.E.U8 R14, desc[UR32][R4.64] ;  /* 0x00000020040e3981 */ /* 0x000322000c1e1100 */
[----:B------:R-:W-:-:S03]  /*12a10*/  PRMT R22, RZ, 0x7610, R22 ;  /* 0x00007610ff167816 */ /* 0x000fc60000000016 */
[----:B0-----:R-:W2:Y:S04]  /*12a20*/  LDL R13, [R1+0xb3c] ;  /* 0x000b3c00010d7983 */ /* 0x001ea80000100800 */
[----:B------:R-:W1:Y:S04]  /*12a30*/  LDL R4, [R1+0xc30] ;  /* 0x000c300001047983 */ /* 0x000e680000100800 */
[----:B------:R-:W1:Y:S02]  /*12a40*/  LDL R5, [R1+0xc34] ;  /* 0x000c340001057983 */ /* 0x000e640000100800 */
[----:B-1----:R-:W-:-:S04]  /*12a50*/  @P3 LOP3.LUT R5, R5, R4, RZ, 0x3c, !PT ;  /* 0x0000000405053212 */ /* 0x002fc800078e3cff */
[----:B------:R-:W-:-:S04]  /*12a60*/  @P3 LOP3.LUT R4, R5, R4, RZ, 0x3c, !PT ;  /* 0x0000000405043212 */ /* 0x000fc800078e3cff */
[----:B------:R-:W-:-:S05]  /*12a70*/  @P3 LOP3.LUT R5, R5, R4, RZ, 0x3c, !PT ;  /* 0x0000000405053212 */ /* 0x000fca00078e3cff */
[----:B------:R-:W3:Y:S04]  /*12a80*/  @P3 LDG.E.U8 R22, desc[UR32][R4.64] ;  /* 0x0000002004163981 */ /* 0x000ee8000c1e1100 */
[----:B----4-:R0:W-:Y:S04]  /*12a90*/  STL [R1+0x74], R14 ;  /* 0x0000740e01007387 */ /* 0x0101e80000100800 */
[----:B0-----:R-:W4:Y:S04]  /*12aa0*/  LDL R14, [R1+0xb34] ;  /* 0x000b3400010e7983 */ /* 0x001f280000100800 */
[----:B---3--:R0:W-:Y:S04]  /*12ab0*/  STL [R1+0x70], R22 ;  /* 0x0000701601007387 */ /* 0x0081e80000100800 */
[----:B0-----:R-:W3:Y:S04]  /*12ac0*/  LDL.LU R22, [R1+0x19dc] ;  /* 0x0019dc0001167983 */ /* 0x001ee80000300800 */
[----:B------:R-:W2:Y:S04]  /*12ad0*/  LDL R4, [R1+0xbb8] ;  /* 0x000bb80001047983 */ /* 0x000ea80000100800 */
[----:B------:R-:W2:Y:S01]  /*12ae0*/  LDL R5, [R1+0xbbc] ;  /* 0x000bbc0001057983 */ /* 0x000ea20000100800 */
[----:B------:R-:W-:-:S02]  /*12af0*/  ISETP.GT.AND P4, PT, R2, 0x73, PT ;  /* 0x000000730200780c */ /* 0x000fc40003f84270 */
[----:B------:R-:W-:-:S11]  /*12b00*/  PRMT R20, RZ, 0x7610, R20 ;  /* 0x00007610ff147816 */ /* 0x000fd60000000014 */
[----:B--2---:R-:W-:-:S04]  /*12b10*/  @P4 LOP3.LUT R5, R5, R4, RZ, 0x3c, !PT ;  /* 0x0000000405054212 */ /* 0x004fc800078e3cff */
[----:B------:R-:W-:-:S04]  /*12b20*/  @P4 LOP3.LUT R4, R5, R4, RZ, 0x3c, !PT ;  /* 0x0000000405044212 */ /* 0x000fc800078e3cff */
[----:B------:R-:W-:-:S05]  /*12b30*/  @P4 LOP3.LUT R5, R5, R4, RZ, 0x3c, !PT ;  /* 0x0000000405054212 */ /* 0x000fca00078e3cff */
[----:B------:R-:W2:Y:S04]  /*12b40*/  @P4 LDG.E.U8 R20, desc[UR32][R4.64] ;  /* 0x0000002004144981 */ /* 0x000ea8000c1e1100 */
[----:B--2---:R0:W-:Y:S04]  /*12b50*/  STL [R1+0x44], R20 ;  /* 0x0000441401007387 */ /* 0x0041e80000100800 */
[----:B0-----:R-:W2:Y:S04]  /*12b60*/  LDL.LU R20, [R1+0x19d8] ;  /* 0x0019d80001147983 */ /* 0x001ea80000300800 */
[----:B------:R-:W4:Y:S04]  /*12b70*/  LDL R4, [R1+0xbb0] ;  /* 0x000bb00001047983 */ /* 0x000f280000100800 */
[----:B------:R-:W4:Y:S01]  /*12b80*/  LDL R5, [R1+0xbb4] ;  /* 0x000bb40001057983 */ /* 0x000f220000100800 */
[----:B------:R-:W-:-:S02]  /*12b90*/  PRMT R18, RZ, 0x7610, R18 ;  /* 0x00007610ff127816 */ /* 0x000fc40000000012 */
[----:B----4-:R-:W-:-:S04]  /*12ba0*/  @P4 LOP3.LUT R5, R5, R4, RZ, 0x3c, !PT ;  /* 0x0000000405054212 */ /* 0x010fc800078e3cff */
[----:B------:R-:W-:-:S04]  /*12bb0*/  @P4 LOP3.LUT R4, R5, R4, RZ, 0x3c, !PT ;  /* 0x0000000405044212 */ /* 0x000fc800078e3cff */
[----:B------:R-:W-:-:S05]  /*12bc0*/  @P4 LOP3.LUT R5, R5, R4, RZ, 0x3c, !PT ;  /* 0x0000000405054212 */ /* 0x000fca00078e3cff */
[----:B------:R-:W4:Y:S01]  /*12bd0*/  @P4 LDG.E.U8 R18, desc[UR32][R4.64] ;  /* 0x0000002004124981 */ /* 0x000f22000c1e1100 */
[----:B------:R-:W-:Y:S02]  /*12be0*/  ISETP.GT.AND P5, PT, R2, 0x7b, PT ;  /* 0x0000007b0200780c */ /* 0x000fe40003fa4270 */
[----:B------:R-:W-:Y:S01]  /*12bf0*/  PRMT R10, RZ, 0x7610, R10 ;  /* 0x00007610ff0a7816 */ /* 0x000fe2000000000a */
[----:B----4-:R0:W-:Y:S04]  /*12c00*/  STL [R1+0x40], R18 ;  /* 0x0000401201007387 */ /* 0x0101e80000100800 */
[----:B0-----:R-:W4:Y:S04]  /*12c10*/  LDL.LU R18, [R1+0x19d4] ;  /* 0x0019d40001127983 */ /* 0x001f280000300800 */
[----:B------:R-:W3:Y:S02]  /*12c20*/  LDL R5, [R1+0xb38] ;  /* 0x000b380001057983 */ /* 0x000ee40000100800 */
[----:B------:R-:W-:Y:S01]  /*12c30*/  @P5 IMAD.MOV.U32 R4, RZ, RZ, R13 ;  /* 0x000000ffff045224 */ /* 0x000fe200078e000d */
[----:B------:R-:W-:Y:S01]  /*12c40*/  PRMT R9, RZ, 0x7610, R9 ;  /* 0x00007610ff097816 */ /* 0x000fe20000000009 */
[----:B------:R-:W2:Y:S04]  /*12c50*/  LDL R13, [R1+0xca4] ;  /* 0x000ca400010d7983 */ /* 0x000ea80000100800 */
[----:B---3--:R0:W3:Y:S04]  /*12c60*/  @P5 LDG.E.U8 R10, desc[UR32][R4.64] ;  /* 0x00000020040a5981 */ /* 0x0080e8000c1e1100 */
[----:B------:R-:W4:Y:S01]  /*12c70*/  LDL R5, [R1+0xb30] ;  /* 0x000b300001057983 */ /* 0x000f220000100800 */
[----:B0-----:R-:W-:-:S03]  /*12c80*/  @P5 IMAD.MOV.U32 R4, RZ, RZ, R14 ;  /* 0x000000ffff045224 */ /* 0x001fc600078e000e */
[----:B---3--:R-:W-:Y:S01]  /*12c90*/  STL [R1+0x1974], R10 ;  /* 0x0019740a01007387 */ /* 0x008fe20000100800 */
[----:B------:R-:W-:-:S03]  /*12ca0*/  PRMT R16, RZ, 0x7610, R16 ;  /* 0x00007610ff107816 */ /* 0x000fc60000000010 */
[----:B------:R-:W3:Y:S04]  /*12cb0*/  LDL R14, [R1+0xc24] ;  /* 0x000c2400010e7983 */ /* 0x000ee80000100800 */
[----:B----4-:R0:W4:Y:S04]  /*12cc0*/  @P5 LDG.E.U8 R9, desc[UR32][R4.64] ;  /* 0x0000002004095981 */ /* 0x010128000c1e1100 */
[----:B------:R-:W0:Y:S04]  /*12cd0*/  LDL R4, [R1+0xd10] ;  /* 0x000d100001047983 */ /* 0x000e280000100800 */
[----:B------:R-:W0:Y:S02]  /*12ce0*/  LDL R5, [R1+0xd14] ;  /* 0x000d140001057983 */ /* 0x000e240000100800 */
[----:B0-----:R-:W-:-:S04]  /*12cf0*/  @P1 LOP3.LUT R5, R5, R4, RZ, 0x3c, !PT ;  /* 0x0000000405051212 */ /* 0x001fc800078e3cff */
[----:B------:R-:W-:-:S04]  /*12d00*/  @P1 LOP3.LUT R4, R5, R4, RZ, 0x3c, !PT ;  /* 0x0000000405041212 */ /* 0x000fc800078e3cff */
[----:B------:R-:W-:-:S05]  /*12d10*/  @P1 LOP3.LUT R5, R5, R4, RZ, 0x3c, !PT ;  /* 0x0000000405051212 */ /* 0x000fca00078e3cff */
[----:B------:R-:W2:Y:S04]  /*12d20*/  @P1 LDG.E.U8 R16, desc[UR32][R4.64] ;  /* 0x0000002004101981 */ /* 0x000ea8000c1e1100 */
[----:B----4-:R-:W-:Y:S01]  /*12d30*/  STL [R1+0x1978], R9 ;  /* 0x0019780901007387 */ /* 0x010fe20000100800 */
[----:B------:R-:W-:-:S03]  /*12d40*/  ISETP.GT.AND P2, PT, R2, 0x64, PT ;  /* 0x000000640200780c */ /* 0x000fc60003f44270 */
        /* <DEDUP_REMOVED lines=9> */
[----:B------:R-:W-:-:S03]  /*12de0*/  PRMT R9, RZ, 0x7610, R9 ;  /* 0x00007610ff097816 */ /* 0x000fc60000000009 */
[----:B----4-:R0:W-:Y:S04]  /*12df0*/  STL [R1+0x58], R17 ;  /* 0x0000581101007387 */ /* 0x0101e80000100800 */
[----:B0-----:R-:W4:Y:S04]  /*12e00*/  LDL.LU R17, [R1+0x19cc] ;  /* 0x0019cc0001117983 */ /* 0x001f280000300800 */
[----:B------:R-:W3:Y:S01]  /*12e10*/  LDL R5, [R1+0xca0] ;  /* 0x000ca00001057983 */ /* 0x000ee20000100800 */
[----:B------:R-:W-:Y:S01]  /*12e20*/  @P2 IMAD.MOV.U32 R4, RZ, RZ, R13 ;  /* 0x000000ffff042224 */ /* 0x000fe200078e000d */
[----:B------:R-:W-:-:S02]  /*12e30*/  ISETP.GT.AND P3, PT, R2, 0x6c, PT ;  /* 0x0000006c0200780c */ /* 0x000fc40003f64270 */
[----:B------:R-:W-:Y:S01]  /*12e40*/  PRMT R19, RZ, 0x7610, R19 ;  /* 0x00007610ff137816 */ /* 0x000fe20000000013 */
[----:B------:R-:W2:Y:S04]  /*12e50*/  LDL R13, [R1+0xb28] ;  /* 0x000b2800010d7983 */ /* 0x000ea80000100800 */
[----:B---3--:R0:W3:Y:S04]  /*12e60*/  @P2 LDG.E.U8 R9, desc[UR32][R4.64] ;  /* 0x0000002004092981 */ /* 0x0080e8000c1e1100 */
[----:B------:R-:W0:Y:S04]  /*12e70*/  LDL R4, [R1+0xc28] ;  /* 0x000c280001047983 */ /* 0x000e280000100800 */
[----:B------:R-:W0:Y:S02]  /*12e80*/  LDL R5, [R1+0xc2c] ;  /* 0x000c2c0001057983 */ /* 0x000e240000100800 */
[----:B0-----:R-:W-:-:S04]  /*12e90*/  @P3 LOP3.LUT R5, R5, R4, RZ, 0x3c, !PT ;  /* 0x0000000405053212 */ /* 0x001fc800078e3cff */
[----:B------:R-:W-:-:S04]  /*12ea0*/  @P3 LOP3.LUT R4, R5, R4, RZ, 0x3c, !PT ;  /* 0x0000000405043212 */ /* 0x000fc800078e3cff */
[----:B------:R-:W-:-:S05]  /*12eb0*/  @P3 LOP3.LUT R5, R5, R4, RZ, 0x3c, !PT ;  /* 0x0000000405053212 */ /* 0x000fca00078e3cff */
[----:B------:R-:W4:Y:S04]  /*12ec0*/  @P3 LDG.E.U8 R19, desc[UR32][R4.64] ;  /* 0x0000002004133981 */ /* 0x000f28000c1e1100 */
[----:B---3--:R0:W-:Y:S04]  /*12ed0*/  STL [R1+0x54], R9 ;  /* 0x0000540901007387 */ /* 0x0081e80000100800 */
[----:B0-----:R-:W3:Y:S04]  /*12ee0*/  LDL R9, [R1+0xb2c] ;  /* 0x000b2c0001097983 */ /* 0x001ee80000100800 */
[----:B----4-:R0:W-:Y:S04]  /*12ef0*/  STL [R1+0x50], R19 ;  /* 0x0000501301007387 */ /* 0x0101e80000100800 */
[----:B0-----:R-:W4:Y:S04]  /*12f00*/  LDL.LU R19, [R1+0x19c8] ;  /* 0x0019c80001137983 */ /* 0x001f280000300800 */
[----:B------:R-:W2:Y:S01]  /*12f10*/  LDL R5, [R1+0xc20] ;  /* 0x000c200001057983 */ /* 0x000ea20000100800 */
[----:B------:R-:W-:Y:S01]  /*12f20*/  PRMT R21, RZ, 0x7610, R21 ;  /* 0x00007610ff157816 */ /* 0x000fe20000000015 */
[----:B------:R-:W-:-:S02]  /*12f30*/  @P3 IMAD.MOV.U32 R4, RZ, RZ, R14 ;  /* 0x000000ffff043224 */ /* 0x000fc400078e000e */
[----:B------:R-:W4:Y:S04]  /*12f40*/  LDL R14, [R1+0xb24] ;  /* 0x000b2400010e7983 */ /* 0x000f280000100800 */
[----:B--2---:R-:W2:Y:S01]  /*12f50*/  @P3 LDG.E.U8 R21, desc[UR32][R4.64] ;  /* 0x0000002004153981 */ /* 0x004ea2000c1e1100 */
        /* <DEDUP_REMOVED lines=15> */
[----:B------:R-:W-:Y:S02]  /*13050*/  ISETP.GT.AND P5, PT, R2, 0x7c, PT ;  /* 0x0000007c0200780c */ /* 0x000fe40003fa4270 */
[----:B----4-:R-:W-:-:S04]  /*13060*/  @P4 LOP3.LUT R5, R5, R4, RZ, 0x3c, !PT ;  /* 0x0000000405054212 */ /* 0x010fc800078e3cff */
[----:B------:R-:W-:-:S04]  /*13070*/  @P4 LOP3.LUT R4, R5, R4, RZ, 0x3c, !PT ;  /* 0x0000000405044212 */ /* 0x000fc800078e3cff */
[----:B------:R-:W-:-:S05]  /*13080*/  @P4 LOP3.LUT R5, R5, R4, RZ, 0x3c, !PT ;  /* 0x0000000405054212 */ /* 0x000fca00078e3cff */
[----:B------:R0:W4:Y:S01]  /*13090*/  @P4 LDG.E.U8 R24, desc[UR32][R4.64] ;  /* 0x0000002004184981 */ /* 0x000122000c1e1100 */
[----:B------:R-:W-:Y:S01]  /*130a0*/  PRMT R8, RZ, 0x7610, R8 ;  /* 0x00007610ff087816 */ /* 0x000fe20000000008 */
[----:B0-----:R-:W-:Y:S02]  /*130b0*/  @P5 IMAD.MOV.U32 R4, RZ, RZ, R9 ;  /* 0x000000ffff045224 */ /* 0x001fe400078e0009 */
[----:B------:R-:W-:-:S05]  /*130c0*/  @P5 IMAD.MOV.U32 R5, RZ, RZ, R13 ;  /* 0x000000ffff055224 */ /* 0x000fca00078e000d */
[----:B------:R0:W2:Y:S04]  /*130d0*/  @P5 LDG.E.U8 R8, desc[UR32][R4.64] ;  /* 0x0000002004085981 */ /* 0x0000a8000c1e1100 */
[----:B----4-:R1:W-:Y:S04]  /*130e0*/  STL [R1+0x24], R24 ;  /* 0x0000241801007387 */ /* 0x0103e80000100800 */
[----:B-1----:R-:W4:Y:S04]  /*130f0*/  LDL.LU R24, [R1+0x19bc] ;  /* 0x0019bc0001187983 */ /* 0x002f280000300800 */
[----:B------:R-:W3:Y:S01]  /*13100*/  LDL R5, [R1+0xb20] ;  /* 0x000b200001057983 */ /* 0x000ee20000100800 */
[----:B------:R-:W-:Y:S01]  /*13110*/  PRMT R7, RZ, 0x7610, R7 ;  /* 0x00007610ff077816 */ /* 0x000fe20000000007 */
[----:B0-----:R-:W-:-:S02]  /*13120*/  @P5 IMAD.MOV.U32 R4, RZ, RZ, R14 ;  /* 0x000000ffff045224 */ /* 0x001fc400078e000e */
[----:B------:R-:W4:Y:S04]  /*13130*/  LDL R13, [R1+0xc90] ;  /* 0x000c9000010d7983 */ /* 0x000f280000100800 */
[----:B------:R-:W4:Y:S04]  /*13140*/  LDL R9, [R1+0xc94] ;  /* 0x000c940001097983 */ /* 0x000f280000100800 */
[----:B--2---:R-:W-:Y:S01]  /*13150*/  STL [R1+0x195c], R8 ;  /* 0x00195c0801007387 */ /* 0x004fe20000100800 */
[----:B------:R-:W-:Y:S02]  /*13160*/  ISETP.GT.AND P1, PT, R2, 0x5e, PT ;  /* 0x0000005e0200780c */ /* 0x000fe40003f24270 */
[----:B------:R-:W-:Y:S01]  /*13170*/  PRMT R27, RZ, 0x7610, R27 ;  /* 0x00007610ff1b7816 */ /* 0x000fe2000000001b */
[----:B------:R-:W2:Y:S04]  /*13180*/  LDL R14, [R1+0xc1c] ;  /* 0x000c1c00010e7983 */ /* 0x000ea80000100800 */
[----:B---3--:R0:W3:Y:S04]  /*13190*/  @P5 LDG.E.U8 R7, desc[UR32][R4.64] ;  /* 0x0000002004075981 */ /* 0x0080e8000c1e1100 */
[----:B------:R-:W0:Y:S04]  /*131a0*/  LDL R4, [R1+0xd08] ;  /* 0x000d080001047983 */ /* 0x000e280000100800 */
[----:B------:R-:W0:Y:S02]  /*131b0*/  LDL R5, [R1+0xd0c] ;  /* 0x000d0c0001057983 */ /* 0x000e240000100800 */
        /* <DEDUP_REMOVED lines=8> */
[----:B------:R-:W-:Y:S02]  /*13240*/  PRMT R28, RZ, 0x7610, R28 ;  /* 0x00007610ff1c7816 */ /* 0x000fe4000000001c */
[----:B------:R-:W-:-:S09]  /*13250*/  PRMT R25, RZ, 0x7610, R25 ;  /* 0x00007610ff197816 */ /* 0x000fd20000000019 */
[----:B0-----:R-:W-:-:S04]  /*13260*/  @P2 LOP3.LUT R5, R5, R4, RZ, 0x3c, !PT ;  /* 0x0000000405052212 */ /* 0x001fc800078e3cff */
[----:B------:R-:W-:-:S04]  /*13270*/  @P2 LOP3.LUT R4, R5, R4, RZ, 0x3c, !PT ;  /* 0x0000000405042212 */ /* 0x000fc800078e3cff */
[----:B------:R-:W-:-:S05]  /*13280*/  @P2 LOP3.LUT R5, R5, R4, RZ, 0x3c, !PT ;  /* 0x0000000405052212 */ /* 0x000fca00078e3cff */
[----:B------:R4:W2:Y:S02]  /*13290*/  @P2 LDG.E.U8 R28, desc[UR32][R4.64] ;  /* 0x00000020041c2981 */ /* 0x0008a4000c1e1100 */
[----:B----4-:R-:W-:Y:S02]  /*132a0*/  @P2 IMAD.MOV.U32 R4, RZ, RZ, R9 ;  /* 0x000000ffff042224 */ /* 0x010fe400078e0009 */
[----:B------:R-:W-:-:S05]  /*132b0*/  @P2 IMAD.MOV.U32 R5, RZ, RZ, R13 ;  /* 0x000000ffff052224 */ /* 0x000fca00078e000d */
[----:B------:R-:W4:Y:S04]  /*132c0*/  @P2 LDG.E.U8 R25, desc[UR32][R4.64] ;  /* 0x0000002004192981 */ /* 0x000f28000c1e1100 */
[----:B---3--:R0:W-:Y:S04]  /*132d0*/  STL [R1+0x38], R27 ;  /* 0x0000381b01007387 */ /* 0x0081e80000100800 */
[----:B0-----:R-:W3:Y:S04]  /*132e0*/  LDL R27, [R1+0xc14] ;  /* 0x000c1400011b7983 */ /* 0x001ee80000100800 */
[----:B--2---:R0:W-:Y:S04]  /*132f0*/  STL [R1+0x34], R28 ;  /* 0x0000341c01007387 */ /* 0x0041e80000100800 */
[----:B------:R-:W2:Y:S04]  /*13300*/  LDL R13, [R1+0xb90] ;  /* 0x000b9000010d7983 */ /* 0x000ea80000100800 */
[----:B------:R-:W2:Y:S04]  /*13310*/  LDL R9, [R1+0xb94] ;  /* 0x000b940001097983 */ /* 0x000ea80000100800 */
[----:B0-----:R-:W2:Y:S04]  /*13320*/  LDL R28, [R1+0xb9c] ;  /* 0x000b9c00011c7983 */ /* 0x001ea80000100800 */
[----:B----4-:R0:W-:Y:S04]  /*13330*/  STL [R1+0x30], R25 ;  /* 0x0000301901007387 */ /* 0x0101e80000100800 */
[----:B0-----:R-:W4:Y:S04]  /*13340*/  LDL.LU R25, [R1+0x19b8] ;  /* 0x0019b80001197983 */ /* 0x001f280000300800 */
[----:B------:R-:W3:Y:S01]  /*13350*/  LDL R5, [R1+0xc18] ;  /* 0x000c180001057983 */ /* 0x000ee20000100800 */
[----:B------:R-:W-:-:S02]  /*13360*/  ISETP.GT.AND P3, PT, R2, 0x6d, PT ;  /* 0x0000006d0200780c */ /* 0x000fc40003f64270 */
[----:B------:R-:W-:-:S11]  /*13370*/  PRMT R12, RZ, 0x7610, R12 ;  /* 0x00007610ff0c7816 */ /* 0x000fd6000000000c */
[----:B------:R-:W-:Y:S01]  /*13380*/  @P3 IMAD.MOV.U32 R4, RZ, RZ, R14 ;  /* 0x000000ffff043224 */ /* 0x000fe200078e000e */
[----:B------:R-:W-:Y:S01]  /*13390*/  PRMT R7, RZ, 0x7610, R7 ;  /* 0x00007610ff077816 */ /* 0x000fe20000000007 */
[----:B------:R-:W4:Y:S04]  /*133a0*/  LDL R14, [R1+0xb18] ;  /* 0x000b1800010e7983 */ /* 0x000f280000100800 */
[----:B---3--:R0:W3:Y:S04]  /*133b0*/  @P3 LDG.E.U8 R12, desc[UR32][R4.64] ;  /* 0x00000020040c3981 */ /* 0x0080e8000c1e1100 */
[----:B------:R-:W2:Y:S01]  /*133c0*/  LDL R5, [R1+0xc10] ;  /* 0x000c100001057983 */ /* 0x000ea20000100800 */
[----:B0-----:R-:W-:Y:S01]  /*133d0*/  @P3 IMAD.MOV.U32 R4, RZ, RZ, R27 ;  /* 0x000000ffff043224 */ /* 0x001fe200078e001b */
[----:B------:R-:W-:-:S02]  /*133e0*/  ISETP.GT.AND P4, PT, R2, 0x75, PT ;  /* 0x000000750200780c */ /* 0x000fc40003f84270 */
[----:B---3--:R0:W-:Y:S01]  /*133f0*/  STL [R1+0x2c], R12 ;  /* 0x00002c0c01007387 */ /* 0x0081e20000100800 */
[----:B------:R-:W-:Y:S02]  /*13400*/  PRMT R15, RZ, 0x7610, R15 ;  /* 0x00007610ff0f7816 */ /* 0x000fe4000000000f */
[----:B------:R-:W-:Y:S01]  /*13410*/  PRMT R0, RZ, 0x7610, R0 ;  /* 0x00007610ff007816 */ /* 0x000fe20000000000 */
[----:B------:R-:W3:Y:S04]  /*13420*/  LDL R27, [R1+0xb10] ;  /* 0x000b1000011b7983 */ /* 0x000ee80000100800 */
[----:B--2---:R1:W2:Y:S04]  /*13430*/  @P3 LDG.E.U8 R7, desc[UR32][R4.64] ;  /* 0x0000002004073981 */ /* 0x0042a8000c1e1100 */
[----:B0-----:R-:W3:Y:S04]  /*13440*/  LDL R12, [R1+0xb1c] ;  /* 0x000b1c00010c7983 */ /* 0x001ee80000100800 */
[----:B------:R-:W4:Y:S01]  /*13450*/  LDL R5, [R1+0xb98] ;  /* 0x000b980001057983 */ /* 0x000f220000100800 */
[----:B-1----:R-:W-:Y:S01]  /*13460*/  @P4 IMAD.MOV.U32 R4, RZ, RZ, R28 ;  /* 0x000000ffff044224 */ /* 0x002fe200078e001c */
[----:B------:R-:W-:-:S04]  /*13470*/  ISETP.GT.AND P5, PT, R2, 0x7d, PT ;  /* 0x0000007d0200780c */ /* 0x000fc80003fa4270 */
[----:B----4-:R0:W4:Y:S02]  /*13480*/  @P4 LDG.E.U8 R15, desc[UR32][R4.64] ;  /* 0x00000020040f4981 */ /* 0x010124000c1e1100 */
[----:B0-----:R-:W-:Y:S02]  /*13490*/  @P4 IMAD.MOV.U32 R4, RZ, RZ, R9 ;  /* 0x000000ffff044224 */ /* 0x001fe400078e0009 */
[----:B------:R-:W-:-:S05]  /*134a0*/  @P4 IMAD.MOV.U32 R5, RZ, RZ, R13 ;  /* 0x000000ffff054224 */ /* 0x000fca00078e000d */
[----:B------:R0:W3:Y:S04]  /*134b0*/  @P4 LDG.E.U8 R0, desc[UR32][R4.64] ;  /* 0x0000002004004981 */ /* 0x0000e8000c1e1100 */
[----:B--2---:R1:W-:Y:S04]  /*134c0*/  STL [R1+0x28], R7 ;  /* 0x0000280701007387 */ /* 0x0043e80000100800 */
[----:B------:R-:W2:Y:S04]  /*134d0*/  LDL R13, [R1+0xd00] ;  /* 0x000d0000010d7983 */ /* 0x000ea80000100800 */
[----:B------:R-:W2:Y:S04]  /*134e0*/  LDL R9, [R1+0xd04] ;  /* 0x000d040001097983 */ /* 0x000ea80000100800 */
[----:B-1----:R-:W2:Y:S01]  /*134f0*/  LDL R7, [R1+0xb14] ;  /* 0x000b140001077983 */ /* 0x002ea20000100800 */
[----:B------:R-:W-:-:S02]  /*13500*/  PRMT R6, RZ, 0x7610, R6 ;  /* 0x00007610ff067816 */ /* 0x000fc40000000006 */
[----:B0-----:R-:W-:Y:S01]  /*13510*/  PRMT R5, RZ, 0x7610, R5 ;  /* 0x00007610ff057816 */ /* 0x001fe20000000005 */
[----:B---3--:R-:W-:Y:S04]  /*13520*/  STL [R1+0x1958], R0 ;  /* 0x0019580001007387 */ /* 0x008fe80000100800 */
[----:B----4-:R0:W-:Y:S02]  /*13530*/  STL [R1+0x20], R15 ;  /* 0x0000200f01007387 */ /* 0x0101e40000100800 */
[----:B0-----:R-:W-:Y:S02]  /*13540*/  @P5 IMAD.MOV.U32 R15, RZ, RZ, R14 ;  /* 0x000000ffff0f5224 */ /* 0x001fe400078e000e */
[----:B------:R-:W-:Y:S01]  /*13550*/  @P5 IMAD.MOV.U32 R14, RZ, RZ, R12 ;  /* 0x000000ffff0e5224 */ /* 0x000fe200078e000c */
[----:B------:R-:W-:Y:S01]  /*13560*/  PRMT R8, RZ, 0x7610, R8 ;  /* 0x00007610ff087816 */ /* 0x000fe20000000008 */
[----:B------:R-:W3:Y:S04]  /*13570*/  LDL R12, [R1+0xc8c] ;  /* 0x000c8c00010c7983 */ /* 0x000ee80000100800 */
[----:B------:R2:W4:Y:S02]  /*13580*/  @P5 LDG.E.U8 R6, desc[UR32][R14.64] ;  /* 0x000000200e065981 */ /* 0x000524000c1e1100 */
[----:B--2---:R-:W-:-:S02]  /*13590*/  @P5 IMAD.MOV.U32 R14, RZ, RZ, R7 ;  /* 0x000000ffff0e5224 */ /* 0x004fc400078e0007 */
[----:B------:R-:W-:-:S05]  /*135a0*/  @P5 IMAD.MOV.U32 R15, RZ, RZ, R27 ;  /* 0x000000ffff0f5224 */ /* 0x000fca00078e001b */
[----:B------:R0:W2:Y:S02]  /*135b0*/  @P5 LDG.E.U8 R5, desc[UR32][R14.64] ;  /* 0x000000200e055981 */ /* 0x0000a4000c1e1100 */
[----:B0-----:R-:W-:Y:S02]  /*135c0*/  @P1 IMAD.MOV.U32 R14, RZ, RZ, R9 ;  /* 0x000000ffff0e1224 */ /* 0x001fe400078e0009 */
[----:B------:R-:W-:-:S05]  /*135d0*/  @P1 IMAD.MOV.U32 R15, RZ, RZ, R13 ;  /* 0x000000ffff0f1224 */ /* 0x000fca00078e000d */
[----:B------:R-:W3:Y:S04]  /*135e0*/  @P1 LDG.E.U8 R8, desc[UR32][R14.64] ;  /* 0x000000200e081981 */ /* 0x000ee8000c1e1100 */
[----:B----4-:R-:W-:Y:S04]  /*135f0*/  STL [R1+0x1964], R6 ;  /* 0x0019640601007387 */ /* 0x010fe80000100800 */
[----:B------:R-:W4:Y:S04]  /*13600*/  LDL R28, [R1+0xc80] ;  /* 0x000c8000011c7983 */ /* 0x000f280000100800 */
[----:B------:R-:W4:Y:S04]  /*13610*/  LDL R7, [R1+0xc84] ;  /* 0x000c840001077983 */ /* 0x000f280000100800 */
[----:B--2---:R-:W-:Y:S04]  /*13620*/  STL [R1+0x1968], R5 ;  /* 0x0019680501007387 */ /* 0x004fe80000100800 */
[----:B------:R-:W2:Y:S04]  /*13630*/  LDL R15, [R1+0xc88] ;  /* 0x000c8800010f7983 */ /* 0x000ea80000100800 */
[----:B------:R-:W4:Y:S04]  /*13640*/  LDL R27, [R1+0xc08] ;  /* 0x000c0800011b7983 */ /* 0x000f280000100800 */
[----:B------:R-:W4:Y:S01]  /*13650*/  LDL R9, [R1+0xc0c] ;  /* 0x000c0c0001097983 */ /* 0x000f220000100800 */
[----:B------:R-:W-:-:S03]  /*13660*/  ISETP.GT.AND P2, PT, R2, 0x66, PT ;  /* 0x000000660200780c */ /* 0x000fc60003f44270 */
[----:B------:R-:W4:Y:S04]  /*13670*/  LDL R13, [R1+0xc00] ;  /* 0x000c0000010d7983 */ /* 0x000f280000100800 */
[----:B---3--:R0:W-:Y:S04]  /*13680*/  STL [R1+0x14], R8 ;  /* 0x0000140801007387 */ /* 0x0081e80000100800 */
[----:B0-----:R-:W3:Y:S01]  /*13690*/  LDL R8, [R1+0xc04] ;  /* 0x000c040001087983 */ /* 0x001ee20000100800 */
[----:B------:R-:W-:Y:S01]  /*136a0*/  PRMT R11, RZ, 0x7610, R11 ;  /* 0x00007610ff0b7816 */ /* 0x000fe2000000000b */
[----:B------:R-:W-:Y:S01]  /*136b0*/  @P2 IMAD.MOV.U32 R14, RZ, RZ, R12 ;  /* 0x000000ffff0e2224 */ /* 0x000fe200078e000c */
[----:B------:R-:W-:-:S02]  /*136c0*/  PRMT R6, RZ, 0x7610, R6 ;  /* 0x00007610ff067816 */ /* 0x000fc40000000006 */
[----:B------:R-:W-:Y:S02]  /*136d0*/  ISETP.GT.AND P3, PT, R2, 0x6e, PT ;  /* 0x0000006e0200780c */ /* 0x000fe40003f64270 */
[----:B------:R-:W-:Y:S02]  /*136e0*/  PRMT R5, RZ, 0x7610, R5 ;  /* 0x00007610ff057816 */ /* 0x000fe40000000005 */
[----:B------:R-:W-:Y:S01]  /*136f0*/  PRMT R0, RZ, 0x7610, R0 ;  /* 0x00007610ff007816 */ /* 0x000fe20000000000 */
[----:B------:R-:W3:Y:S04]  /*13700*/  LDL R12, [R1+0xb88] ;  /* 0x000b8800010c7983 */ /* 0x000ee80000100800 */
[----:B--2---:R4:W2:Y:S02]  /*13710*/  @P2 LDG.E.U8 R11, desc[UR32][R14.64] ;  /* 0x000000200e0b2981 */ /* 0x0048a4000c1e1100 */
[----:B----4-:R-:W-:-:S02]  /*13720*/  @P2 IMAD.MOV.U32 R14, RZ, RZ, R7 ;  /* 0x000000ffff0e2224 */ /* 0x010fc400078e0007 */
[----:B------:R-:W-:-:S05]  /*13730*/  @P2 IMAD.MOV.U32 R15, RZ, RZ, R28 ;  /* 0x000000ffff0f2224 */ /* 0x000fca00078e001c */
[----:B------:R0:W4:Y:S02]  /*13740*/  @P2 LDG.E.U8 R6, desc[UR32][R14.64] ;  /* 0x000000200e062981 */ /* 0x000124000c1e1100 */
[----:B0-----:R-:W-:Y:S02]  /*13750*/  @P3 IMAD.MOV.U32 R14, RZ, RZ, R9 ;  /* 0x000000ffff0e3224 */ /* 0x001fe400078e0009 */
[----:B------:R-:W-:-:S05]  /*13760*/  @P3 IMAD.MOV.U32 R15, RZ, RZ, R27 ;  /* 0x000000ffff0f3224 */ /* 0x000fca00078e001b */
[----:B------:R3:W4:Y:S02]  /*13770*/  @P3 LDG.E.U8 R5, desc[UR32][R14.64] ;  /* 0x000000200e053981 */ /* 0x000724000c1e1100 */
[----:B---3--:R-:W-:Y:S02]  /*13780*/  @P3 IMAD.MOV.U32 R14, RZ, RZ, R8 ;  /* 0x000000ffff0e3224 */ /* 0x008fe400078e0008 */
[----:B------:R-:W-:-:S05]  /*13790*/  @P3 IMAD.MOV.U32 R15, RZ, RZ, R13 ;  /* 0x000000ffff0f3224 */ /* 0x000fca00078e000d */
[----:B------:R-:W3:Y:S04]  /*137a0*/  @P3 LDG.E.U8 R0, desc[UR32][R14.64] ;  /* 0x000000200e003981 */ /* 0x000ee8000c1e1100 */
[----:B--2---:R0:W-:Y:S04]  /*137b0*/  STL [R1+0x10], R11 ;  /* 0x0000100b01007387 */ /* 0x0041e80000100800 */
[----:B------:R-:W2:Y:S04]  /*137c0*/  LDL R7, [R1+0xb80] ;  /* 0x000b800001077983 */ /* 0x000ea80000100800 */
[----:B0-----:R-:W2:Y:S04]  /*137d0*/  LDL R11, [R1+0xb8c] ;  /* 0x000b8c00010b7983 */ /* 0x001ea80000100800 */
[----:B----4-:R0:W-:Y:S04]  /*137e0*/  STL [R1+0xc], R6 ;  /* 0x00000c0601007387 */ /* 0x0101e80000100800 */
[----:B------:R-:W4:Y:S04]  /*137f0*/  LDL R9, [R1+0xb08] ;  /* 0x000b080001097983 */ /* 0x000f280000100800 */
[----:B0-----:R-:W4:Y:S01]  /*13800*/  LDL R6, [R1+0xb84] ;  /* 0x000b840001067983 */ /* 0x001f220000100800 */
[----:B------:R-:W-:-:S03]  /*13810*/  ISETP.GT.AND P4, PT, R2, 0x76, PT ;  /* 0x000000760200780c */ /* 0x000fc60003f84270 */
[----:B------:R0:W-:Y:S04]  /*13820*/  STL [R1+0x8], R5 ;  /* 0x0000080501007387 */ /* 0x0001e80000100800 */
[----:B------:R-:W4:Y:S04]  /*13830*/  LDL R8, [R1+0xb00] ;  /* 0x000b000001087983 */ /* 0x000f280000100800 */
[----:B0-----:R-:W4:Y:S04]  /*13840*/  LDL R5, [R1+0xb0c] ;  /* 0x000b0c0001057983 */ /* 0x001f280000100800 */
[----:B---3--:R0:W-:Y:S04]  /*13850*/  STL [R1+0x4], R0 ;  /* 0x0000040001007387 */ /* 0x0081e80000100800 */
[----:B0-----:R-:W3:Y:S01]  /*13860*/  LDL R0, [R1+0xb04] ;  /* 0x000b040001007983 */ /* 0x001ee20000100800 */
[----:B------:R-:W-:Y:S01]  /*13870*/  PRMT R10, RZ, 0x7610, R10 ;  /* 0x00007610ff0a7816 */ /* 0x000fe2000000000a */
[----:B------:R-:W-:Y:S01]  /*13880*/  @P4 IMAD.MOV.U32 R15, RZ, RZ, R12 ;  /* 0x000000ffff0f4224 */ /* 0x000fe200078e000c */
[----:B------:R-:W-:Y:S01]  /*13890*/  PRMT R29, RZ, 0x7610, R29 ;  /* 0x00007610ff1d7816 */ /* 0x000fe2000000001d */
[----:B--2---:R-:W-:-:S05]  /*138a0*/  @P4 IMAD.MOV.U32 R14, RZ, RZ, R11 ;  /* 0x000000ffff0e4224 */ /* 0x004fca00078e000b */
[----:B------:R0:W2:Y:S02]  /*138b0*/  @P4 LDG.E.U8 R10, desc[UR32][R14.64] ;  /* 0x000000200e0a4981 */ /* 0x0000a4000c1e1100 */
[----:B0-----:R-:W-:Y:S02]  /*138c0*/  @P4 IMAD.MOV.U32 R15, RZ, RZ, R7 ;  /* 0x000000ffff0f4224 */ /* 0x001fe400078e0007 */
[----:B----4-:R-:W-:Y:S01]  /*138d0*/  @P4 IMAD.MOV.U32 R14, RZ, RZ, R6 ;  /* 0x000000ffff0e4224 */ /* 0x010fe200078e0006 */
[----:B------:R-:W4:Y:S04]  /*138e0*/  LDL R7, [R1+0xd70] ;  /* 0x000d700001077983 */ /* 0x000f280000100800 */
[----:B------:R-:W4:Y:S04]  /*138f0*/  LDL R6, [R1+0xd74] ;  /* 0x000d740001067983 */ /* 0x000f280000100800 */
[----:B------:R0:W4:Y:S01]  /*13900*/  @P4 LDG.E.U8 R29, desc[UR32][R14.64] ;  /* 0x000000200e1d4981 */ /* 0x000122000c1e1100 */
[----:B------:R-:W-:-:S02]  /*13910*/  ISETP.GT.AND P2, PT, R2, 0x7e, PT ;  /* 0x0000007e0200780c */ /* 0x000fc40003f44270 */
[----:B------:R-:W-:Y:S02]  /*13920*/  PRMT R4, RZ, 0x7610, R4 ;  /* 0x00007610ff047816 */ /* 0x000fe40000000004 */
[----:B------:R-:W-:-:S09]  /*13930*/  PRMT R3, RZ, 0x7610, R3 ;  /* 0x00007610ff037816 */ /* 0x000fd20000000003 */
[----:B0-----:R-:W-:Y:S02]  /*13940*/  @P2 IMAD.MOV.U32 R14, RZ, RZ, R5 ;  /* 0x000000ffff0e2224 */ /* 0x001fe400078e0005 */
[----:B------:R-:W-:-:S05]  /*13950*/  @P2 IMAD.MOV.U32 R15, RZ, RZ, R9 ;  /* 0x000000ffff0f2224 */ /* 0x000fca00078e0009 */
[----:B------:R3:W4:Y:S02]  /*13960*/  @P2 LDG.E.U8 R4, desc[UR32][R14.64] ;  /* 0x000000200e042981 */ /* 0x000724000c1e1100 */
[----:B---3--:R-:W-:Y:S02]  /*13970*/  @P2 IMAD.MOV.U32 R14, RZ, RZ, R0 ;  /* 0x000000ffff0e2224 */ /* 0x008fe400078e0000 */
[----:B------:R-:W-:-:S05]  /*13980*/  @P2 IMAD.MOV.U32 R15, RZ, RZ, R8 ;  /* 0x000000ffff0f2224 */ /* 0x000fca00078e0008 */
[----:B------:R4:W3:Y:S01]  /*13990*/  @P2 LDG.E.U8 R3, desc[UR32][R14.64] ;  /* 0x000000200e032981 */ /* 0x0008e2000c1e1100 */
[----:B------:R-:W-:-:S03]  /*139a0*/  PRMT R26, RZ, 0x7610, R26 ;  /* 0x00007610ff1a7816 */ /* 0x000fc6000000001a */
[----:B--2---:R-:W-:Y:S01]  /*139b0*/  STL [R1], R10 ;  /* 0x0000000a01007387 */ /* 0x004fe20000100800 */
[----:B----4-:R-:W-:Y:S02]  /*139c0*/  @P0 IMAD.MOV.U32 R15, RZ, RZ, R7 ;  /* 0x000000ffff0f0224 */ /* 0x010fe400078e0007 */
[----:B------:R-:W-:Y:S01]  /*139d0*/  @P0 IMAD.MOV.U32 R14, RZ, RZ, R6 ;  /* 0x000000ffff0e0224 */ /* 0x000fe200078e0006 */
[----:B------:R-:W-:Y:S04]  /*139e0*/  STL [R1+0x1940], R29 ;  /* 0x0019401d01007387 */ /* 0x000fe80000100800 */
[----:B------:R-:W2:Y:S04]  /*139f0*/  LDL R9, [R1+0xcf8] ;  /* 0x000cf80001097983 */ /* 0x000ea80000100800 */
[----:B------:R-:W4:Y:S04]  /*13a00*/  LDL R5, [R1+0xcfc] ;  /* 0x000cfc0001057983 */ /* 0x000f280000100800 */
[----:B------:R2:W4:Y:S01]  /*13a10*/  @P0 LDG.E.U8 R26, desc[UR32][R14.64] ;  /* 0x000000200e1a0981 */ /* 0x000522000c1e1100 */
[----:B------:R-:W-:-:S03]  /*13a20*/  ISETP.GT.AND P1, PT, R2, 0x5f, PT ;  /* 0x0000005f0200780c */ /* 0x000fc60003f24270 */
[----:B------:R0:W-:Y:S04]  /*13a30*/  STL [R1+0x1944], R4 ;  /* 0x0019440401007387 */ /* 0x0001e80000100800 */
[----:B------:R-:W4:Y:S04]  /*13a40*/  LDL R8, [R1+0xcf0] ;  /* 0x000cf00001087983 */ /* 0x000f280000100800 */
[----:B------:R-:W4:Y:S04]  /*13a50*/  LDL R0, [R1+0xcf4] ;  /* 0x000cf40001007983 */ /* 0x000f280000100800 */
[----:B---3--:R1:W-:Y:S04]  /*13a60*/  STL [R1+0x1948], R3 ;  /* 0x0019480301007387 */ /* 0x0083e80000100800 */
[----:B------:R-:W3:Y:S04]  /*13a70*/  LDL R7, [R1+0xc78] ;  /* 0x000c780001077983 */ /* 0x000ee80000100800 */
[----:B------:R-:W3:Y:S01]  /*13a80*/  LDL R6, [R1+0xc7c] ;  /* 0x000c7c0001067983 */ /* 0x000ee20000100800 */
[----:B------:R-:W-:Y:S01]  /*13a90*/  PRMT R22, RZ, 0x7610, R22 ;  /* 0x00007610ff167816 */ /* 0x000fe20000000016 */
[----:B--2---:R-:W-:-:S02]  /*13aa0*/  @P1 IMAD.MOV.U32 R15, RZ, RZ, R9 ;  /* 0x000000ffff0f1224 */ /* 0x004fc400078e0009 */
[----:B----4-:R-:W-:Y:S01]  /*13ab0*/  @P1 IMAD.MOV.U32 R14, RZ, RZ, R5 ;  /* 0x000000ffff0e1224 */ /* 0x010fe200078e0005 */
[----:B------:R-:W-:Y:S04]  /*13ac0*/  STL [R1+0x18fc], R26 ;  /* 0x0018fc1a01007387 */ /* 0x000fe80000100800 */
[----:B------:R-:W2:Y:S04]  /*13ad0*/  LDL R5, [R1+0xc70] ;  /* 0x000c700001057983 */ /* 0x000ea80000100800 */
[----:B0-----:R-:W4:Y:S04]  /*13ae0*/  LDL R4, [R1+0xc74] ;  /* 0x000c740001047983 */ /* 0x001f280000100800 */
[----:B------:R0:W4:Y:S01]  /*13af0*/  @P1 LDG.E.U8 R22, desc[UR32][R14.64] ;  /* 0x000000200e161981 */ /* 0x000122000c1e1100 */
[----:B------:R-:W-:-:S02]  /*13b00*/  ISETP.GT.AND P2, PT, R2, 0x67, PT ;  /* 0x000000670200780c */ /* 0x000fc40003f44270 */
[----:B------:R-:W-:Y:S02]  /*13b10*/  PRMT R20, RZ, 0x7610, R20 ;  /* 0x00007610ff147816 */ /* 0x000fe40000000014 */
[----:B------:R-:W-:Y:S01]  /*13b20*/  PRMT R18, RZ, 0x7610, R18 ;  /* 0x00007610ff127816 */ /* 0x000fe20000000012 */
[----:B0-----:R-:W-:Y:S02]  /*13b30*/  @P1 IMAD.MOV.U32 R15, RZ, RZ, R8 ;  /* 0x000000ffff0f1224 */ /* 0x001fe400078e0008 */
[----:B------:R-:W-:-:S05]  /*13b40*/  @P1 IMAD.MOV.U32 R14, RZ, RZ, R0 ;  /* 0x000000ffff0e1224 */ /* 0x000fca00078e0000 */
[----:B------:R3:W4:Y:S02]  /*13b50*/  @P1 LDG.E.U8 R20, desc[UR32][R14.64] ;  /* 0x000000200e141981 */ /* 0x000724000c1e1100 */
[----:B---3--:R-:W-:Y:S02]  /*13b60*/  @P2 IMAD.MOV.U32 R15, RZ, RZ, R7 ;  /* 0x000000ffff0f2224 */ /* 0x008fe400078e0007 */
[----:B------:R-:W-:-:S05]  /*13b70*/  @P2 IMAD.MOV.U32 R14, RZ, RZ, R6 ;  /* 0x000000ffff0e2224 */ /* 0x000fca00078e0006 */
[----:B------:R2:W3:Y:S01]  /*13b80*/  @P2 LDG.E.U8 R18, desc[UR32][R14.64] ;  /* 0x000000200e122981 */ /* 0x0004e2000c1e1100 */
[----:B------:R-:W-:Y:S01]  /*13b90*/  PRMT R16, RZ, 0x7610, R16 ;  /* 0x00007610ff107816 */ /* 0x000fe20000000010 */
[----:B--2---:R-:W-:Y:S02]  /*13ba0*/  @P2 IMAD.MOV.U32 R15, RZ, RZ, R5 ;  /* 0x000000ffff0f2224 */ /* 0x004fe400078e0005 */
[----:B----4-:R-:W-:Y:S01]  /*13bb0*/  @P2 IMAD.MOV.U32 R14, RZ, RZ, R4 ;  /* 0x000000ffff0e2224 */ /* 0x010fe200078e0004 */
[----:B------:R-:W-:Y:S04]  /*13bc0*/  STL [R1+0x1900], R22 ;  /* 0x0019001601007387 */ /* 0x000fe80000100800 */
[----:B-1----:R-:W2:Y:S04]  /*13bd0*/  LDL R3, [R1+0xbf8] ;  /* 0x000bf80001037983 */ /* 0x002ea80000100800 */
[----:B------:R-:W4:Y:S04]  /*13be0*/  LDL R0, [R1+0xbfc] ;  /* 0x000bfc0001007983 */ /* 0x000f280000100800 */
[----:B------:R2:W4:Y:S01]  /*13bf0*/  @P2 LDG.E.U8 R16, desc[UR32][R14.64] ;  /* 0x000000200e102981 */ /* 0x000522000c1e1100 */
[----:B------:R-:W-:-:S03]  /*13c00*/  ISETP.GT.AND P0, PT, R2, 0x6f, PT ;  /* 0x0000006f0200780c */ /* 0x000fc60003f04270 */
[----:B------:R-:W-:Y:S04]  /*13c10*/  STL [R1+0x1904], R20 ;  /* 0x0019041401007387 */ /* 0x000fe80000100800 */
[----:B------:R-:W4:Y:S04]  /*13c20*/  LDL R11, [R1+0xbf0] ;  /* 0x000bf000010b7983 */ /* 0x000f280000100800 */
[----:B------:R-:W4:Y:S04]  /*13c30*/  LDL R10, [R1+0xbf4] ;  /* 0x000bf400010a7983 */ /* 0x000f280000100800 */
[----:B------:R-:W4:Y:S04]  /*13c40*/  LDL R8, [R1+0xb7c] ;  /* 0x000b7c0001087983 */ /* 0x000f280000100800 */
[----:B---3--:R-:W-:Y:S04]  /*13c50*/  STL [R1+0x1908], R18 ;  /* 0x0019081201007387 */ /* 0x008fe80000100800 */
[----:B------:R-:W3:Y:S04]  /*13c60*/  LDL R9, [R1+0xb78] ;  /* 0x000b780001097983 */ /* 0x000ee80000100800 */
[----:B------:R-:W3:Y:S04]  /*13c70*/  LDL R7, [R1+0xb70] ;  /* 0x000b700001077983 */ /* 0x000ee80000100800 */
[----:B------:R-:W3:Y:S04]  /*13c80*/  LDL R6, [R1+0xb74] ;  /* 0x000b740001067983 */ /* 0x000ee80000100800 */
[----:B------:R-:W3:Y:S04]  /*13c90*/  LDL R5, [R1+0xaf8] ;  /* 0x000af80001057983 */ /* 0x000ee80000100800 */
[----:B------:R-:W3:Y:S01]  /*13ca0*/  LDL R4, [R1+0xafc] ;  /* 0x000afc0001047983 */ /* 0x000ee20000100800 */
[----:B--2---:R-:W-:-:S02]  /*13cb0*/  @P0 IMAD.MOV.U32 R15, RZ, RZ, R3 ;  /* 0x000000ffff0f0224 */ /* 0x004fc400078e0003 */
[----:B----4-:R-:W-:Y:S01]  /*13cc0*/  @P0 IMAD.MOV.U32 R14, RZ, RZ, R0 ;  /* 0x000000ffff0e0224 */ /* 0x010fe200078e0000 */
[----:B------:R-:W-:Y:S04]  /*13cd0*/  STL [R1+0x190c], R16 ;  /* 0x00190c1001007387 */ /* 0x000fe80000100800 */
[----:B------:R-:W2:Y:S04]  /*13ce0*/  LDL R3, [R1+0xaf0] ;  /* 0x000af00001037983 */ /* 0x000ea80000100800 */
[----:B------:R-:W4:Y:S01]  /*13cf0*/  LDL R0, [R1+0xaf4] ;  /* 0x000af40001007983 */ /* 0x000f220000100800 */
[----:B------:R-:W-:-:S02]  /*13d00*/  ISETP.GT.AND P1, PT, R2, 0x77, PT ;  /* 0x000000770200780c */ /* 0x000fc40003f24270 */
[----:B------:R-:W-:Y:S02]  /*13d10*/  PRMT R17, RZ, 0x7610, R17 ;  /* 0x00007610ff117816 */ /* 0x000fe40000000011 */
[----:B------:R-:W-:-:S04]  /*13d20*/  PRMT R19, RZ, 0x7610, R19 ;  /* 0x00007610ff137816 */ /* 0x000fc80000000013 */
[----:B------:R0:W4:Y:S01]  /*13d30*/  @P0 LDG.E.U8 R17, desc[UR32][R14.64] ;  /* 0x000000200e110981 */ /* 0x000122000c1e1100 */
[----:B------:R-:W-:Y:S02]  /*13d40*/  ISETP.GT.AND P2, PT, R2, 0x7f, PT ;  /* 0x0000007f0200780c */ /* 0x000fe40003f44270 */
[----:B------:R-:W-:Y:S01]  /*13d50*/  PRMT R21, RZ, 0x7610, R21 ;  /* 0x00007610ff157816 */ /* 0x000fe20000000015 */
[----:B0-----:R-:W-:Y:S02]  /*13d60*/  @P0 IMAD.MOV.U32 R14, RZ, RZ, R10 ;  /* 0x000000ffff0e0224 */ /* 0x001fe400078e000a */
[----:B------:R-:W-:-:S05]  /*13d70*/  @P0 IMAD.MOV.U32 R15, RZ, RZ, R11 ;  /* 0x000000ffff0f0224 */ /* 0x000fca00078e000b */
[----:B------:R0:W4:Y:S01]  /*13d80*/  @P0 LDG.E.U8 R19, desc[UR32][R14.64] ;  /* 0x000000200e130981 */ /* 0x000122000c1e1100 */
[----:B------:R-:W-:Y:S01]  /*13d90*/  PRMT R23, RZ, 0x7610, R23 ;  /* 0x00007610ff177816 */ /* 0x000fe20000000017 */
[----:B0-----:R-:W-:Y:S02]  /*13da0*/  @P1 IMAD.MOV.U32 R14, RZ, RZ, R8 ;  /* 0x000000ffff0e1224 */ /* 0x001fe400078e0008 */
[----:B---3--:R-:W-:-:S05]  /*13db0*/  @P1 IMAD.MOV.U32 R15, RZ, RZ, R9 ;  /* 0x000000ffff0f1224 */ /* 0x008fca00078e0009 */
[----:B------:R0:W3:Y:S01]  /*13dc0*/  @P1 LDG.E.U8 R21, desc[UR32][R14.64] ;  /* 0x000000200e151981 */ /* 0x0000e2000c1e1100 */
[----:B------:R-:W-:Y:S01]  /*13dd0*/  PRMT R24, RZ, 0x7610, R24 ;  /* 0x00007610ff187816 */ /* 0x000fe20000000018 */
[----:B0-----:R-:W-:Y:S02]  /*13de0*/  @P1 IMAD.MOV.U32 R14, RZ, RZ, R6 ;  /* 0x000000ffff0e1224 */ /* 0x001fe400078e0006 */
[----:B------:R-:W-:-:S05]  /*13df0*/  @P1 IMAD.MOV.U32 R15, RZ, RZ, R7 ;  /* 0x000000ffff0f1224 */ /* 0x000fca00078e0007 */
[----:B------:R0:W3:Y:S01]  /*13e00*/  @P1 LDG.E.U8 R23, desc[UR32][R14.64] ;  /* 0x000000200e171981 */ /* 0x0000e2000c1e1100 */
[----:B------:R-:W-:Y:S01]  /*13e10*/  PRMT R25, RZ, 0x7610, R25 ;  /* 0x00007610ff197816 */ /* 0x000fe20000000019 */
[----:B0-----:R-:W-:Y:S02]  /*13e20*/  @P2 IMAD.MOV.U32 R14, RZ, RZ, R4 ;  /* 0x000000ffff0e2224 */ /* 0x001fe400078e0004 */
[----:B------:R-:W-:-:S05]  /*13e30*/  @P2 IMAD.MOV.U32 R15, RZ, RZ, R5 ;  /* 0x000000ffff0f2224 */ /* 0x000fca00078e0005 */
[----:B------:R2:W3:Y:S02]  /*13e40*/  @P2 LDG.E.U8 R24, desc[UR32][R14.64] ;  /* 0x000000200e182981 */ /* 0x0004e4000c1e1100 */
[----:B--2---:R-:W-:Y:S02]  /*13e50*/  @P2 IMAD.MOV.U32 R15, RZ, RZ, R3 ;  /* 0x000000ffff0f2224 */ /* 0x004fe400078e0003 */
[----:B----4-:R-:W-:-:S05]  /*13e60*/  @P2 IMAD.MOV.U32 R14, RZ, RZ, R0 ;  /* 0x000000ffff0e2224 */ /* 0x010fca00078e0000 */
[----:B------:R0:W2:Y:S01]  /*13e70*/  @P2 LDG.E.U8 R25, desc[UR32][R14.64] ;  /* 0x000000200e192981 */ /* 0x0000a2000c1e1100 */
[----:B------:R-:W1:Y:S01]  /*13e80*/  S2R R28, SR_TID.X ;  /* 0x00000000001c7919 */ /* 0x000e620000002100 */
[----:B------:R-:W4:Y:S02]  /*13e90*/  S2R R0, SR_TID.X ;  /* 0x0000000000007919 */ /* 0x000f240000002100 */
[----:B------:R-:W-:Y:S01]  /*13ea0*/  STL [R1+0x1910], R17 ;  /* 0x0019101101007387 */ /* 0x000fe20000100800 */
[----:B------:R-:W-:Y:S06]  /*13eb0*/  BAR.SYNC.DEFER_BLOCKING 0x0 ;  /* 0x0000000000007b1d */ /* 0x000fec0000010000 */
[----:B0-----:R-:W0:Y:S01]  /*13ec0*/  S2R R14, SR_TID.X ;  /* 0x00000000000e7919 */ /* 0x001e220000002100 */
[----:B------:R-:W-:Y:S04]  /*13ed0*/  STL [R1+0x1914], R19 ;  /* 0x0019141301007387 */ /* 0x000fe80000100800 */
[----:B---3--:R-:W-:Y:S01]  /*13ee0*/  STL [R1+0x1918], R21 ;  /* 0x0019181501007387 */ /* 0x008fe20000100800 */
[----:B-1----:R-:W-:-:S02]  /*13ef0*/  LOP3.LUT R28, R28, 0x3f, RZ, 0xc0, !PT ;  /* 0x0000003f1c1c7812 */ /* 0x002fc400078ec0ff */
[----:B0-----:R-:W-:Y:S01]  /*13f00*/  LOP3.LUT R14, R14, 0x3f, RZ, 0xc0, !PT ;  /* 0x0000003f0e0e7812 */ /* 0x001fe200078ec0ff */
[----:B------:R-:W-:Y:S01]  /*13f10*/  STL [R1+0x191c], R23 ;  /* 0x00191c1701007387 */ /* 0x000fe20000100800 */
[----:B------:R-:W-:-:S03]  /*13f20*/  LOP3.LUT R3, R28, 0x40, RZ, 0xfc, !PT ;  /* 0x000000401c037812 */ /* 0x000fc600078efcff */
[----:B------:R-:W-:Y:S04]  /*13f30*/  STL [R1+0x1920], R24 ;  /* 0x0019201801007387 */ /* 0x000fe80000100800 */
[----:B------:R-:W3:Y:S04]  /*13f40*/  LDL.LU R13, [R1+0x4a8] ;  /* 0x0004a800010d7983 */ /* 0x000ee80000300800 */
[----:B--2---:R-:W-:Y:S04]  /*13f50*/  STL [R1+0x1924], R25 ;  /* 0x0019241901007387 */ /* 0x004fe80000100800 */
[----:B------:R-:W-:Y:S04]  /*13f60*/  STL [R1+0x18c4], R15 ;  /* 0x0018c40f01007387 */ /* 0x000fe80000100800 */
[----:B------:R-:W-:Y:S04]  /*13f70*/  STL [R1+0x18d0], R15 ;  /* 0x0018d00f01007387 */ /* 0x000fe80000100800 */
[----:B------:R-:W-:Y:S04]  /*13f80*/  STL [R1+0x18d8], R15 ;  /* 0x0018d80f01007387 */ /* 0x000fe80000100800 */
[----:B------:R-:W-:Y:S04]  /*13f90*/  STL [R1+0x18e0], R15 ;  /* 0x0018e00f01007387 */ /* 0x000fe80000100800 */
[----:B------:R-:W-:Y:S04]  /*13fa0*/  STL [R1+0x18e8], R15 ;  /* 0x0018e80f01007387 */ /* 0x000fe80000100800 */
[----:B------:R-:W-:Y:S04]  /*13fb0*/  STL [R1+0x18f0], R15 ;  /* 0x0018f00f01007387 */ /* 0x000fe80000100800 */
[----:B----4-:R-:W-:Y:S04]  /*13fc0*/  STL [R1+0x197c], R0 ;  /* 0x00197c0001007387 */ /* 0x010fe80000100800 */
[----:B------:R-:W-:Y:S04]  /*13fd0*/  STL [R1+0x1928], R14 ;  /* 0x0019280e01007387 */ /* 0x000fe80000100800 */
[----:B------:R-:W2:Y:S04]  /*13fe0*/  LDL.LU R28, [R1+0x464] ;  /* 0x00046400011c7983 */ /* 0x000ea80000300800 */
[----:B--2---:R0:W-:Y:S04]  /*13ff0*/  STL [R1+0x19b0], R28 ;  /* 0x0019b01c01007387 */ /* 0x0041e80000100800 */
[----:B0-----:R-:W2:Y:S01]  /*14000*/  LDL.LU R28, [R1+0x468] ;  /* 0x00046800011c7983 */ /* 0x001ea20000300800 */
[----:B------:R-:W-:-:S02]  /*14010*/  ISETP.GE.AND P0, PT, R14, R2, PT ;  /* 0x000000020e00720c */ /* 0x000fc40003f06270 */
[----:B------:R-:W-:Y:S02]  /*14020*/  ISETP.GE.AND P1, PT, R3, R2, PT ;  /* 0x000000020300720c */ /* 0x000fe40003f26270 */
[----:B------:R-:W-:Y:S01]  /*14030*/  LOP3.LUT R15, R0, 0x3f, RZ, 0xc0, !PT ;  /* 0x0000003f000f7812 */ /* 0x000fe200078ec0ff */
[----:B--2---:R0:W-:Y:S04]  /*14040*/  STL [R1+0x19b4], R28 ;  /* 0x0019b41c01007387 */ /* 0x0041e80000100800 */
[----:B0-----:R-:W2:Y:S04]  /*14050*/  LDL.LU R28, [R1+0x4a4] ;  /* 0x0004a400011c7983 */ /* 0x001ea80000300800 */
[----:B------:R-:W4:Y:S04]  /*14060*/  LDL.LU R2, [R1+0x428] ;  /* 0x0004280001027983 */ /* 0x000f280000300800 */
        /* <DEDUP_REMOVED lines=24> */
[----:B---3--:R0:W-:Y:S04]  /*141f0*/  STS.U8 [R15+UR4], R13 ;  /* 0x0000000d0f007988 */ /* 0x0081e80008000004 */
[----:B------:R-:W3:Y:S04]  /*14200*/  LDL.LU R12, [R1+0x6c] ;  /* 0x00006c00010c7983 */ /* 0x000ee80000300800 */
[----:B0-----:R-:W3:Y:S04]  /*14210*/  LDL.LU R13, [R1+0x18] ;  /* 0x00001800010d7983 */ /* 0x001ee80000300800 */
[----:B--2---:R0:W-:Y:S04]  /*14220*/  STS.U8 [R15+UR4+0x40], R28 ;  /* 0x0000401c0f007988 */ /* 0x0041e80008000004 */
[----:B0-----:R-:W2:Y:S04]  /*14230*/  LDL.LU R28, [R1+0x19b4] ;  /* 0x0019b400011c7983 */ /* 0x001ea80000300800 */
[----:B--2---:R0:W-:Y:S04]  /*14240*/  STS.U8 [R15+UR4+0x440], R28 ;  /* 0x0004401c0f007988 */ /* 0x0041e80008000004 */
[----:B0-----:R-:W2:Y:S04]  /*14250*/  LDL.LU R28, [R1+0x19b0] ;  /* 0x0019b000011c7983 */ /* 0x001ea80000300800 */
[----:B--2---:R0:W-:Y:S04]  /*14260*/  STS.U8 [R15+UR4+0x400], R28 ;  /* 0x0004001c0f007988 */ /* 0x0041e80008000004 */
[----:B----4-:R-:W-:Y:S04]  /*14270*/  STS.U8 [R15+UR4+0x800], R2 ;  /* 0x000800020f007988 */ /* 0x010fe80008000004 */
[----:B------:R-:W-:Y:S04]  /*14280*/  STS.U8 [R15+UR4+0x840], R14 ;  /* 0x0008400e0f007988 */ /* 0x000fe80008000004 */
        /* <DEDUP_REMOVED lines=23> */
[----:B0-----:R-:W2:Y:S04]  /*14400*/  LDL.LU R28, [R1+0x19ac] ;  /* 0x0019ac00011c7983 */ /* 0x001ea80000300800 */
[----:B---3--:R0:W-:Y:S04]  /*14410*/  STS.U8 [R15+UR4+0x3840], R12 ;  /* 0x0038400c0f007988 */ /* 0x0081e80008000004 */
[----:B------:R1:W-:Y:S04]  /*14420*/  STS.U8 [R15+UR4+0x3c40], R13 ;  /* 0x003c400d0f007988 */ /* 0x0003e80008000004 */
[----:B0-----:R-:W3:Y:S04]  /*14430*/  LDL.LU R12, [R1+0x4a0] ;  /* 0x0004a000010c7983 */ /* 0x001ee80000300800 */
[----:B-1----:R-:W4:Y:S01]  /*14440*/  LDL.LU R13, [R1+0x460] ;  /* 0x00046000010d7983 */ /* 0x002f220000300800 */
[----:B------:R-:W0:Y:S02]  /*14450*/  S2R R27, SR_TID.X ;  /* 0x00000000001b7919 */ /* 0x000e240000002100 */
[----:B0-----:R-:W-:Y:S01]  /*14460*/  LOP3.LUT R27, R27, 0x3f, RZ, 0xc0, !PT ;  /* 0x0000003f1b1b7812 */ /* 0x001fe200078ec0ff */
[----:B----4-:R0:W-:Y:S04]  /*14470*/  STL [R1+0x19a8], R13 ;  /* 0x0019a80d01007387 */ /* 0x0101e80000100800 */
[----:B0-----:R-:W4:Y:S01]  /*14480*/  LDL.LU R13, [R1+0x49c] ;  /* 0x00049c00010d7983 */ /* 0x001f220000300800 */
[----:B------:R-:W-:-:S03]  /*14490*/  LOP3.LUT R0, R27, 0x8, RZ, 0x3c, !PT ;  /* 0x000000081b007812 */ /* 0x000fc600078e3cff */
        /* <DEDUP_REMOVED lines=22> */
[----:B--2---:R-:W-:Y:S04]  /*14600*/  STS.U8 [R15+UR4+0x3c00], R28 ;  /* 0x003c001c0f007988 */ /* 0x004fe80008000004 */
[----:B------:R0:W-:Y:S04]  /*14610*/  STL [R1+0x196c], R15 ;  /* 0x00196c0f01007387 */ /* 0x0001e80000100800 */
[----:B---3--:R-:W-:Y:S04]  /*14620*/  STS.U8 [R0+UR4+0x80], R12 ;  /* 0x0000800c00007988 */ /* 0x008fe80008000004 */
[----:B0-----:R-:W2:Y:S04]  /*14630*/  LDL.LU R15, [R1+0x41c] ;  /* 0x00041c00010f7983 */ /* 0x001ea80000300800 */
[----:B------:R0:W-:Y:S04]  /*14640*/  STL [R1+0x192c], R28 ;  /* 0x00192c1c01007387 */ /* 0x0001e80000100800 */
[----:B0-----:R-:W3:Y:S04]  /*14650*/  LDL.LU R28, [R1+0x420] ;  /* 0x00042000011c7983 */ /* 0x001ee80000300800 */
[----:B------:R-:W2:Y:S04]  /*14660*/  LDL.LU R8, [R1+0x8c] ;  /* 0x00008c0001087983 */ /* 0x000ea80000300800 */
[----:B------:R-:W2:Y:S04]  /*14670*/  LDL.LU R11, [R1+0x68] ;  /* 0x00006800010b7983 */ /* 0x000ea80000300800 */
[----:B------:R-:W2:Y:S04]  /*14680*/  LDL.LU R12, [R1+0x64] ;  /* 0x00006400010c7983 */ /* 0x000ea80000300800 */
[----:B----4-:R0:W-:Y:S04]  /*14690*/  STS.U8 [R0+UR4+0xc0], R13 ;  /* 0x0000c00d00007988 */ /* 0x0101e80008000004 */
[----:B0-----:R-:W4:Y:S04]  /*146a0*/  LDL.LU R13, [R1+0x19a8] ;  /* 0x0019a800010d7983 */ /* 0x001f280000300800 */
[----:B----4-:R0:W-:Y:S04]  /*146b0*/  STS.U8 [R0+UR4+0x4c0], R13 ;  /* 0x0004c00d00007988 */ /* 0x0101e80008000004 */
[----:B------:R1:W-:Y:S04]  /*146c0*/  STS.U8 [R0+UR4+0x480], R27 ;  /* 0x0004801b00007988 */ /* 0x0003e80008000004 */
[----:B---3--:R-:W-:Y:S04]  /*146d0*/  STS.U8 [R0+UR4+0x880], R28 ;  /* 0x0008801c00007988 */ /* 0x008fe80008000004 */
[----:B--2---:R-:W-:Y:S04]  /*146e0*/  STS.U8 [R0+UR4+0x8c0], R15 ;  /* 0x0008c00f00007988 */ /* 0x004fe80008000004 */
        /* <DEDUP_REMOVED lines=22> */
[----:B------:R-:W-:Y:S04]  /*14850*/  STS.U8 [R0+UR4+0x3480], R8 ;  /* 0x0034800800007988 */ /* 0x000fe80008000004 */
[----:B-1----:R-:W3:Y:S04]  /*14860*/  LDL.LU R27, [R1+0x19a0] ;  /* 0x0019a000011b7983 */ /* 0x002ee80000300800 */
[----:B------:R0:W-:Y:S04]  /*14870*/  STS.U8 [R0+UR4+0x3880], R11 ;  /* 0x0038800b00007988 */ /* 0x0001e80008000004 */
[----:B0-----:R-:W4:Y:S04]  /*14880*/  LDL.LU R11, [R1+0x454] ;  /* 0x00045400010b7983 */ /* 0x001f280000300800 */
[----:B----4-:R0:W-:Y:S04]  /*14890*/  STL [R1+0x1990], R11 ;  /* 0x0019900b01007387 */ /* 0x0101e80000100800 */
[----:B0-----:R-:W4:Y:S04]  /*148a0*/  LDL.LU R11, [R1+0x458] ;  /* 0x00045800010b7983 */ /* 0x001f280000300800 */
[----:B----4-:R0:W-:Y:S04]  /*148b0*/  STL [R1+0x1994], R11 ;  /* 0x0019940b01007387 */ /* 0x0101e80000100800 */
[----:B0-----:R-:W4:Y:S01]  /*148c0*/  LDL.LU R11, [R1+0x494] ;  /* 0x00049400010b7983 */ /* 0x001f220000300800 */
[----:B------:R-:W0:Y:S03]  /*148d0*/  S2R R9, SR_TID.X ;  /* 0x0000000000097919 */ /* 0x000e260000002100 */
[----:B----4-:R1:W-:Y:S04]  /*148e0*/  STL [R1+0x1998], R11 ;  /* 0x0019980b01007387 */ /* 0x0103e80000100800 */
[----:B-1----:R-:W4:Y:S04]  /*148f0*/  LDL.LU R11, [R1+0x498] ;  /* 0x00049800010b7983 */ /* 0x002f280000300800 */
[----:B------:R1:W-:Y:S01]  /*14900*/  STS.U8 [R0+UR4+0x38c0], R12 ;  /* 0x0038c00c00007988 */ /* 0x0003e20008000004 */
[----:B0-----:R-:W-:-:S02]  /*14910*/  LOP3.LUT R10, R9, 0x3f, RZ, 0xc0, !PT ;  /* 0x0000003f090a7812 */ /* 0x001fc400078ec0ff */
[----:B------:R-:W-:Y:S01]  /*14920*/  LOP3.LUT R9, R9, 0x3f, RZ, 0xc0, !PT ;  /* 0x0000003f09097812 */ /* 0x000fe200078ec0ff */
[----:B----4-:R0:W-:Y:S04]  /*14930*/  STL [R1+0x199c], R11 ;  /* 0x00199c0b01007387 */ /* 0x0101e80000100800 */
[----:B-1----:R-:W4:Y:S04]  /*14940*/  LDL.LU R12, [R1+0x418] ;  /* 0x00041800010c7983 */ /* 0x002f280000300800 */
        /* <DEDUP_REMOVED lines=18> */
[----:B------:R-:W4:Y:S01]  /*14a70*/  LDL.LU R5, [R1+0x94] ;  /* 0x0000940001057983 */ /* 0x000f220000300800 */
[----:B0-----:R-:W-:-:S03]  /*14a80*/  LOP3.LUT R11, R9, 0x8, RZ, 0x3c, !PT ;  /* 0x00000008090b7812 */ /* 0x001fc600078e3cff */
[----:B------:R-:W4:Y:S04]  /*14a90*/  LDL.LU R6, [R1+0x88] ;  /* 0x0000880001067983 */ /* 0x000f280000300800 */
[----:B------:R-:W4:Y:S04]  /*14aa0*/  LDL.LU R7, [R1+0x84] ;  /* 0x0000840001077983 */ /* 0x000f280000300800 */
[----:B------:R-:W4:Y:S04]  /*14ab0*/  LDL.LU R8, [R1+0x60] ;  /* 0x0000600001087983 */ /* 0x000f280000300800 */
[----:B------:R-:W4:Y:S04]  /*14ac0*/  LDL.LU R9, [R1+0x48] ;  /* 0x0000480001097983 */ /* 0x000f280000300800 */
[----:B---3--:R-:W-:Y:S04]  /*14ad0*/  STS.U8 [R11+UR4+0x3cc0], R27 ;  /* 0x003cc01b0b007988 */ /* 0x008fe80008000004 */
[----:B------:R0:W-:Y:S04]  /*14ae0*/  STL [R1+0x1930], R27 ;  /* 0x0019301b01007387 */ /* 0x0001e80000100800 */
[----:B--2---:R1:W-:Y:S04]  /*14af0*/  STS.U8 [R11+UR4+0x3c80], R13 ;  /* 0x003c800d0b007988 */ /* 0x0043e80008000004 */
[----:B0-----:R-:W2:Y:S04]  /*14b00*/  LDL.LU R27, [R1+0x3d8] ;  /* 0x0003d800011b7983 */ /* 0x001ea80000300800 */
[----:B-1----:R-:W3:Y:S01]  /*14b10*/  LDL.LU R11, [R1+0x199c] ;  /* 0x00199c00010b7983 */ /* 0x002ee20000300800 */
[----:B------:R-:W-:-:S03]  /*14b20*/  LOP3.LUT R0, R10, 0x10, RZ, 0x3c, !PT ;  /* 0x000000100a007812 */ /* 0x000fc600078e3cff */
[----:B------:R-:W2:Y:S04]  /*14b30*/  LDL.LU R13, [R1+0x414] ;  /* 0x00041400010d7983 */ /* 0x000ea80000300800 */
[----:B---3--:R0:W-:Y:S04]  /*14b40*/  STS.U8 [R0+UR4+0x100], R11 ;  /* 0x0001000b00007988 */ /* 0x0081e80008000004 */
[----:B0-----:R-:W3:Y:S04]  /*14b50*/  LDL.LU R11, [R1+0x1998] ;  /* 0x00199800010b7983 */ /* 0x001ee80000300800 */
[----:B---3--:R0:W-:Y:S04]  /*14b60*/  STS.U8 [R0+UR4+0x140], R11 ;  /* 0x0001400b00007988 */ /* 0x0081e80008000004 */
[----:B0-----:R-:W3:Y:S04]  /*14b70*/  LDL.LU R11, [R1+0x1994] ;  /* 0x00199400010b7983 */ /* 0x001ee80000300800 */
[----:B---3--:R0:W-:Y:S04]  /*14b80*/  STS.U8 [R0+UR4+0x540], R11 ;  /* 0x0005400b00007988 */ /* 0x0081e80008000004 */
[----:B0-----:R-:W3:Y:S04]  /*14b90*/  LDL.LU R11, [R1+0x1990] ;  /* 0x00199000010b7983 */ /* 0x001ee80000300800 */
[----:B---3--:R0:W-:Y:S04]  /*14ba0*/  STS.U8 [R0+UR4+0x500], R11 ;  /* 0x0005000b00007988 */ /* 0x0081e80008000004 */
[----:B----4-:R1:W-:Y:S04]  /*14bb0*/  STS.U8 [R0+UR4+0x900], R12 ;  /* 0x0009000c00007988 */ /* 0x0103e80008000004 */
[----:B0-----:R-:W3:Y:S04]  /*14bc0*/  LDL.LU R11, [R1+0x198c] ;  /* 0x00198c00010b7983 */ /* 0x001ee80000300800 */
[----:B-1----:R-:W4:Y:S04]  /*14bd0*/  LDL.LU R12, [R1+0x1988] ;  /* 0x00198800010c7983 */ /* 0x002f280000300800 */
        /* <DEDUP_REMOVED lines=25> */
[----:B----4-:R-:W-:Y:S04]  /*14d70*/  STS.U8 [R0+UR4+0x3d40], R12 ;  /* 0x003d400c00007988 */ /* 0x010fe80008000004 */
[----:B------:R-:W-:Y:S04]  /*14d80*/  STL [R1+0x1934], R12 ;  /* 0x0019340c01007387 */ /* 0x000fe80000100800 */
[----:B---3--:R0:W-:Y:S04]  /*14d90*/  STS.U8 [R0+UR4+0x3d00], R11 ;  /* 0x003d000b00007988 */ /* 0x0081e80008000004 */
[----:B0-----:R-:W2:Y:S04]  /*14da0*/  LDL.LU R0, [R1+0x450] ;  /* 0x0004500001007983 */ /* 0x001ea80000300800 */
[----:B--2---:R0:W-:Y:S04]  /*14db0*/  STL [R1+0x1980], R0 ;  /* 0x0019800001007387 */ /* 0x0041e80000100800 */
[----:B0-----:R-:W2:Y:S01]  /*14dc0*/  LDL.LU R0, [R1+0x48c] ;  /* 0x00048c0001007983 */ /* 0x001ea20000300800 */
[----:B------:R-:W-:-:S03]  /*14dd0*/  LOP3.LUT R2, R10, 0x18, RZ, 0x3c, !PT ;  /* 0x000000180a027812 */ /* 0x000fc600078e3cff */
[----:B--2---:R0:W-:Y:S04]  /*14de0*/  STL [R1+0x1984], R0 ;  /* 0x0019840001007387 */ /* 0x0041e80000100800 */
[----:B0-----:R-:W2:Y:S04]  /*14df0*/  LDL.LU R0, [R1+0x490] ;  /* 0x0004900001007983 */ /* 0x001ea80000300800 */
[----:B------:R-:W3:Y:S04]  /*14e00*/  LDL.LU R9, [R1+0x44c] ;  /* 0x00044c0001097983 */ /* 0x000ee80000300800 */
        /* <DEDUP_REMOVED lines=25> */
[----:B------:R0:W-:Y:S04]  /*14fa0*/  STL [R1+0x1938], R11 ;  /* 0x0019380b01007387 */ /* 0x0001e80000100800 */
[----:B0-----:R-:W4:Y:S04]  /*14fb0*/  LDL.LU R11, [R1+0x40c] ;  /* 0x00040c00010b7983 */ /* 0x001f280000300800 */
[----:B--2---:R0:W-:Y:S04]  /*14fc0*/  STS.U8 [R2+UR4+0x180], R0 ;  /* 0x0001800002007988 */ /* 0x0041e80008000004 */
[----:B0-----:R-:W2:Y:S04]  /*14fd0*/  LDL.LU R0, [R1+0x1984] ;  /* 0x0019840001007983 */ /* 0x001ea80000300800 */
[----:B--2---:R0:W-:Y:S04]  /*14fe0*/  STS.U8 [R2+UR4+0x1c0], R0 ;  /* 0x0001c00002007988 */ /* 0x0041e80008000004 */
[----:B0-----:R-:W2:Y:S04]  /*14ff0*/  LDL.LU R0, [R1+0x1980] ;  /* 0x0019800001007983 */ /* 0x001ea80000300800 */
[----:B--2---:R0:W-:Y:S04]  /*15000*/  STS.U8 [R2+UR4+0x5c0], R0 ;  /* 0x0005c00002007988 */ /* 0x0041e80008000004 */
[----:B---3--:R1:W-:Y:S04]  /*15010*/  STS.U8 [R2+UR4+0x580], R9 ;  /* 0x0005800902007988 */ /* 0x0083e80008000004 */
[----:B----4-:R2:W-:Y:S04]  /*15020*/  STS.U8 [R2+UR4+0x980], R10 ;  /* 0x0009800a02007988 */ /* 0x0105e80008000004 */
[----:B------:R-:W-:Y:S04]  /*15030*/  STS.U8 [R2+UR4+0x9c0], R11 ;  /* 0x0009c00b02007988 */ /* 0x000fe80008000004 */
[----:B------:R-:W-:Y:S04]  /*15040*/  STS.U8 [R2+UR4+0xdc0], R12 ;  /* 0x000dc00c02007988 */ /* 0x000fe80008000004 */
[----:B------:R-:W-:Y:S04]  /*15050*/  STS.U8 [R2+UR4+0xd80], R13 ;  /* 0x000d800d02007988 */ /* 0x000fe80008000004 */
[----:B------:R-:W-:Y:S04]  /*15060*/  STS.U8 [R2+UR4+0x1180], R27 ;  /* 0x0011801b02007988 */ /* 0x000fe80008000004 */
[----:B------:R-:W-:Y:S04]  /*15070*/  STS.U8 [R2+UR4+0x11c0], R28 ;  /* 0x0011c01c02007988 */ /* 0x000fe80008000004 */
[----:B------:R3:W-:Y:S04]  /*15080*/  STS.U8 [R2+UR4+0x15c0], R15 ;  /* 0x0015c00f02007988 */ /* 0x0007e80008000004 */
[----:B0-----:R-:W4:Y:S04]  /*15090*/  LDL.LU R0, [R1+0x197c] ;  /* 0x00197c0001007983 */ /* 0x001f280000300800 */
[----:B-1----:R-:W4:Y:S04]  /*150a0*/  LDL.LU R9, [R1+0x1978] ;  /* 0x0019780001097983 */ /* 0x002f280000300800 */
[----:B--2---:R-:W2:Y:S04]  /*150b0*/  LDL.LU R10, [R1+0x1974] ;  /* 0x00197400010a7983 */ /* 0x004ea80000300800 */
[----:B---3--:R-:W3:Y:S04]  /*150c0*/  LDL.LU R15, [R1+0x484] ;  /* 0x00048400010f7983 */ /* 0x008ee80000300800 */
        /* <DEDUP_REMOVED lines=19> */
[----:B---3--:R0:W-:Y:S04]  /*15200*/  STL [R1+0x1970], R15 ;  /* 0x0019700f01007387 */ /* 0x0081e80000100800 */
[----:B0-----:R-:W3:Y:S04]  /*15210*/  LDL.LU R15, [R1+0x488] ;  /* 0x00048800010f7983 */ /* 0x001ee80000300800 */
[----:B------:R-:W3:Y:S04]  /*15220*/  LDL.LU R5, [R1+0x448] ;  /* 0x0004480001057983 */ /* 0x000ee80000300800 */
[----:B------:R-:W3:Y:S04]  /*15230*/  LDL.LU R6, [R1+0x444] ;  /* 0x0004440001067983 */ /* 0x000ee80000300800 */
[----:B------:R-:W3:Y:S04]  /*15240*/  LDL.LU R7, [R1+0x408] ;  /* 0x0004080001077983 */ /* 0x000ee80000300800 */
[----:B------:R-:W3:Y:S04]  /*15250*/  LDL.LU R8, [R1+0x404] ;  /* 0x0004040001087983 */ /* 0x000ee80000300800 */
[----:B------:R-:W3:Y:S04]  /*15260*/  LDL.LU R11, [R1+0x388] ;  /* 0x00038800010b7983 */ /* 0x000ee80000300800 */
[----:B------:R-:W3:Y:S04]  /*15270*/  LDL.LU R26, [R1+0x384] ;  /* 0x00038400011a7983 */ /* 0x000ee80000300800 */
[----:B------:R-:W3:Y:S04]  /*15280*/  LDL.LU R3, [R1+0x348] ;  /* 0x0003480001037983 */ /* 0x000ee80000300800 */
[----:B--2---:R-:W-:Y:S04]  /*15290*/  STS.U8 [R2+UR4+0x3dc0], R10 ;  /* 0x003dc00a02007988 */ /* 0x004fe80008000004 */
[----:B------:R0:W-:Y:S04]  /*152a0*/  STL [R1+0x193c], R10 ;  /* 0x00193c0a01007387 */ /* 0x0001e80000100800 */
[----:B----4-:R1:W-:Y:S04]  /*152b0*/  STS.U8 [R2+UR4+0x3d80], R9 ;  /* 0x003d800902007988 */ /* 0x0103e80008000004 */
[----:B0-----:R-:W2:Y:S04]  /*152c0*/  LDL.LU R10, [R1+0x3c4] ;  /* 0x0003c400010a7983 */ /* 0x001ea80000300800 */
[----:B------:R-:W4:Y:S04]  /*152d0*/  LDL.LU R12, [R1+0x344] ;  /* 0x00034400010c7983 */ /* 0x000f280000300800 */
[----:B------:R-:W4:Y:S04]  /*152e0*/  LDL.LU R13, [R1+0x308] ;  /* 0x00030800010d7983 */ /* 0x000f280000300800 */
[----:B------:R-:W4:Y:S04]  /*152f0*/  LDL.LU R27, [R1+0x304] ;  /* 0x00030400011b7983 */ /* 0x000f280000300800 */
[----:B------:R-:W4:Y:S04]  /*15300*/  LDL.LU R28, [R1+0x2c8] ;  /* 0x0002c800011c7983 */ /* 0x000f280000300800 */
[----:B-1----:R-:W4:Y:S04]  /*15310*/  LDL.LU R2, [R1+0x2b4] ;  /* 0x0002b40001027983 */ /* 0x002f280000300800 */
[----:B------:R-:W4:Y:S04]  /*15320*/  LDL.LU R14, [R1+0x278] ;  /* 0x00027800010e7983 */ /* 0x000f280000300800 */
[----:B------:R-:W4:Y:S04]  /*15330*/  LDL.LU R25, [R1+0x274] ;  /* 0x0002740001197983 */ /* 0x000f280000300800 */
[----:B------:R-:W4:Y:S04]  /*15340*/  LDL.LU R24, [R1+0x188] ;  /* 0x0001880001187983 */ /* 0x000f280000300800 */
[----:B------:R-:W4:Y:S01]  /*15350*/  LDL.LU R23, [R1+0x184] ;  /* 0x0001840001177983 */ /* 0x000f220000300800 */
[----:B------:R-:W-:-:S03]  /*15360*/  LOP3.LUT R4, R0, 0x3f, RZ, 0xc0, !PT ;  /* 0x0000003f00047812 */ /* 0x000fc600078ec0ff */
        /* <DEDUP_REMOVED lines=8> */
[----:B------:R-:W4:Y:S04]  /*153f0*/  LDL.LU R29, [R1+0x4c] ;  /* 0x00004c00011d7983 */ /* 0x000f280000300800 */
[----:B------:R0:W-:Y:S04]  /*15400*/  STL [R1+0x194c], R9 ;  /* 0x00194c0901007387 */ /* 0x0001e80000100800 */
[----:B0-----:R-:W2:Y:S04]  /*15410*/  LDL.LU R9, [R1+0x3c8] ;  /* 0x0003c80001097983 */ /* 0x001ea80000300800 */
[----:B---3--:R0:W-:Y:S04]  /*15420*/  STS.U8 [R0+UR4+0x200], R15 ;  /* 0x0002000f00007988 */ /* 0x0081e80008000004 */
[----:B0-----:R-:W3:Y:S04]  /*15430*/  LDL.LU R15, [R1+0x1970] ;  /* 0x00197000010f7983 */ /* 0x001ee80000300800 */
[----:B---3--:R0:W-:Y:S04]  /*15440*/  STS.U8 [R0+UR4+0x240], R15 ;  /* 0x0002400f00007988 */ /* 0x0081e80008000004 */
[----:B------:R1:W-:Y:S04]  /*15450*/  STS.U8 [R0+UR4+0x640], R5 ;  /* 0x0006400500007988 */ /* 0x0003e80008000004 */
[----:B------:R3:W-:Y:S04]  /*15460*/  STS.U8 [R0+UR4+0x600], R6 ;  /* 0x0006000600007988 */ /* 0x0007e80008000004 */
[----:B------:R4:W-:Y:S04]  /*15470*/  STS.U8 [R0+UR4+0xa00], R7 ;  /* 0x000a000700007988 */ /* 0x0009e80008000004 */
[----:B------:R4:W-:Y:S04]  /*15480*/  STS.U8 [R0+UR4+0xa40], R8 ;  /* 0x000a400800007988 */ /* 0x0009e80008000004 */
[----:B--2---:R-:W-:Y:S04]  /*15490*/  STS.U8 [R0+UR4+0xe40], R9 ;  /* 0x000e400900007988 */ /* 0x004fe80008000004 */
[----:B------:R-:W-:Y:S04]  /*154a0*/  STS.U8 [R0+UR4+0xe00], R10 ;  /* 0x000e000a00007988 */ /* 0x000fe80008000004 */
[----:B------:R-:W-:Y:S04]  /*154b0*/  STS.U8 [R0+UR4+0x1200], R11 ;  /* 0x0012000b00007988 */ /* 0x000fe80008000004 */
[----:B0-----:R-:W2:Y:S04]  /*154c0*/  LDL.LU R15, [R1+0x196c] ;  /* 0x00196c00010f7983 */ /* 0x001ea80000300800 */
[----:B-1----:R-:W2:Y:S04]  /*154d0*/  LDL.LU R5, [R1+0x1968] ;  /* 0x0019680001057983 */ /* 0x002ea80000300800 */
[----:B---3--:R-:W3:Y:S04]  /*154e0*/  LDL.LU R6, [R1+0x1964] ;  /* 0x0019640001067983 */ /* 0x008ee80000300800 */
[----:B----4-:R-:W4:Y:S04]  /*154f0*/  LDL.LU R7, [R1+0x1960] ;  /* 0x0019600001077983 */ /* 0x010f280000300800 */
[----:B------:R-:W2:Y:S04]  /*15500*/  LDL.LU R8, [R1+0x195c] ;  /* 0x00195c0001087983 */ /* 0x000ea80000300800 */
[----:B------:R0:W-:Y:S04]  /*15510*/  STS.U8 [R0+UR4+0x1240], R26 ;  /* 0x0012401a00007988 */ /* 0x0001e80008000004 */
[----:B------:R1:W-:Y:S04]  /*15520*/  STS.U8 [R0+UR4+0x1640], R3 ;  /* 0x0016400300007988 */ /* 0x0003e80008000004 */
[----:B0-----:R-:W3:Y:S04]  /*15530*/  LDL.LU R26, [R1+0x3c] ;  /* 0x00003c00011a7983 */ /* 0x001ee80000300800 */
[----:B-1----:R-:W4:Y:S04]  /*15540*/  LDL.LU R3, [R1+0x24] ;  /* 0x0000240001037983 */ /* 0x002f280000300800 */
[----:B------:R0:W-:Y:S04]  /*15550*/  STS.U8 [R0+UR4+0x1600], R12 ;  /* 0x0016000c00007988 */ /* 0x0001e80008000004 */
[----:B------:R1:W-:Y:S04]  /*15560*/  STS.U8 [R0+UR4+0x1a00], R13 ;  /* 0x001a000d00007988 */ /* 0x0003e80008000004 */
[----:B------:R1:W-:Y:S04]  /*15570*/  STS.U8 [R0+UR4+0x1a40], R27 ;  /* 0x001a401b00007988 */ /* 0x0003e80008000004 */
[----:B------:R1:W-:Y:S04]  /*15580*/  STS.U8 [R0+UR4+0x1e40], R28 ;  /* 0x001e401c00007988 */ /* 0x0003e80008000004 */
[----:B------:R1:W-:Y:S04]  /*15590*/  STS.U8 [R0+UR4+0x1e00], R2 ;  /* 0x001e000200007988 */ /* 0x0003e80008000004 */
[----:B------:R1:W-:Y:S04]  /*155a0*/  STS.U8 [R0+UR4+0x2200], R14 ;  /* 0x0022000e00007988 */ /* 0x0003e80008000004 */
[----:B------:R-:W-:Y:S04]  /*155b0*/  STS.U8 [R0+UR4+0x2240], R25 ;  /* 0x0022401900007988 */ /* 0x000fe80008000004 */
[----:B------:R-:W2:Y:S04]  /*155c0*/  LDL.LU R10, [R1+0x440] ;  /* 0x00044000010a7983 */ /* 0x000ea80000300800 */
[----:B------:R-:W-:Y:S04]  /*155d0*/  STS.U8 [R0+UR4+0x2640], R24 ;  /* 0x0026401800007988 */ /* 0x000fe80008000004 */
[----:B------:R-:W2:Y:S04]  /*155e0*/  LDL.LU R11, [R1+0x43c] ;  /* 0x00043c00010b7983 */ /* 0x000ea80000300800 */
[----:B------:R-:W-:Y:S04]  /*155f0*/  STS.U8 [R0+UR4+0x2600], R23 ;  /* 0x0026001700007988 */ /* 0x000fe80008000004 */
[----:B0-----:R-:W2:Y:S04]  /*15600*/  LDL.LU R12, [R1+0x400] ;  /* 0x00040000010c7983 */ /* 0x001ea80000300800 */
[----:B------:R-:W-:Y:S04]  /*15610*/  STS.U8 [R0+UR4+0x2a00], R21 ;  /* 0x002a001500007988 */ /* 0x000fe80008000004 */
[----:B-1----:R-:W2:Y:S04]  /*15620*/  LDL.LU R13, [R1+0x3fc] ;  /* 0x0003fc00010d7983 */ /* 0x002ea80000300800 */
[----:B------:R-:W-:Y:S04]  /*15630*/  STS.U8 [R0+UR4+0x2a40], R19 ;  /* 0x002a401300007988 */ /* 0x000fe80008000004 */
[----:B------:R-:W2:Y:S04]  /*15640*/  LDL.LU R27, [R1+0x3c0] ;  /* 0x0003c000011b7983 */ /* 0x000ea80000300800 */
[----:B------:R-:W-:Y:S04]  /*15650*/  STS.U8 [R0+UR4+0x2e40], R17 ;  /* 0x002e401100007988 */ /* 0x000fe80008000004 */
[----:B------:R-:W2:Y:S04]  /*15660*/  LDL.LU R28, [R1+0x3bc] ;  /* 0x0003bc00011c7983 */ /* 0x000ea80000300800 */
[----:B------:R-:W-:Y:S04]  /*15670*/  STS.U8 [R0+UR4+0x2e00], R16 ;  /* 0x002e001000007988 */ /* 0x000fe80008000004 */
[----:B------:R-:W2:Y:S04]  /*15680*/  LDL.LU R2, [R1+0x380] ;  /* 0x0003800001027983 */ /* 0x000ea80000300800 */
[----:B------:R0:W-:Y:S04]  /*15690*/  STS.U8 [R0+UR4+0x3200], R18 ;  /* 0x0032001200007988 */ /* 0x0001e80008000004 */
[----:B------:R-:W2:Y:S04]  /*156a0*/  LDL.LU R14, [R1+0x37c] ;  /* 0x00037c00010e7983 */ /* 0x000ea80000300800 */
[----:B------:R1:W-:Y:S04]  /*156b0*/  STS.U8 [R0+UR4+0x3240], R20 ;  /* 0x0032401400007988 */ /* 0x0003e80008000004 */
[----:B------:R1:W-:Y:S04]  /*156c0*/  STS.U8 [R0+UR4+0x3640], R22 ;  /* 0x0036401600007988 */ /* 0x0003e80008000004 */
[----:B------:R1:W-:Y:S04]  /*156d0*/  STS.U8 [R0+UR4+0x3600], R29 ;  /* 0x0036001d00007988 */ /* 0x0003e80008000004 */
[----:B0-----:R-:W2:Y:S04]  /*156e0*/  LDL.LU R18, [R1+0x340] ;  /* 0x0003400001127983 */ /* 0x001ea80000300800 */
[----:B-1----:R-:W2:Y:S04]  /*156f0*/  LDL.LU R20, [R1+0x33c] ;  /* 0x00033c0001147983 */ /* 0x002ea80000300800 */
[----:B------:R-:W2:Y:S04]  /*15700*/  LDL.LU R22, [R1+0x300] ;  /* 0x0003000001167983 */ /* 0x000ea80000300800 */
[----:B------:R-:W2:Y:S01]  /*15710*/  LDL.LU R29, [R1+0x2fc] ;  /* 0x0002fc00011d7983 */ /* 0x000ea20000300800 */
[----:B------:R-:W-:-:S03]  /*15720*/  LOP3.LUT R9, R4, 0x28, RZ, 0x3c, !PT ;  /* 0x0000002804097812 */ /* 0x000fc600078e3cff */
[----:B---3--:R0:W-:Y:S04]  /*15730*/  STS.U8 [R0+UR4+0x3a00], R26 ;  /* 0x003a001a00007988 */ /* 0x0081e80008000004 */
[----:B----4-:R1:W-:Y:S04]  /*15740*/  STS.U8 [R0+UR4+0x3a40], R3 ;  /* 0x003a400300007988 */ /* 0x0103e80008000004 */
[----:B0-----:R-:W3:Y:S04]  /*15750*/  LDL.LU R26, [R1+0x2b0] ;  /* 0x0002b000011a7983 */ /* 0x001ee80000300800 */
[----:B------:R-:W4:Y:S04]  /*15760*/  LDL.LU R25, [R1+0x2ac] ;  /* 0x0002ac0001197983 */ /* 0x000f280000300800 */
[----:B------:R-:W4:Y:S04]  /*15770*/  LDL.LU R24, [R1+0x270] ;  /* 0x0002700001187983 */ /* 0x000f280000300800 */
[----:B------:R-:W4:Y:S04]  /*15780*/  LDL.LU R23, [R1+0x1bc] ;  /* 0x0001bc0001177983 */ /* 0x000f280000300800 */
[----:B------:R-:W4:Y:S04]  /*15790*/  LDL.LU R21, [R1+0x180] ;  /* 0x0001800001157983 */ /* 0x000f280000300800 */
[----:B------:R-:W4:Y:S04]  /*157a0*/  LDL.LU R19, [R1+0x17c] ;  /* 0x00017c0001137983 */ /* 0x000f280000300800 */
[----:B------:R-:W4:Y:S04]  /*157b0*/  LDL.LU R17, [R1+0x140] ;  /* 0x0001400001117983 */ /* 0x000f280000300800 */
[----:B------:R-:W4:Y:S04]  /*157c0*/  LDL.LU R16, [R1+0x13c] ;  /* 0x00013c0001107983 */ /* 0x000f280000300800 */
[----:B-1----:R-:W4:Y:S04]  /*157d0*/  LDL.LU R3, [R1+0x80] ;  /* 0x0000800001037983 */ /* 0x002f280000300800 */
[----:B------:R-:W4:Y:S04]  /*157e0*/  LDL.LU R4, [R1+0x5c] ;  /* 0x00005c0001047983 */ /* 0x000f280000300800 */
[----:B--2---:R-:W-:Y:S04]  /*157f0*/  STS.U8 [R0+UR4+0x3e40], R8 ;  /* 0x003e400800007988 */ /* 0x004fe80008000004 */
[----:B------:R0:W-:Y:S04]  /*15800*/  STL [R1+0x1950], R8 ;  /* 0x0019500801007387 */ /* 0x0001e80000100800 */
[----:B------:R1:W-:Y:S04]  /*15810*/  STS.U8 [R0+UR4+0x3e00], R7 ;  /* 0x003e000700007988 */ /* 0x0003e80008000004 */
[----:B0-----:R-:W2:Y:S04]  /*15820*/  LDL.LU R8, [R1+0x47c] ;  /* 0x00047c0001087983 */ /* 0x001ea80000300800 */
[----:B-1----:R-:W4:Y:S04]  /*15830*/  LDL.LU R0, [R1+0x1958] ;  /* 0x0019580001007983 */ /* 0x002f280000300800 */
[----:B------:R0:W-:Y:S04]  /*15840*/  STL [R1+0x1954], R7 ;  /* 0x0019540701007387 */ /* 0x0001e80000100800 */
[----:B0-----:R-:W3:Y:S04]  /*15850*/  LDL.LU R7, [R1+0x480] ;  /* 0x0004800001077983 */ /* 0x001ee80000300800 */
        /* <DEDUP_REMOVED lines=10> */
[----:B------:R0:W-:Y:S04]  /*15900*/  STS.U8 [R9+UR4+0x16c0], R18 ;  /* 0x0016c01209007988 */ /* 0x0001e80008000004 */
[----:B------:R-:W-:Y:S04]  /*15910*/  STS.U8 [R9+UR4+0x1680], R20 ;  /* 0x0016801409007988 */ /* 0x000fe80008000004 */
[----:B------:R-:W-:Y:S04]  /*15920*/  STS.U8 [R9+UR4+0x1a80], R22 ;  /* 0x001a801609007988 */ /* 0x000fe80008000004 */
[----:B------:R1:W-:Y:S04]  /*15930*/  STS.U8 [R9+UR4+0x1ac0], R29 ;  /* 0x001ac01d09007988 */ /* 0x0003e80008000004 */
[----:B0-----:R-:W2:Y:S04]  /*15940*/  LDL.LU R18, [R1+0x34] ;  /* 0x0000340001127983 */ /* 0x001ea80000300800 */
[----:B-1----:R-:W3:Y:S04]  /*15950*/  LDL.LU R29, [R1+0x30] ;  /* 0x00003000011d7983 */ /* 0x002ee80000300800 */
[----:B------:R-:W3:Y:S04]  /*15960*/  LDL.LU R20, [R1+0x2c] ;  /* 0x00002c0001147983 */ /* 0x000ee80000300800 */
[----:B------:R0:W-:Y:S04]  /*15970*/  STS.U8 [R9+UR4+0x1ec0], R26 ;  /* 0x001ec01a09007988 */ /* 0x0001e80008000004 */
[----:B------:R-:W3:Y:S04]  /*15980*/  LDL.LU R22, [R1+0x28] ;  /* 0x0000280001167983 */ /* 0x000ee80000300800 */
[----:B0-----:R-:W3:Y:S04]  /*15990*/  LDL.LU R26, [R1+0x20] ;  /* 0x00002000011a7983 */ /* 0x001ee80000300800 */
[----:B------:R-:W3:Y:S04]  /*159a0*/  LDL.LU R11, [R1+0x478] ;  /* 0x00047800010b7983 */ /* 0x000ee80000300800 */
[----:B------:R-:W3:Y:S04]  /*159b0*/  LDL.LU R12, [R1+0x474] ;  /* 0x00047400010c7983 */ /* 0x000ee80000300800 */
[----:B------:R-:W3:Y:S04]  /*159c0*/  LDL.LU R13, [R1+0x438] ;  /* 0x00043800010d7983 */ /* 0x000ee80000300800 */
[----:B------:R-:W3:Y:S04]  /*159d0*/  LDL.LU R27, [R1+0x434] ;  /* 0x00043400011b7983 */ /* 0x000ee80000300800 */
[----:B------:R-:W3:Y:S04]  /*159e0*/  LDL.LU R28, [R1+0x3f8] ;  /* 0x0003f800011c7983 */ /* 0x000ee80000300800 */
[----:B----4-:R0:W-:Y:S04]  /*159f0*/  STS.U8 [R9+UR4+0x1e80], R25 ;  /* 0x001e801909007988 */ /* 0x0101e80008000004 */
[----:B------:R-:W4:Y:S04]  /*15a00*/  LDL.LU R2, [R1+0x3f4] ;  /* 0x0003f40001027983 */ /* 0x000f280000300800 */
[----:B------:R1:W-:Y:S04]  /*15a10*/  STS.U8 [R9+UR4+0x2280], R24 ;  /* 0x0022801809007988 */ /* 0x0003e80008000004 */
[----:B------:R-:W4:Y:S04]  /*15a20*/  LDL.LU R14, [R1+0x3b8] ;  /* 0x0003b800010e7983 */ /* 0x000f280000300800 */
[----:B------:R1:W-:Y:S04]  /*15a30*/  STS.U8 [R9+UR4+0x22c0], R23 ;  /* 0x0022c01709007988 */ /* 0x0003e80008000004 */
[----:B------:R1:W-:Y:S04]  /*15a40*/  STS.U8 [R9+UR4+0x26c0], R21 ;  /* 0x0026c01509007988 */ /* 0x0003e80008000004 */
[----:B------:R1:W-:Y:S04]  /*15a50*/  STS.U8 [R9+UR4+0x2680], R19 ;  /* 0x0026801309007988 */ /* 0x0003e80008000004 */
[----:B------:R1:W-:Y:S04]  /*15a60*/  STS.U8 [R9+UR4+0x2a80], R17 ;  /* 0x002a801109007988 */ /* 0x0003e80008000004 */
[----:B0-----:R-:W4:Y:S04]  /*15a70*/  LDL.LU R25, [R1+0x3b4] ;  /* 0x0003b40001197983 */ /* 0x001f280000300800 */
[----:B-1----:R-:W4:Y:S04]  /*15a80*/  LDL.LU R24, [R1+0x378] ;  /* 0x0003780001187983 */ /* 0x002f280000300800 */
[----:B------:R0:W-:Y:S04]  /*15a90*/  STS.U8 [R9+UR4+0x2ac0], R16 ;  /* 0x002ac01009007988 */ /* 0x0001e80008000004 */
[----:B------:R-:W4:Y:S04]  /*15aa0*/  LDL.LU R23, [R1+0x374] ;  /* 0x0003740001177983 */ /* 0x000f280000300800 */
[----:B------:R-:W4:Y:S04]  /*15ab0*/  LDL.LU R21, [R1+0x338] ;  /* 0x0003380001157983 */ /* 0x000f280000300800 */
[----:B------:R-:W4:Y:S04]  /*15ac0*/  LDL.LU R19, [R1+0x334] ;  /* 0x0003340001137983 */ /* 0x000f280000300800 */
[----:B------:R1:W-:Y:S04]  /*15ad0*/  STS.U8 [R9+UR4+0x2ec0], R3 ;  /* 0x002ec00309007988 */ /* 0x0003e80008000004 */
[----:B------:R-:W4:Y:S04]  /*15ae0*/  LDL.LU R17, [R1+0x2f8] ;  /* 0x0002f80001117983 */ /* 0x000f280000300800 */
[----:B------:R1:W-:Y:S04]  /*15af0*/  STS.U8 [R9+UR4+0x2e80], R4 ;  /* 0x002e800409007988 */ /* 0x0003e80008000004 */
[----:B0-----:R-:W4:Y:S04]  /*15b00*/  LDL.LU R16, [R1+0x2f4] ;  /* 0x0002f40001107983 */ /* 0x001f280000300800 */
[----:B-1----:R-:W4:Y:S04]  /*15b10*/  LDL.LU R3, [R1+0x2a8] ;  /* 0x0002a80001037983 */ /* 0x002f280000300800 */
[----:B------:R-:W4:Y:S04]  /*15b20*/  LDL.LU R4, [R1+0x2a4] ;  /* 0x0002a40001047983 */ /* 0x000f280000300800 */
[----:B--2---:R-:W-:Y:S04]  /*15b30*/  STS.U8 [R9+UR4+0x3280], R18 ;  /* 0x0032801209007988 */ /* 0x004fe80008000004 */
[----:B---3--:R0:W-:Y:S04]  /*15b40*/  STS.U8 [R9+UR4+0x32c0], R29 ;  /* 0x0032c01d09007988 */ /* 0x0081e80008000004 */
[----:B0-----:R-:W2:Y:S04]  /*15b50*/  LDL.LU R29, [R1+0x1b8] ;  /* 0x0001b800011d7983 */ /* 0x001ea80000300800 */
[----:B------:R0:W-:Y:S04]  /*15b60*/  STS.U8 [R9+UR4+0x36c0], R20 ;  /* 0x0036c01409007988 */ /* 0x0001e80008000004 */
[----:B------:R1:W-:Y:S01]  /*15b70*/  STS.U8 [R9+UR4+0x3680], R22 ;  /* 0x0036801609007988 */ /* 0x0003e20008000004 */
[----:B------:R-:W-:-:S03]  /*15b80*/  LOP3.LUT R10, R15, 0x30, RZ, 0x3c, !PT ;  /* 0x000000300f0a7812 */ /* 0x000fc600078e3cff */
[----:B------:R3:W-:Y:S04]  /*15b90*/  STS.U8 [R9+UR4+0x3a80], R26 ;  /* 0x003a801a09007988 */ /* 0x0007e80008000004 */
[----:B------:R3:W-:Y:S04]  /*15ba0*/  STS.U8 [R9+UR4+0x3ac0], R0 ;  /* 0x003ac00009007988 */ /* 0x0007e80008000004 */
[----:B------:R-:W-:Y:S04]  /*15bb0*/  STS.U8 [R9+UR4+0x3ec0], R6 ;  /* 0x003ec00609007988 */ /* 0x000fe80008000004 */
[----:B------:R-:W-:Y:S04]  /*15bc0*/  STS.U8 [R9+UR4+0x3e80], R5 ;  /* 0x003e800509007988 */ /* 0x000fe80008000004 */
[----:B------:R-:W-:Y:S04]  /*15bd0*/  STS.U8 [R10+UR4+0x300], R11 ;  /* 0x0003000b0a007988 */ /* 0x000fe80008000004 */
[----:B------:R-:W-:Y:S04]  /*15be0*/  STS.U8 [R10+UR4+0x340], R12 ;  /* 0x0003400c0a007988 */ /* 0x000fe80008000004 */
[----:B------:R3:W-:Y:S04]  /*15bf0*/  STS.U8 [R10+UR4+0x740], R13 ;  /* 0x0007400d0a007988 */ /* 0x0007e80008000004 */
[----:B------:R-:W-:Y:S04]  /*15c00*/  STS.U8 [R10+UR4+0x700], R27 ;  /* 0x0007001b0a007988 */ /* 0x000fe80008000004 */
[----:B------:R-:W-:Y:S04]  /*15c10*/  STS.U8 [R10+UR4+0xb00], R28 ;  /* 0x000b001c0a007988 */ /* 0x000fe80008000004 */
[----:B------:R-:W2:Y:S04]  /*15c20*/  LDL.LU R18, [R1+0x1b4] ;  /* 0x0001b40001127983 */ /* 0x000ea80000300800 */
[----:B----4-:R-:W-:Y:S04]  /*15c30*/  STS.U8 [R10+UR4+0xb40], R2 ;  /* 0x000b40020a007988 */ /* 0x010fe80008000004 */
[----:B0-----:R-:W4:Y:S04]  /*15c40*/  LDL.LU R20, [R1+0x178] ;  /* 0x0001780001147983 */ /* 0x001f280000300800 */
[----:B------:R-:W-:Y:S04]  /*15c50*/  STS.U8 [R10+UR4+0xf40], R14 ;  /* 0x000f400e0a007988 */ /* 0x000fe80008000004 */
[----:B-1----:R-:W4:Y:S04]  /*15c60*/  LDL.LU R22, [R1+0x174] ;  /* 0x0001740001167983 */ /* 0x002f280000300800 */
[----:B------:R-:W-:Y:S04]  /*15c70*/  STS.U8 [R10+UR4+0xf00], R25 ;  /* 0x000f00190a007988 */ /* 0x000fe80008000004 */
[----:B---3--:R-:W3:Y:S04]  /*15c80*/  LDL.LU R26, [R1+0x138] ;  /* 0x00013800011a7983 */ /* 0x008ee80000300800 */
[----:B------:R-:W-:Y:S04]  /*15c90*/  STS.U8 [R10+UR4+0x1300], R24 ;  /* 0x001300180a007988 */ /* 0x000fe80008000004 */
[----:B------:R-:W3:Y:S04]  /*15ca0*/  LDL.LU R0, [R1+0x134] ;  /* 0x0001340001007983 */ /* 0x000ee80000300800 */
[----:B------:R-:W-:Y:S04]  /*15cb0*/  STS.U8 [R10+UR4+0x1340], R23 ;  /* 0x001340170a007988 */ /* 0x000fe80008000004 */
[----:B------:R-:W-:Y:S04]  /*15cc0*/  STS.U8 [R10+UR4+0x1740], R21 ;  /* 0x001740150a007988 */ /* 0x000fe80008000004 */
[----:B------:R-:W-:Y:S04]  /*15cd0*/  STS.U8 [R10+UR4+0x1700], R19 ;  /* 0x001700130a007988 */ /* 0x000fe80008000004 */
[----:B------:R-:W3:Y:S04]  /*15ce0*/  LDL.LU R7, [R1+0x38] ;  /* 0x0000380001077983 */ /* 0x000ee80000300800 */
[----:B------:R-:W-:Y:S04]  /*15cf0*/  STS.U8 [R10+UR4+0x1b00], R17 ;  /* 0x001b00110a007988 */ /* 0x000fe80008000004 */
[----:B------:R-:W3:Y:S04]  /*15d00*/  LDL.LU R13, [R1+0x14] ;  /* 0x00001400010d7983 */ /* 0x000ee80000300800 */
[----:B------:R-:W3:Y:S04]  /*15d10*/  LDL.LU R8, [R1+0x10] ;  /* 0x0000100001087983 */ /* 0x000ee80000300800 */
[----:B------:R-:W3:Y:S04]  /*15d20*/  LDL.LU R9, [R1+0xc] ;  /* 0x00000c0001097983 */ /* 0x000ee80000300800 */
[----:B------:R-:W-:Y:S04]  /*15d30*/  STS.U8 [R10+UR4+0x1b40], R16 ;  /* 0x001b40100a007988 */ /* 0x000fe80008000004 */
[----:B------:R0:W-:Y:S04]  /*15d40*/  STS.U8 [R10+UR4+0x1f40], R3 ;  /* 0x001f40030a007988 */ /* 0x0001e80008000004 */
[----:B------:R1:W-:Y:S04]  /*15d50*/  STS.U8 [R10+UR4+0x1f00], R4 ;  /* 0x001f00040a007988 */ /* 0x0003e80008000004 */
[----:B0-----:R-:W3:Y:S04]  /*15d60*/  LDL.LU R3, [R1+0x8] ;  /* 0x0000080001037983 */ /* 0x001ee80000300800 */
[----:B-1----:R-:W3:Y:S04]  /*15d70*/  LDL.LU R4, [R1+0x4] ;  /* 0x0000040001047983 */ /* 0x002ee80000300800 */
[----:B--2---:R0:W-:Y:S04]  /*15d80*/  STS.U8 [R10+UR4+0x2300], R29 ;  /* 0x0023001d0a007988 */ /* 0x0041e80008000004 */
[----:B0-----:R-:W2:Y:S04]  /*15d90*/  LDL.LU R29, [R1] ;  /* 0x00000000011d7983 */ /* 0x001ea80000300800 */
[----:B------:R-:W2:Y:S04]  /*15da0*/  LDL.LU R11, [R1+0x470] ;  /* 0x00047000010b7983 */ /* 0x000ea80000300800 */
        /* <DEDUP_REMOVED lines=10> */
[----:B------:R0:W-:Y:S04]  /*15e50*/  STS.U8 [R10+UR4+0x2340], R18 ;  /* 0x002340120a007988 */ /* 0x0001e80008000004 */
[----:B------:R-:W2:Y:S04]  /*15e60*/  LDL.LU R16, [R1+0x32c] ;  /* 0x00032c0001107983 */ /* 0x000ea80000300800 */
[----:B----4-:R1:W-:Y:S04]  /*15e70*/  STS.U8 [R10+UR4+0x2740], R20 ;  /* 0x002740140a007988 */ /* 0x0103e80008000004 */
[----:B------:R4:W-:Y:S04]  /*15e80*/  STS.U8 [R10+UR4+0x2700], R22 ;  /* 0x002700160a007988 */ /* 0x0009e80008000004 */
[----:B---3--:R3:W-:Y:S04]  /*15e90*/  STS.U8 [R10+UR4+0x2b00], R26 ;  /* 0x002b001a0a007988 */ /* 0x0087e80008000004 */
[----:B------:R3:W-:Y:S04]  /*15ea0*/  STS.U8 [R10+UR4+0x2b40], R0 ;  /* 0x002b40000a007988 */ /* 0x0007e80008000004 */
[----:B0-----:R-:W2:Y:S04]  /*15eb0*/  LDL.LU R18, [R1+0x2f0] ;  /* 0x0002f00001127983 */ /* 0x001ea80000300800 */
[----:B-1----:R-:W2:Y:S04]  /*15ec0*/  LDL.LU R20, [R1+0x2ec] ;  /* 0x0002ec0001147983 */ /* 0x002ea80000300800 */
[----:B----4-:R-:W4:Y:S04]  /*15ed0*/  LDL.LU R22, [R1+0x2a0] ;  /* 0x0002a00001167983 */ /* 0x010f280000300800 */
[----:B---3--:R-:W3:Y:S04]  /*15ee0*/  LDL.LU R26, [R1+0x29c] ;  /* 0x00029c00011a7983 */ /* 0x008ee80000300800 */
[----:B------:R-:W3:Y:S04]  /*15ef0*/  LDL.LU R0, [R1+0x1b0] ;  /* 0x0001b00001007983 */ /* 0x000ee80000300800 */
[----:B------:R-:W3:Y:S04]  /*15f00*/  LDL.LU R2, [R1+0x170] ;  /* 0x0001700001027983 */ /* 0x000ee80000300800 */
[----:B------:R0:W-:Y:S04]  /*15f10*/  STS.U8 [R10+UR4+0x2f40], R7 ;  /* 0x002f40070a007988 */ /* 0x0001e80008000004 */
[----:B------:R1:W-:Y:S04]  /*15f20*/  STS.U8 [R10+UR4+0x2f00], R13 ;  /* 0x002f000d0a007988 */ /* 0x0003e80008000004 */
[----:B------:R1:W-:Y:S04]  /*15f30*/  STS.U8 [R10+UR4+0x3300], R8 ;  /* 0x003300080a007988 */ /* 0x0003e80008000004 */
[----:B------:R1:W-:Y:S04]  /*15f40*/  STS.U8 [R10+UR4+0x3340], R9 ;  /* 0x003340090a007988 */ /* 0x0003e80008000004 */
[----:B------:R1:W-:Y:S04]  /*15f50*/  STS.U8 [R10+UR4+0x3740], R3 ;  /* 0x003740030a007988 */ /* 0x0003e80008000004 */
[----:B------:R1:W-:Y:S04]  /*15f60*/  STS.U8 [R10+UR4+0x3700], R4 ;  /* 0x003700040a007988 */ /* 0x0003e80008000004 */
[----:B0-----:R-:W3:Y:S04]  /*15f70*/  LDL.LU R7, [R1+0x1954] ;  /* 0x0019540001077983 */ /* 0x001ee80000300800 */
[----:B-1----:R-:W3:Y:S04]  /*15f80*/  LDL.LU R13, [R1+0x16c] ;  /* 0x00016c00010d7983 */ /* 0x002ee80000300800 */
[----:B------:R-:W3:Y:S04]  /*15f90*/  LDL.LU R8, [R1+0x1950] ;  /* 0x0019500001087983 */ /* 0x000ee80000300800 */
[----:B------:R-:W3:Y:S04]  /*15fa0*/  LDL.LU R9, [R1+0x194c] ;  /* 0x00194c0001097983 */ /* 0x000ee80000300800 */
[----:B------:R-:W4:Y:S04]  /*15fb0*/  LDL.LU R3, [R1+0x1948] ;  /* 0x0019480001037983 */ /* 0x000f280000300800 */
[----:B------:R-:W3:Y:S04]  /*15fc0*/  LDL.LU R4, [R1+0x1944] ;  /* 0x0019440001047983 */ /* 0x000ee80000300800 */
[----:B--2---:R0:W-:Y:S04]  /*15fd0*/  STS.U8 [R10+UR4+0x3b00], R29 ;  /* 0x003b001d0a007988 */ /* 0x0041e80008000004 */
[----:B0-----:R-:W2:Y:S01]  /*15fe0*/  LDL.LU R29, [R1+0x1940] ;  /* 0x00194000011d7983 */ /* 0x001ea20000300800 */
[----:B------:R-:W-:-:S03]  /*15ff0*/  LOP3.LUT R15, R15, 0x38, RZ, 0x3c, !PT ;  /* 0x000000380f0f7812 */ /* 0x000fc600078e3cff */
[----:B--2---:R-:W-:Y:S04]  /*16000*/  STS.U8 [R10+UR4+0x3b40], R29 ;  /* 0x003b401d0a007988 */ /* 0x004fe80008000004 */
[----:B---3--:R-:W-:Y:S04]  /*16010*/  STS.U8 [R10+UR4+0x3f40], R4 ;  /* 0x003f40040a007988 */ /* 0x008fe80008000004 */
[----:B----4-:R0:W-:Y:S04]  /*16020*/  STS.U8 [R10+UR4+0x3f00], R3 ;  /* 0x003f00030a007988 */ /* 0x0101e80008000004 */
[----:B------:R1:W-:Y:S04]  /*16030*/  STS.U8 [R15+UR4+0x380], R11 ;  /* 0x0003800b0f007988 */ /* 0x0003e80008000004 */
[----:B------:R2:W-:Y:S04]  /*16040*/  STS.U8 [R15+UR4+0x3c0], R12 ;  /* 0x0003c00c0f007988 */ /* 0x0005e80008000004 */
[----:B------:R3:W-:Y:S04]  /*16050*/  STS.U8 [R15+UR4+0x7c0], R27 ;  /* 0x0007c01b0f007988 */ /* 0x0007e80008000004 */
[----:B------:R4:W-:Y:S04]  /*16060*/  STS.U8 [R15+UR4+0x780], R28 ;  /* 0x0007801c0f007988 */ /* 0x0009e80008000004 */
[----:B------:R4:W-:Y:S04]  /*16070*/  STS.U8 [R15+UR4+0xb80], R14 ;  /* 0x000b800e0f007988 */ /* 0x0009e80008000004 */
[----:B0-----:R-:W4:Y:S04]  /*16080*/  LDL.LU R10, [R1+0x193c] ;  /* 0x00193c00010a7983 */ /* 0x001f280000300800 */
[----:B------:R-:W4:Y:S04]  /*16090*/  LDL.LU R3, [R1+0x1ac] ;  /* 0x0001ac0001037983 */ /* 0x000f280000300800 */
[----:B-1----:R-:W4:Y:S04]  /*160a0*/  LDL.LU R11, [R1+0x1938] ;  /* 0x00193800010b7983 */ /* 0x002f280000300800 */
[----:B--2---:R-:W2:Y:S04]  /*160b0*/  LDL.LU R12, [R1+0x1934] ;  /* 0x00193400010c7983 */ /* 0x004ea80000300800 */
[----:B---3--:R-:W3:Y:S04]  /*160c0*/  LDL.LU R27, [R1+0x1930] ;  /* 0x00193000011b7983 */ /* 0x008ee80000300800 */
[----:B----4-:R-:W4:Y:S04]  /*160d0*/  LDL.LU R28, [R1+0x192c] ;  /* 0x00192c00011c7983 */ /* 0x010f280000300800 */
[----:B------:R-:W4:Y:S04]  /*160e0*/  LDL.LU R14, [R1+0x1928] ;  /* 0x00192800010e7983 */ /* 0x000f280000300800 */
[----:B------:R0:W-:Y:S04]  /*160f0*/  STS.U8 [R15+UR4+0xbc0], R25 ;  /* 0x000bc0190f007988 */ /* 0x0001e80008000004 */
[----:B------:R1:W-:Y:S04]  /*16100*/  STS.U8 [R15+UR4+0xfc0], R24 ;  /* 0x000fc0180f007988 */ /* 0x0003e80008000004 */
[----:B------:R1:W-:Y:S04]  /*16110*/  STS.U8 [R15+UR4+0xf80], R23 ;  /* 0x000f80170f007988 */ /* 0x0003e80008000004 */
[----:B------:R1:W-:Y:S04]  /*16120*/  STS.U8 [R15+UR4+0x1380], R21 ;  /* 0x001380150f007988 */ /* 0x0003e80008000004 */
[----:B------:R1:W-:Y:S04]  /*16130*/  STS.U8 [R15+UR4+0x13c0], R19 ;  /* 0x0013c0130f007988 */ /* 0x0003e80008000004 */
[----:B------:R1:W-:Y:S04]  /*16140*/  STS.U8 [R15+UR4+0x17c0], R17 ;  /* 0x0017c0110f007988 */ /* 0x0003e80008000004 */
[----:B0-----:R-:W2:Y:S04]  /*16150*/  LDL.LU R25, [R1+0x1924] ;  /* 0x0019240001197983 */ /* 0x001ea80000300800 */
[----:B-1----:R-:W3:Y:S04]  /*16160*/  LDL.LU R24, [R1+0x1920] ;  /* 0x0019200001187983 */ /* 0x002ee80000300800 */
[----:B------:R-:W4:Y:S04]  /*16170*/  LDL.LU R23, [R1+0x191c] ;  /* 0x00191c0001177983 */ /* 0x000f280000300800 */
[----:B------:R-:W2:Y:S04]  /*16180*/  LDL.LU R21, [R1+0x1918] ;  /* 0x0019180001157983 */ /* 0x000ea80000300800 */
[----:B------:R-:W3:Y:S04]  /*16190*/  LDL.LU R19, [R1+0x1914] ;  /* 0x0019140001137983 */ /* 0x000ee80000300800 */
        /* <DEDUP_REMOVED lines=15> */
[----:B------:R-:W-:Y:S04]  /*16290*/  STS.U8 [R15+UR4+0x2780], R13 ;  /* 0x0027800d0f007988 */ /* 0x000fe80008000004 */
[----:B0-----:R-:W2:Y:S04]  /*162a0*/  LDL R3, [R1+0x8f4] ;  /* 0x0008f40001037983 */ /* 0x001ea80000100800 */
[----:B-1----:R-:W2:Y:S04]  /*162b0*/  LDL R2, [R1+0x910] ;  /* 0x0009100001027983 */ /* 0x002ea80000100800 */
[----:B----4-:R0:W-:Y:S04]  /*162c0*/  STS.U8 [R15+UR4+0x2b80], R0 ;  /* 0x002b80000f007988 */ /* 0x0101e80008000004 */
[----:B0-----:R-:W4:Y:S04]  /*162d0*/  LDL.LU R0, [R1+0x18f4] ;  /* 0x0018f40001007983 */ /* 0x001f280000300800 */
        /* <DEDUP_REMOVED lines=11> */
[----:B------:R-:W2:Y:S01]  /*16390*/  LDL R13, [R1+0xac8] ;  /* 0x000ac800010d7983 */ /* 0x000ea20000100800 */
[----:B------:R-:W-:Y:S06]  /*163a0*/  BAR.SYNC.DEFER_BLOCKING 0x0 ;  /* 0x0000000000007b1d */ /* 0x000fec0000010000 */
[----:B0-----:R-:W3:Y:S01]  /*163b0*/  LDL.LU R15, [R1+0x18f0] ;  /* 0x0018f000010f7983 */ /* 0x001ee20000300800 */
[----:B----4-:R-:W-:-:S06]  /*163c0*/  PRMT R0, RZ, 0x7610, R0 ;  /* 0x00007610ff007816 */ /* 0x010fcc0000000000 */
[----:B------:R-:W4:Y:S04]  /*163d0*/  @!P1 LDG.E.U8 R0, desc[UR32][R2.64] ;  /* 0x0000002002009981 */ /* 0x000f28000c1e1100 */
[----:B----4-:R0:W-:Y:S04]  /*163e0*/  STL [R1+0xbc], R0 ;  /* 0x0000bc0001007387 */ /* 0x0101e80000100800 */
[----:B0-----:R-:W4:Y:S04]  /*163f0*/  LDL.LU R0, [R1+0x18ec] ;  /* 0x0018ec0001007983 */ /* 0x001f280000300800 */
[----:B------:R-:W2:Y:S04]  /*16400*/  LDL R2, [R1+0x900] ;  /* 0x0009000001027983 */ /* 0x000ea80000100800 */
[----:B------:R-:W2:Y:S01]  /*16410*/  LDL R3, [R1+0xae8] ;  /* 0x000ae80001037983 */ /* 0x000ea20000100800 */
[----:B---3--:R-:W-:-:S02]  /*16420*/  PRMT R15, RZ, 0x7610, R15 ;  /* 0x00007610ff0f7816 */ /* 0x008fc4000000000f */
[----:B--2---:R-:W-:-:S04]  /*16430*/  @!P1 LOP3.LUT R3, R3, R2, RZ, 0x3c, !PT ;  /* 0x0000000203039212 */ /* 0x004fc800078e3cff */
[----:B------:R-:W-:-:S04]  /*16440*/  @!P1 LOP3.LUT R2, R3, R2, RZ, 0x3c, !PT ;  /* 0x0000000203029212 */ /* 0x000fc800078e3cff */
[----:B------:R-:W-:-:S05]  /*16450*/  @!P1 LOP3.LUT R3, R3, R2, RZ, 0x3c, !PT ;  /* 0x0000000203039212 */ /* 0x000fca00078e3cff */
[----:B------:R-:W2:Y:S04]  /*16460*/  @!P1 LDG.E.U8 R15, desc[UR32][R2.64] ;  /* 0x00000020020f9981 */ /* 0x000ea8000c1e1100 */
[----:B--2---:R0:W-:Y:S04]  /*16470*/  STL [R1+0xb0], R15 ;  /* 0x0000b00f01007387 */ /* 0x0041e80000100800 */
[----:B0-----:R-:W2:Y:S04]  /*16480*/  LDL.LU R15, [R1+0x18e8] ;  /* 0x0018e800010f7983 */ /* 0x001ea80000300800 */
[----:B------:R-:W3:Y:S04]  /*16490*/  LDL R2, [R1+0x8f8] ;  /* 0x0008f80001027983 */ /* 0x000ee80000100800 */
[----:B------:R-:W3:Y:S01]  /*164a0*/  LDL R3, [R1+0xae0] ;  /* 0x000ae00001037983 */ /* 0x000ee20000100800 */
[----:B----4-:R-:W-:-:S02]  /*164b0*/  PRMT R0, RZ, 0x7610, R0 ;  /* 0x00007610ff007816 */ /* 0x010fc40000000000 */
[----:B---3--:R-:W-:-:S04]  /*164c0*/  @!P1 LOP3.LUT R3, R3, R2, RZ, 0x3c, !PT ;  /* 0x0000000203039212 */ /* 0x008fc800078e3cff */
[----:B------:R-:W-:-:S04]  /*164d0*/  @!P1 LOP3.LUT R2, R3, R2, RZ, 0x3c, !PT ;  /* 0x0000000203029212 */ /* 0x000fc800078e3cff */
[----:B------:R-:W-:-:S05]  /*164e0*/  @!P1 LOP3.LUT R3, R3, R2, RZ, 0x3c, !PT ;  /* 0x0000000203039212 */ /* 0x000fca00078e3cff */
[----:B------:R-:W3:Y:S04]  /*164f0*/  @!P1 LDG.E.U8 R0, desc[UR32][R2.64] ;  /* 0x0000002002009981 */ /* 0x000ee8000c1e1100 */
[----:B---3--:R0:W-:Y:S04]  /*16500*/  STL [R1+0xa4], R0 ;  /* 0x0000a40001007387 */ /* 0x0081e80000100800 */
[----:B0-----:R-:W3:Y:S04]  /*16510*/  LDL.LU R0, [R1+0x18e4] ;  /* 0x0018e40001007983 */ /* 0x001ee80000300800 */
[----:B------:R-:W4:Y:S04]  /*16520*/  LDL R2, [R1+0xad4] ;  /* 0x000ad40001027983 */ /* 0x000f280000100800 */
[----:B------:R-:W4:Y:S01]  /*16530*/  LDL R3, [R1+0xad8] ;  /* 0x000ad80001037983 */ /* 0x000f220000100800 */
[----:B--2---:R-:W-:-:S02]  /*16540*/  PRMT R15, RZ, 0x7610, R15 ;  /* 0x00007610ff0f7816 */ /* 0x004fc4000000000f */
[----:B----4-:R-:W-:-:S04]  /*16550*/  @!P1 LOP3.LUT R3, R3, R2, RZ, 0x3c, !PT ;  /* 0x0000000203039212 */ /* 0x010fc800078e3cff */
[----:B------:R-:W-:-:S04]  /*16560*/  @!P1 LOP3.LUT R2, R3, R2, RZ, 0x3c, !PT ;  /* 0x0000000203029212 */ /* 0x000fc800078e3cff */
[----:B------:R-:W-:-:S05]  /*16570*/  @!P1 LOP3.LUT R3, R3, R2, RZ, 0x3c, !PT ;  /* 0x0000000203039212 */ /* 0x000fca00078e3cff */
[----:B------:R-:W2:Y:S01]  /*16580*/  @!P1 LDG.E.U8 R15, desc[UR32][R2.64] ;  /* 0x00000020020f9981 */ /* 0x000ea2000c1e1100 */
[----:B---3--:R-:W-:-:S03]  /*16590*/  PRMT R0, RZ, 0x7610, R0 ;  /* 0x00007610ff007816 */ /* 0x008fc60000000000 */
[----:B--2---:R0:W-:Y:S04]  /*165a0*/  STL [R1+0xa0], R15 ;  /* 0x0000a00f01007387 */ /* 0x0041e80000100800 */
[----:B0-----:R-:W2:Y:S04]  /*165b0*/  LDL.LU R15, [R1+0x18e0] ;  /* 0x0018e000010f7983 */ /* 0x001ea80000300800 */
[----:B------:R-:W3:Y:S01]  /*165c0*/  LDL R3, [R1+0xac4] ;  /* 0x000ac40001037983 */ /* 0x000ee20000100800 */
[----:B------:R-:W-:-:S03]  /*165d0*/  @!P1 IMAD.MOV.U32 R2, RZ, RZ, R13 ;  /* 0x000000ffff029224 */ /* 0x000fc600078e000d */
[----:B------:R-:W4:Y:S04]  /*165e0*/  LDL R13, [R1+0xa78] ;  /* 0x000a7800010d7983 */ /* 0x000f280000100800 */
[----:B---3--:R-:W3:Y:S04]  /*165f0*/  @!P1 LDG.E.U8 R0, desc[UR32][R2.64] ;  /* 0x0000002002009981 */ /* 0x008ee8000c1e1100 */
[----:B---3--:R0:W-:Y:S04]  /*16600*/  STL [R1+0x9c], R0 ;  /* 0x00009c0001007387 */ /* 0x0081e80000100800 */
[----:B0-----:R-:W3:Y:S04]  /*16610*/  LDL.LU R0, [R1+0x18dc] ;  /* 0x0018dc0001007983 */ /* 0x001ee80000300800 */
[----:B------:R-:W2:Y:S04]  /*16620*/  LDL R2, [R1+0xab4] ;  /* 0x000ab40001027983 */ /* 0x000ea80000100800 */
[----:B------:R-:W2:Y:S01]  /*16630*/  LDL R3, [R1+0xab8] ;  /* 0x000ab80001037983 */ /* 0x000ea20000100800 */
[----:B------:R-:W-:-:S02]  /*16640*/  PRMT R11, RZ, 0x7610, R11 ;  /* 0x00007610ff0b7816 */ /* 0x000fc4000000000b */
[----:B--2---:R-:W-:-:S04]  /*16650*/  @!P1 LOP3.LUT R3, R3, R2, RZ, 0x3c, !PT ;  /* 0x0000000203039212 */ /* 0x004fc800078e3cff */
[----:B------:R-:W-:-:S04]  /*16660*/  @!P1 LOP3.LUT R2, R3, R2, RZ, 0x3c, !PT ;  /* 0x0000000203029212 */ /* 0x000fc800078e3cff */
[----:B------:R-:W-:-:S05]  /*16670*/  @!P1 LOP3.LUT R3, R3, R2, RZ, 0x3c, !PT ;  /* 0x0000000203039212 */ /* 0x000fca00078e3cff */
[----:B------:R0:W2:Y:S04]  /*16680*/  @!P1 LDG.E.U8 R11, desc[UR32][R2.64] ;  /* 0x00000020020b9981 */ /* 0x0000a8000c1e1100 */
[----:B------:R-:W0:Y:S04]  /*16690*/  LDL R2, [R1+0xaa4] ;  /* 0x000aa40001027983 */ /* 0x000e280000100800 */
[----:B------:R-:W0:Y:S01]  /*166a0*/  LDL R3, [R1+0xaa8] ;  /* 0x000aa80001037983 */ /* 0x000e220000100800 */
[----:B------:R-:W-:Y:S02]  /*166b0*/  PRMT R15, RZ, 0x7610, R15 ;  /* 0x00007610ff0f7816 */ /* 0x000fe4000000000f */
[----:B0-----:R-:W-:-:S04]  /*166c0*/  @!P1 LOP3.LUT R3, R3, R2, RZ, 0x3c, !PT ;  /* 0x0000000203039212 */ /* 0x001fc800078e3cff */
[----:B------:R-:W-:-:S04]  /*166d0*/  @!P1 LOP3.LUT R2, R3, R2, RZ, 0x3c, !PT ;  /* 0x0000000203029212 */ /* 0x000fc800078e3cff */
[----:B------:R-:W-:-:S05]  /*166e0*/  @!P1 LOP3.LUT R3, R3, R2, RZ, 0x3c, !PT ;  /* 0x0000000203039212 */ /* 0x000fca00078e3cff */
[----:B------:R-:W4:Y:S04]  /*166f0*/  @!P1 LDG.E.U8 R15, desc[UR32][R2.64] ;  /* 0x00000020020f9981 */ /* 0x000f28000c1e1100 */
[----:B--2---:R0:W-:Y:S04]  /*16700*/  STL [R1+0x98], R11 ;  /* 0x0000980b01007387 */ /* 0x0041e80000100800 */
[----:B0-----:R-:W2:Y:S04]  /*16710*/  LDL R11, [R1+0xa68] ;  /* 0x000a6800010b7983 */ /* 0x001ea80000100800 */
        /* <DEDUP_REMOVED lines=13> */
[----:B------:R-:W-:-:S02]  /*167f0*/  PRMT R7, RZ, 0x7610, R7 ;  /* 0x00007610ff077816 */ /* 0x000fc40000000007 */
[----:B---3--:R-:W-:-:S04]  /*16800*/  @!P1 LOP3.LUT R3, R3, R2, RZ, 0x3c, !PT ;  /* 0x0000000203039212 */ /* 0x008fc800078e3cff */
[----:B------:R-:W-:-:S04]  /*16810*/  @!P1 LOP3.LUT R2, R3, R2, RZ, 0x3c, !PT ;  /* 0x0000000203029212 */ /* 0x000fc800078e3cff */
[----:B------:R-:W-:-:S05]  /*16820*/  @!P1 LOP3.LUT R3, R3, R2, RZ, 0x3c, !PT ;  /* 0x0000000203039212 */ /* 0x000fca00078e3cff */
[----:B------:R0:W3:Y:S04]  /*16830*/  @!P1 LDG.E.U8 R7, desc[UR32][R2.64] ;  /* 0x0000002002079981 */ /* 0x0000e8000c1e1100 */
[----:B------:R-:W4:Y:S01]  /*16840*/  LDL R3, [R1+0xa74] ;  /* 0x000a740001037983 */ /* 0x000f220000100800 */
[----:B------:R-:W-:Y:S01]  /*16850*/  PRMT R12, RZ, 0x7610, R12 ;  /* 0x00007610ff0c7816 */ /* 0x000fe2000000000c */
[----:B0-----:R-:W-:Y:S02]  /*16860*/  @!P1 IMAD.MOV.U32 R2, RZ, RZ, R13 ;  /* 0x000000ffff029224 */ /* 0x001fe400078e000d */
[----:B---3--:R0:W-:Y:S01]  /*16870*/  STL [R1+0x8c], R7 ;  /* 0x00008c0701007387 */ /* 0x0081e20000100800 */
[----:B------:R-:W-:-:S03]  /*16880*/  PRMT R9, RZ, 0x7610, R9 ;  /* 0x00007610ff097816 */ /* 0x000fc60000000009 */
[----:B------:R-:W3:Y:S04]  /*16890*/  LDL R13, [R1+0xa24] ;  /* 0x000a2400010d7983 */ /* 0x000ee80000100800 */
[----:B----4-:R1:W4:Y:S04]  /*168a0*/  @!P1 LDG.E.U8 R12, desc[UR32][R2.64] ;  /* 0x00000020020c9981 */ /* 0x010328000c1e1100 */
[----:B0-----:R-:W3:Y:S04]  /*168b0*/  LDL R7, [R1+0xa38] ;  /* 0x000a380001077983 */ /* 0x001ee80000100800 */
[----:B------:R-:W2:Y:S01]  /*168c0*/  LDL R3, [R1+0xa64] ;  /* 0x000a640001037983 */ /* 0x000ea20000100800 */
[----:B-1----:R-:W-:-:S03]  /*168d0*/  @!P1 IMAD.MOV.U32 R2, RZ, RZ, R11 ;  /* 0x000000ffff029224 */ /* 0x002fc600078e000b */
[----:B----4-:R0:W-:Y:S01]  /*168e0*/  STL [R1+0x88], R12 ;  /* 0x0000880c01007387 */ /* 0x0101e20000100800 */
[----:B------:R-:W-:-:S03]  /*168f0*/  PRMT R15, RZ, 0x7610, R15 ;  /* 0x00007610ff0f7816 */ /* 0x000fc6000000000f */
[----:B------:R-:W4:Y:S04]  /*16900*/  LDL R11, [R1+0xa14] ;  /* 0x000a1400010b7983 */ /* 0x000f280000100800 */
[----:B--2---:R1:W2:Y:S04]  /*16910*/  @!P1 LDG.E.U8 R9, desc[UR32][R2.64] ;  /* 0x0000002002099981 */ /* 0x0042a8000c1e1100 */
[----:B0-----:R-:W4:Y:S04]  /*16920*/  LDL R12, [R1+0xa28] ;  /* 0x000a2800010c7983 */ /* 0x001f280000100800 */
[----:B------:R-:W1:Y:S04]  /*16930*/  LDL R2, [R1+0xa54] ;  /* 0x000a540001027983 */ /* 0x000e680000100800 */
[----:B------:R-:W1:Y:S02]  /*16940*/  LDL R3, [R1+0xa58] ;  /* 0x000a580001037983 */ /* 0x000e640000100800 */
[----:B-1----:R-:W-:-:S04]  /*16950*/  @!P1 LOP3.LUT R3, R3, R2, RZ, 0x3c, !PT ;  /* 0x0000000203039212 */ /* 0x002fc800078e3cff */
[----:B------:R-:W-:-:S04]  /*16960*/  @!P1 LOP3.LUT R2, R3, R2, RZ, 0x3c, !PT ;  /* 0x0000000203029212 */ /* 0x000fc800078e3cff */
[----:B------:R-:W-:-:S05]  /*16970*/  @!P1 LOP3.LUT R3, R3, R2, RZ, 0x3c, !PT ;  /* 0x0000000203039212 */ /* 0x000fca00078e3cff */
[----:B------:R-:W3:Y:S04]  /*16980*/  @!P1 LDG.E.U8 R15, desc[UR32][R2.64] ;  /* 0x00000020020f9981 */ /* 0x000ee8000c1e1100 */
[----:B--2---:R0:W-:Y:S04]  /*16990*/  STL [R1+0x84], R9 ;  /* 0x0000840901007387 */ /* 0x0041e80000100800 */
[----:B0-----:R-:W2:Y:S04]  /*169a0*/  LDL R9, [R1+0xa18] ;  /* 0x000a180001097983 */ /* 0x001ea80000100800 */
[----:B---3--:R0:W-:Y:S04]  /*169b0*/  STL [R1+0x80], R15 ;  /* 0x0000800f01007387 */ /* 0x0081e80000100800 */
[----:B0-----:R-:W3:Y:S04]  /*169c0*/  LDL.LU R15, [R1+0x18d0] ;  /* 0x0018d000010f7983 */ /* 0x001ee80000300800 */
[----:B------:R-:W4:Y:S04]  /*169d0*/  LDL R2, [R1+0xa44] ;  /* 0x000a440001027983 */ /* 0x000f280000100800 */
[----:B------:R-:W4:Y:S01]  /*169e0*/  LDL R3, [R1+0xa48] ;  /* 0x000a480001037983 */ /* 0x000f220000100800 */
[----:B------:R-:W-:-:S02]  /*169f0*/  PRMT R0, RZ, 0x7610, R0 ;  /* 0x00007610ff007816 */ /* 0x000fc40000000000 */
[----:B----4-:R-:W-:-:S04]  /*16a00*/  @!P1 LOP3.LUT R3, R3, R2, RZ, 0x3c, !PT ;  /* 0x0000000203039212 */ /* 0x010fc800078e3cff */
[----:B------:R-:W-:-:S04]  /*16a10*/  @!P1 LOP3.LUT R2, R3, R2, RZ, 0x3c, !PT ;  /* 0x0000000203029212 */ /* 0x000fc800078e3cff */
[----:B------:R-:W-:-:S05]  /*16a20*/  @!P1 LOP3.LUT R3, R3, R2, RZ, 0x3c, !PT ;  /* 0x0000000203039212 */ /* 0x000fca00078e3cff */
[----:B------:R-:W4:Y:S01]  /*16a30*/  @!P1 LDG.E.U8 R0, desc[UR32][R2.64] ;  /* 0x0000002002009981 */ /* 0x000f22000c1e1100 */
[----:B------:R-:W-:-:S03]  /*16a40*/  PRMT R6, RZ, 0x7610, R6 ;  /* 0x00007610ff067816 */ /* 0x000fc60000000006 */
[----:B----4-:R0:W-:Y:S04]  /*16a50*/  STL [R1+0x7c], R0 ;  /* 0x00007c0001007387 */ /* 0x0101e80000100800 */
[----:B0-----:R-:W4:Y:S04]  /*16a60*/  LDL.LU R0, [R1+0x18cc] ;  /* 0x0018cc0001007983 */ /* 0x001f280000300800 */
[----:B------:R-:W2:Y:S01]  /*16a70*/  LDL R3, [R1+0xa34] ;  /* 0x000a340001037983 */ /* 0x000ea20000100800 */
[----:B------:R-:W-:Y:S01]  /*16a80*/  @!P1 IMAD.MOV.U32 R2, RZ, RZ, R7 ;  /* 0x000000ffff029224 */ /* 0x000fe200078e0007 */
[----:B------:R-:W-:-:S02]  /*16a90*/  PRMT R5, RZ, 0x7610, R5 ;  /* 0x00007610ff057816 */ /* 0x000fc40000000005 */
[----:B------:R-:W-:Y:S01]  /*16aa0*/  PRMT R8, RZ, 0x7610, R8 ;  /* 0x00007610ff087816 */ /* 0x000fe20000000008 */
[----:B------:R-:W3:Y:S04]  /*16ab0*/  LDL R7, [R1+0x9f4] ;  /* 0x0009f40001077983 */ /* 0x000ee80000100800 */
[----:B--2---:R0:W2:Y:S02]  /*16ac0*/  @!P1 LDG.E.U8 R6, desc[UR32][R2.64] ;  /* 0x0000002002069981 */ /* 0x0040a4000c1e1100 */
[----:B0-----:R-:W-:Y:S02]  /*16ad0*/  @!P1 IMAD.MOV.U32 R2, RZ, RZ, R12 ;  /* 0x000000ffff029224 */ /* 0x001fe400078e000c */
[----:B------:R-:W-:-:S05]  /*16ae0*/  @!P1 IMAD.MOV.U32 R3, RZ, RZ, R13 ;  /* 0x000000ffff039224 */ /* 0x000fca00078e000d */
[----:B------:R0:W4:Y:S02]  /*16af0*/  @!P1 LDG.E.U8 R5, desc[UR32][R2.64] ;  /* 0x0000002002059981 */ /* 0x000124000c1e1100 */
[----:B0-----:R-:W-:Y:S02]  /*16b00*/  @!P1 IMAD.MOV.U32 R2, RZ, RZ, R9 ;  /* 0x000000ffff029224 */ /* 0x001fe400078e0009 */
[----:B------:R-:W-:-:S05]  /*16b10*/  @!P1 IMAD.MOV.U32 R3, RZ, RZ, R11 ;  /* 0x000000ffff039224 */ /* 0x000fca00078e000b */
[----:B------:R0:W3:Y:S04]  /*16b20*/  @!P1 LDG.E.U8 R8, desc[UR32][R2.64] ;  /* 0x0000002002089981 */ /* 0x0000e8000c1e1100 */
[----:B--2---:R1:W-:Y:S04]  /*16b30*/  STL [R1+0x78], R6 ;  /* 0x0000780601007387 */ /* 0x0043e80000100800 */
[----:B------:R-:W2:Y:S04]  /*16b40*/  LDL R13, [R1+0x9e4] ;  /* 0x0009e400010d7983 */ /* 0x000ea80000100800 */
[----:B-1----:R-:W2:Y:S04]  /*16b50*/  LDL R6, [R1+0x9f8] ;  /* 0x0009f80001067983 */ /* 0x002ea80000100800 */
[----:B----4-:R1:W-:Y:S04]  /*16b60*/  STL [R1+0x74], R5 ;  /* 0x0000740501007387 */ /* 0x0103e80000100800 */
[----:B------:R-:W0:Y:S04]  /*16b70*/  LDL R2, [R1+0xa04] ;  /* 0x000a040001027983 */ /* 0x000e280000100800 */
[----:B------:R-:W0:Y:S01]  /*16b80*/  LDL R3, [R1+0xa08] ;  /* 0x000a080001037983 */ /* 0x000e220000100800 */
[----:B------:R-:W-:-:S03]  /*16b90*/  PRMT R0, RZ, 0x7610, R0 ;  /* 0x00007610ff007816 */ /* 0x000fc60000000000 */
[----:B------:R-:W4:Y:S04]  /*16ba0*/  LDL R12, [R1+0x9d4] ;  /* 0x0009d400010c7983 */ /* 0x000f280000100800 */
[----:B------:R-:W4:Y:S04]  /*16bb0*/  LDL R11, [R1+0x9d8] ;  /* 0x0009d800010b7983 */ /* 0x000f280000100800 */
[----:B------:R-:W4:Y:S04]  /*16bc0*/  LDL R9, [R1+0x9c4] ;  /* 0x0009c40001097983 */ /* 0x000f280000100800 */
[----:B-1----:R-:W4:Y:S01]  /*16bd0*/  LDL R5, [R1+0x9e8] ;  /* 0x0009e80001057983 */ /* 0x002f220000100800 */
[----:B0-----:R-:W-:-:S04]  /*16be0*/  @!P1 LOP3.LUT R3, R3, R2, RZ, 0x3c, !PT ;  /* 0x0000000203039212 */ /* 0x001fc800078e3cff */
[----:B------:R-:W-:-:S04]  /*16bf0*/  @!P1 LOP3.LUT R2, R3, R2, RZ, 0x3c, !PT ;  /* 0x0000000203029212 */ /* 0x000fc800078e3cff */
[----:B------:R-:W-:-:S05]  /*16c00*/  @!P1 LOP3.LUT R3, R3, R2, RZ, 0x3c, !PT ;  /* 0x0000000203039212 */ /* 0x000fca00078e3cff */
[----:B------:R2:W4:Y:S04]  /*16c10*/  @!P1 LDG.E.U8 R0, desc[UR32][R2.64] ;  /* 0x0000002002009981 */ /* 0x000528000c1e1100 */
[----:B---3--:R0:W-:Y:S04]  /*16c20*/  STL [R1+0x70], R8 ;  /* 0x0000700801007387 */ /* 0x0081e80000100800 */
[----:B0-----:R-:W3:Y:S01]  /*16c30*/  LDL R8, [R1+0x9c8] ;  /* 0x0009c80001087983 */ /* 0x001ee20000100800 */
[----:B--2---:R-:W-:Y:S02]  /*16c40*/  @!P1 IMAD.MOV.U32 R2, RZ, RZ, R6 ;  /* 0x000000ffff029224 */ /* 0x004fe400078e0006 */
[----:B------:R-:W-:Y:S01]  /*16c50*/  @!P1 IMAD.MOV.U32 R3, RZ, RZ, R7 ;  /* 0x000000ffff039224 */ /* 0x000fe200078e0007 */
[----:B------:R-:W-:-:S02]  /*16c60*/  PRMT R29, RZ, 0x7610, R29 ;  /* 0x00007610ff1d7816 */ /* 0x000fc4000000001d */
[----:B------:R-:W-:-:S04]  /*16c70*/  PRMT R4, RZ, 0x7610, R4 ;  /* 0x00007610ff047816 */ /* 0x000fc80000000004 */
[----:B------:R0:W2:Y:S04]  /*16c80*/  @!P1 LDG.E.U8 R29, desc[UR32][R2.64] ;  /* 0x00000020021d9981 */ /* 0x0000a8000c1e1100 */
[----:B----4-:R1:W-:Y:S04]  /*16c90*/  STL [R1+0x6c], R0 ;  /* 0x00006c0001007387 */ /* 0x0103e80000100800 */
[----:B-1----:R-:W4:Y:S04]  /*16ca0*/  LDL.LU R0, [R1+0x18c8] ;  /* 0x0018c80001007983 */ /* 0x002f280000300800 */
[----:B------:R-:W2:Y:S04]  /*16cb0*/  LDL R7, [R1+0x9b4] ;  /* 0x0009b40001077983 */ /* 0x000ea80000100800 */
[----:B------:R-:W4:Y:S01]  /*16cc0*/  LDL R6, [R1+0x9b8] ;  /* 0x0009b80001067983 */ /* 0x000f220000100800 */
[----:B0-----:R-:W-:-:S02]  /*16cd0*/  @!P1 IMAD.MOV.U32 R2, RZ, RZ, R5 ;  /* 0x000000ffff029224 */ /* 0x001fc400078e0005 */
[----:B------:R-:W-:Y:S01]  /*16ce0*/  @!P1 IMAD.MOV.U32 R3, RZ, RZ, R13 ;  /* 0x000000ffff039224 */ /* 0x000fe200078e000d */
[----:B------:R-:W-:Y:S02]  /*16cf0*/  PRMT R10, RZ, 0x7610, R10 ;  /* 0x00007610ff0a7816 */ /* 0x000fe4000000000a */
[----:B------:R-:W-:Y:S02]  /*16d00*/  PRMT R27, RZ, 0x7610, R27 ;  /* 0x00007610ff1b7816 */ /* 0x000fe4000000001b */
[----:B------:R-:W-:Y:S01]  /*16d10*/  PRMT R26, RZ, 0x7610, R26 ;  /* 0x00007610ff1a7816 */ /* 0x000fe2000000001a */
[----:B------:R-:W4:Y:S04]  /*16d20*/  LDL R5, [R1+0x9a4] ;  /* 0x0009a40001057983 */ /* 0x000f280000100800 */
[----:B------:R0:W4:Y:S02]  /*16d30*/  @!P1 LDG.E.U8 R4, desc[UR32][R2.64] ;  /* 0x0000002002049981 */ /* 0x000124000c1e1100 */
[----:B0-----:R-:W-:-:S02]  /*16d40*/  @!P1 IMAD.MOV.U32 R2, RZ, RZ, R11 ;  /* 0x000000ffff029224 */ /* 0x001fc400078e000b */
[----:B------:R-:W-:-:S05]  /*16d50*/  @!P1 IMAD.MOV.U32 R3, RZ, RZ, R12 ;  /* 0x000000ffff039224 */ /* 0x000fca00078e000c */
[----:B------:R3:W4:Y:S02]  /*16d60*/  @!P1 LDG.E.U8 R10, desc[UR32][R2.64] ;  /* 0x00000020020a9981 */ /* 0x000724000c1e1100 */
[----:B---3--:R-:W-:Y:S02]  /*16d70*/  @!P1 IMAD.MOV.U32 R2, RZ, RZ, R8 ;  /* 0x000000ffff029224 */ /* 0x008fe400078e0008 */
[----:B------:R-:W-:-:S05]  /*16d80*/  @!P1 IMAD.MOV.U32 R3, RZ, RZ, R9 ;  /* 0x000000ffff039224 */ /* 0x000fca00078e0009 */
[----:B------:R2:W3:Y:S02]  /*16d90*/  @!P1 LDG.E.U8 R27, desc[UR32][R2.64] ;  /* 0x00000020021b9981 */ /* 0x0004e4000c1e1100 */
[----:B--2---:R-:W-:Y:S02]  /*16da0*/  @!P1 IMAD.MOV.U32 R3, RZ, RZ, R7 ;  /* 0x000000ffff039224 */ /* 0x004fe400078e0007 */
[----:B----4-:R-:W-:-:S05]  /*16db0*/  @!P1 IMAD.MOV.U32 R2, RZ, RZ, R6 ;  /* 0x000000ffff029224 */ /* 0x010fca00078e0006 */
[----:B------:R-:W2:Y:S04]  /*16dc0*/  @!P1 LDG.E.U8 R26, desc[UR32][R2.64] ;  /* 0x00000020021a9981 */ /* 0x000ea8000c1e1100 */
[----:B------:R0:W-:Y:S04]  /*16dd0*/  STL [R1+0x64], R4 ;  /* 0x0000640401007387 */ /* 0x0001e80000100800 */
[----:B------:R-:W4:Y:S04]  /*16de0*/  LDL R11, [R1+0x994] ;  /* 0x00099400010b7983 */ /* 0x000f280000100800 */
[----:B0-----:R-:W4:Y:S04]  /*16df0*/  LDL R4, [R1+0x9a8] ;  /* 0x0009a80001047983 */ /* 0x001f280000100800 */
[----:B------:R0:W-:Y:S04]  /*16e00*/  STL [R1+0x60], R10 ;  /* 0x0000600a01007387 */ /* 0x0001e80000100800 */
[----:B0-----:R-:W4:Y:S04]  /*16e10*/  LDL R10, [R1+0x998] ;  /* 0x00099800010a7983 */ /* 0x001f280000100800 */
[----:B---3--:R-:W-:Y:S04]  /*16e20*/  STL [R1+0x18a4], R27 ;  /* 0x0018a41b01007387 */ /* 0x008fe80000100800 */
[----:B------:R-:W3:Y:S04]  /*16e30*/  LDL R7, [R1+0x984] ;  /* 0x0009840001077983 */ /* 0x000ee80000100800 */
[----:B------:R-:W3:Y:S04]  /*16e40*/  LDL R6, [R1+0x988] ;  /* 0x0009880001067983 */ /* 0x000ee80000100800 */
[----:B--2---:R-:W-:Y:S04]  /*16e50*/  STL [R1+0x1884], R26 ;  /* 0x0018841a01007387 */ /* 0x004fe80000100800 */
[----:B------:R-:W2:Y:S04]  /*16e60*/  LDL R13, [R1+0x974] ;  /* 0x00097400010d7983 */ /* 0x000ea80000100800 */
[----:B------:R-:W2:Y:S01]  /*16e70*/  LDL R12, [R1+0x978] ;  /* 0x00097800010c7983 */ /* 0x000ea20000100800 */
[----:B------:R-:W-:-:S02]  /*16e80*/  PRMT R16, RZ, 0x7610, R16 ;  /* 0x00007610ff107816 */ /* 0x000fc40000000010 */
[----:B------:R-:W-:Y:S02]  /*16e90*/  PRMT R2, RZ, 0x7610, R2 ;  /* 0x00007610ff027816 */ /* 0x000fe40000000002 */
[----:B------:R-:W-:Y:S01]  /*16ea0*/  PRMT R3, RZ, 0x7610, R3 ;  /* 0x00007610ff037816 */ /* 0x000fe20000000003 */
[----:B------:R-:W2:Y:S04]  /*16eb0*/  LDL R9, [R1+0x964] ;  /* 0x0009640001097983 */ /* 0x000ea80000100800 */
[----:B------:R-:W2:Y:S04]  /*16ec0*/  LDL R8, [R1+0x968] ;  /* 0x0009680001087983 */ /* 0x000ea80000100800 */
[----:B----4-:R0:W4:Y:S02]  /*16ed0*/  @!P1 LDG.E.U8 R16, desc[UR32][R4.64] ;  /* 0x0000002004109981 */ /* 0x010124000c1e1100 */
[----:B0-----:R-:W-:-:S02]  /*16ee0*/  @!P1 IMAD.MOV.U32 R5, RZ, RZ, R11 ;  /* 0x000000ffff059224 */ /* 0x001fc400078e000b */
[----:B------:R-:W-:-:S05]  /*16ef0*/  @!P1 IMAD.MOV.U32 R4, RZ, RZ, R10 ;  /* 0x000000ffff049224 */ /* 0x000fca00078e000a */
[----:B------:R0:W4:Y:S04]  /*16f00*/  @!P1 LDG.E.U8 R2, desc[UR32][R4.64] ;  /* 0x0000002004029981 */ /* 0x000128000c1e1100 */
[----:B---3--:R2:W3:Y:S01]  /*16f10*/  @!P1 LDG.E.U8 R3, desc[UR32][R6.64] ;  /* 0x0000002006039981 */ /* 0x0084e2000c1e1100 */
[----:B0-----:R-:W-:Y:S01]  /*16f20*/  PRMT R4, RZ, 0x7610, R4 ;  /* 0x00007610ff047816 */ /* 0x001fe20000000004 */
[----:B--2---:R-:W-:Y:S02]  /*16f30*/  @!P1 IMAD.MOV.U32 R7, RZ, RZ, R13 ;  /* 0x000000ffff079224 */ /* 0x004fe400078e000d */
[----:B------:R-:W-:-:S05]  /*16f40*/  @!P1 IMAD.MOV.U32 R6, RZ, RZ, R12 ;  /* 0x000000ffff069224 */ /* 0x000fca00078e000c */
[----:B------:R-:W2:Y:S01]  /*16f50*/  @!P1 LDG.E.U8 R4, desc[UR32][R6.64] ;  /* 0x0000002006049981 */ /* 0x000ea2000c1e1100 */
[----:B------:R-:W-:-:S03]  /*16f60*/  PRMT R5, RZ, 0x7610, R5 ;  /* 0x00007610ff057816 */ /* 0x000fc60000000005 */
[----:B----4-:R-:W-:Y:S04]  /*16f70*/  STL [R1+0x1874], R16 ;  /* 0x0018741001007387 */ /* 0x010fe80000100800 */
[----:B------:R0:W-:Y:S04]  /*16f80*/  STL [R1+0x68], R29 ;  /* 0x0000681d01007387 */ /* 0x0001e80000100800 */
[----:B------:R1:W4:Y:S04]  /*16f90*/  @!P1 LDG.E.U8 R5, desc[UR32][R8.64] ;  /* 0x0000002008059981 */ /* 0x000328000c1e1100 */
[----:B0-----:R-:W1:Y:S04]  /*16fa0*/  LDL R29, [R1+0x958] ;  /* 0x00095800011d7983 */ /* 0x001e680000100800 */
[----:B------:R-:W-:Y:S04]  /*16fb0*/  STL [R1+0x1868], R2 ;  /* 0x0018680201007387 */ /* 0x000fe80000100800 */
[----:B------:R-:W4:Y:S04]  /*16fc0*/  LDL R11, [R1+0x944] ;  /* 0x00094400010b7983 */ /* 0x000f280000100800 */
[----:B------:R-:W4:Y:S04]  /*16fd0*/  LDL R10, [R1+0x948] ;  /* 0x00094800010a7983 */ /* 0x000f280000100800 */
[----:B---3--:R-:W-:Y:S04]  /*16fe0*/  STL [R1+0x18a8], R3 ;  /* 0x0018a80301007387 */ /* 0x008fe80000100800 */
[----:B--2---:R-:W-:Y:S04]  /*16ff0*/  STL [R1+0x1888], R4 ;  /* 0x0018880401007387 */ /* 0x004fe80000100800 */
[----:B------:R-:W2:Y:S01]  /*17000*/  LDL R9, [R1+0x954] ;  /* 0x0009540001097983 */ /* 0x000ea20000100800 */
[----:B------:R-:W-:-:S02]  /*17010*/  PRMT R6, RZ, 0x7610, R6 ;  /* 0x00007610ff067816 */ /* 0x000fc40000000006 */
[----:B------:R-:W-:Y:S01]  /*17020*/  PRMT R7, RZ, 0x7610, R7 ;  /* 0x00007610ff077816 */ /* 0x000fe20000000007 */
[----:B------:R-:W3:Y:S04]  /*17030*/  LDL R13, [R1+0x924] ;  /* 0x00092400010d7983 */ /* 0x000ee80000100800 */
[----:B------:R-:W3:Y:S01]  /*17040*/  LDL R12, [R1+0x928] ;  /* 0x00092800010c7983 */ /* 0x000ee20000100800 */
[----:B-1----:R-:W-:-:S03]  /*17050*/  @!P1 IMAD.MOV.U32 R8, RZ, RZ, R29 ;  /* 0x000000ffff089224 */ /* 0x002fc600078e001d */
[----:B----4-:R0:W4:Y:S04]  /*17060*/  @!P1 LDG.E.U8 R7, desc[UR32][R10.64] ;  /* 0x000000200a079981 */ /* 0x010128000c1e1100 */
[----:B--2---:R-:W2:Y:S04]  /*17070*/  @!P1 LDG.E.U8 R6, desc[UR32][R8.64] ;  /* 0x0000002008069981 */ /* 0x004ea8000c1e1100 */
[----:B------:R-:W-:Y:S04]  /*17080*/  STL [R1+0x1870], R5 ;  /* 0x0018700501007387 */ /* 0x000fe80000100800 */
[----:B------:R-:W3:Y:S04]  /*17090*/  LDL R29, [R1+0x908] ;  /* 0x00090800011d7983 */ /* 0x000ee80000100800 */
[----:B--2---:R-:W-:Y:S04]  /*170a0*/  STL [R1+0x1864], R6 ;  /* 0x0018640601007387 */ /* 0x004fe80000100800 */
[----:B------:R-:W0:Y:S04]  /*170b0*/  LDL R10, [R1+0x934] ;  /* 0x00093400010a7983 */ /* 0x000e280000100800 */
[----:B------:R-:W0:Y:S01]  /*170c0*/  LDL R11, [R1+0x938] ;  /* 0x00093800010b7983 */ /* 0x000e220000100800 */
[----:B------:R-:W-:-:S02]  /*170d0*/  PRMT R8, RZ, 0x7610, R8 ;  /* 0x00007610ff087816 */ /* 0x000fc40000000008 */
[----:B0-----:R-:W-:-:S04]  /*170e0*/  @!P1 LOP3.LUT R11, R11, R10, RZ, 0x3c, !PT ;  /* 0x0000000a0b0b9212 */ /* 0x001fc800078e3cff */
[----:B------:R-:W-:-:S04]  /*170f0*/  @!P1 LOP3.LUT R10, R11, R10, RZ, 0x3c, !PT ;  /* 0x0000000a0b0a9212 */ /* 0x000fc800078e3cff */
[----:B------:R-:W-:-:S05]  /*17100*/  @!P1 LOP3.LUT R11, R11, R10, RZ, 0x3c, !PT ;  /* 0x0000000a0b0b9212 */ /* 0x000fca00078e3cff */
[----:B------:R-:W2:Y:S01]  /*17110*/  @!P1 LDG.E.U8 R8, desc[UR32][R10.64] ;  /* 0x000000200a089981 */ /* 0x000ea2000c1e1100 */
[----:B------:R-:W-:-:S03]  /*17120*/  PRMT R9, RZ, 0x7610, R9 ;  /* 0x00007610ff097816 */ /* 0x000fc60000000009 */
[----:B----4-:R-:W-:Y:S04]  /*17130*/  STL [R1+0x18ac], R7 ;  /* 0x0018ac0701007387 */ /* 0x010fe80000100800 */
[----:B---3--:R-:W3:Y:S04]  /*17140*/  @!P1 LDG.E.U8 R9, desc[UR32][R12.64] ;  /* 0x000000200c099981 */ /* 0x008ee8000c1e1100 */
[----:B--2---:R-:W-:Y:S04]  /*17150*/  STL [R1+0x188c], R8 ;  /* 0x00188c0801007387 */ /* 0x004fe80000100800 */
[----:B------:R-:W2:Y:S04]  /*17160*/  LDL R12, [R1+0x914] ;  /* 0x00091400010c7983 */ /* 0x000ea80000100800 */
[----:B------:R-:W2:Y:S01]  /*17170*/  LDL R13, [R1+0x918] ;  /* 0x00091800010d7983 */ /* 0x000ea20000100800 */
[----:B------:R-:W-:-:S03]  /*17180*/  PRMT R10, RZ, 0x7610, R10 ;  /* 0x00007610ff0a7816 */ /* 0x000fc6000000000a */
[----:B---3--:R-:W-:Y:S01]  /*17190*/  STL [R1+0x186c], R9 ;  /* 0x00186c0901007387 */ /* 0x008fe20000100800 */
[----:B--2---:R-:W-:-:S04]  /*171a0*/  @!P1 LOP3.LUT R13, R13, R12, RZ, 0x3c, !PT ;  /* 0x0000000c0d0d9212 */ /* 0x004fc800078e3cff */
[----:B------:R-:W-:-:S04]  /*171b0*/  @!P1 LOP3.LUT R12, R13, R12, RZ, 0x3c, !PT ;  /* 0x0000000c0d0c9212 */ /* 0x000fc800078e3cff */
[----:B------:R-:W-:-:S05]  /*171c0*/  @!P1 LOP3.LUT R13, R13, R12, RZ, 0x3c, !PT ;  /* 0x0000000c0d0d9212 */ /* 0x000fca00078e3cff */
[----:B------:R0:W2:Y:S04]  /*171d0*/  @!P1 LDG.E.U8 R10, desc[UR32][R12.64] ;  /* 0x000000200c0a9981 */ /* 0x0000a8000c1e1100 */
[----:B------:R-:W3:Y:S01]  /*171e0*/  LDL R13, [R1+0x5c0] ;  /* 0x0005c000010d7983 */ /* 0x000ee20000100800 */
[----:B------:R-:W-:Y:S01]  /*171f0*/  PRMT R28, RZ, 0x7610, R28 ;  /* 0x00007610ff1c7816 */ /* 0x000fe2000000001c */
[----:B0-----:R-:W-:Y:S02]  /*17200*/  @!P0 IMAD.MOV.U32 R12, RZ, RZ, R29 ;  /* 0x000000ffff0c8224 */ /* 0x001fe400078e001d */
[----:B--2---:R-:W-:Y:S01]  /*17210*/  STL [R1+0x1860], R10 ;  /* 0x0018600a01007387 */ /* 0x004fe20000100800 */
[----:B------:R-:W-:-:S03]  /*17220*/  PRMT R15, RZ, 0x7610, R15 ;  /* 0x00007610ff0f7816 */ /* 0x000fc6000000000f */
[----:B------:R-:W2:Y:S04]  /*17230*/  LDL R29, [R1+0xaac] ;  /* 0x000aac00011d7983 */ /* 0x000ea80000100800 */
[----:B---3--:R0:W3:Y:S04]  /*17240*/  @!P0 LDG.E.U8 R28, desc[UR32][R12.64] ;  /* 0x000000200c1c8981 */ /* 0x0080e8000c1e1100 */
[----:B------:R-:W0:Y:S04]  /*17250*/  LDL R12, [R1+0x904] ;  /* 0x00090400010c7983 */ /* 0x000e280000100800 */
[----:B------:R-:W0:Y:S02]  /*17260*/  LDL R13, [R1+0xaec] ;  /* 0x000aec00010d7983 */ /* 0x000e240000100800 */
[----:B0-----:R-:W-:-:S04]  /*17270*/  @!P0 LOP3.LUT R13, R13, R12, RZ, 0x3c, !PT ;  /* 0x0000000c0d0d8212 */ /* 0x001fc800078e3cff */
[----:B------:R-:W-:-:S04]  /*17280*/  @!P0 LOP3.LUT R12, R13, R12, RZ, 0x3c, !PT ;  /* 0x0000000c0d0c8212 */ /* 0x000fc800078e3cff */
[----:B------:R-:W-:-:S05]  /*17290*/  @!P0 LOP3.LUT R13, R13, R12, RZ, 0x3c, !PT ;  /* 0x0000000c0d0d8212 */ /* 0x000fca00078e3cff */
[----:B------:R-:W4:Y:S04]  /*172a0*/  @!P0 LDG.E.U8 R15, desc[UR32][R12.64] ;  /* 0x000000200c0f8981 */ /* 0x000f28000c1e1100 */
[----:B---3--:R0:W-:Y:S04]  /*172b0*/  STL [R1+0x5c], R28 ;  /* 0x00005c1c01007387 */ /* 0x0081e80000100800 */
[----:B0-----:R-:W3:Y:S04]  /*172c0*/  LDL R28, [R1+0xab0] ;  /* 0x000ab000011c7983 */ /* 0x001ee80000100800 */
[----:B----4-:R0:W-:Y:S04]  /*172d0*/  STL [R1+0x58], R15 ;  /* 0x0000580f01007387 */ /* 0x0101e80000100800 */
[----:B0-----:R-:W4:Y:S04]  /*172e0*/  LDL.LU R15, [R1+0x18c4] ;  /* 0x0018c400010f7983 */ /* 0x001f280000300800 */
[----:B------:R-:W2:Y:S04]  /*172f0*/  LDL R12, [R1+0x8fc] ;  /* 0x0008fc00010c7983 */ /* 0x000ea80000100800 */
[----:B------:R-:W2:Y:S01]  /*17300*/  LDL R13, [R1+0xae4] ;  /* 0x000ae400010d7983 */ /* 0x000ea20000100800 */
[----:B------:R-:W-:-:S02]  /*17310*/  PRMT R0, RZ, 0x7610, R0 ;  /* 0x00007610ff007816 */ /* 0x000fc40000000000 */
        /* <DEDUP_REMOVED lines=13> */
[----:B------:R-:W0:Y:S04]  /*173f0*/  LDL R12, [R1+0xacc] ;  /* 0x000acc00010c7983 */ /* 0x000e280000100800 */
[----:B------:R-:W0:Y:S01]  /*17400*/  LDL R13, [R1+0xad0] ;  /* 0x000ad000010d7983 */ /* 0x000e220000100800 */
[----:B------:R-:W-:Y:S02]  /*17410*/  PRMT R8, RZ, 0x7610, R8 ;  /* 0x00007610ff087816 */ /* 0x000fe40000000008 */
[----:B0-----:R-:W-:-:S04]  /*17420*/  @!P0 LOP3.LUT R13, R13, R12, RZ, 0x3c, !PT ;  /* 0x0000000c0d0d8212 */ /* 0x001fc800078e3cff */
[----:B------:R-:W-:-:S04]  /*17430*/  @!P0 LOP3.LUT R12, R13, R12, RZ, 0x3c, !PT ;  /* 0x0000000c0d0c8212 */ /* 0x000fc800078e3cff */
[----:B------:R-:W-:Y:S01]  /*17440*/  @!P0 LOP3.LUT R13, R13, R12, RZ, 0x3c, !PT ;  /* 0x0000000c0d0d8212 */ /* 0x000fe200078e3cff */
[----:B---3--:R0:W-:Y:S04]  /*17450*/  STL [R1+0x50], R26 ;  /* 0x0000501a01007387 */ /* 0x0081e80000100800 */
[----:B------:R1:W3:Y:S01]  /*17460*/  @!P0 LDG.E.U8 R8, desc[UR32][R12.64] ;  /* 0x000000200c088981 */ /* 0x0002e2000c1e1100 */
[----:B--2---:R-:W-:Y:S02]  /*17470*/  PRMT R0, RZ, 0x7610, R0 ;  /* 0x00007610ff007816 */ /* 0x004fe40000000000 */
[----:B----4-:R-:W-:Y:S01]  /*17480*/  PRMT R15, RZ, 0x7610, R15 ;  /* 0x00007610ff0f7816 */ /* 0x010fe2000000000f */
[----:B0-----:R-:W2:Y:S04]  /*17490*/  LDL R26, [R1+0xa90] ;  /* 0x000a9000011a7983 */ /* 0x001ea80000100800 */
[----:B------:R-:W1:Y:S04]  /*174a0*/  LDL R12, [R1+0xabc] ;  /* 0x000abc00010c7983 */ /* 0x000e680000100800 */
[----:B------:R-:W1:Y:S02]  /*174b0*/  LDL R13, [R1+0xac0] ;  /* 0x000ac000010d7983 */ /* 0x000e640000100800 */
[----:B-1----:R-:W-:-:S04]  /*174c0*/  @!P0 LOP3.LUT R13, R13, R12, RZ, 0x3c, !PT ;  /* 0x0000000c0d0d8212 */ /* 0x002fc800078e3cff */
[----:B------:R-:W-:-:S04]  /*174d0*/  @!P0 LOP3.LUT R12, R13, R12, RZ, 0x3c, !PT ;  /* 0x0000000c0d0c8212 */ /* 0x000fc800078e3cff */
[----:B------:R-:W-:-:S05]  /*174e0*/  @!P0 LOP3.LUT R13, R13, R12, RZ, 0x3c, !PT ;  /* 0x0000000c0d0d8212 */ /* 0x000fca00078e3cff */
[----:B------:R0:W4:Y:S02]  /*174f0*/  @!P0 LDG.E.U8 R0, desc[UR32][R12.64] ;  /* 0x000000200c008981 */ /* 0x000124000c1e1100 */
[----:B0-----:R-:W-:Y:S02]  /*17500*/  @!P0 IMAD.MOV.U32 R12, RZ, RZ, R28 ;  /* 0x000000ffff0c8224 */ /* 0x001fe400078e001c */
[----:B------:R-:W-:-:S05]  /*17510*/  @!P0 IMAD.MOV.U32 R13, RZ, RZ, R29 ;  /* 0x000000ffff0d8224 */ /* 0x000fca00078e001d */
[----:B------:R-:W3:Y:S04]  /*17520*/  @!P0 LDG.E.U8 R15, desc[UR32][R12.64] ;  /* 0x000000200c0f8981 */ /* 0x000ee8000c1e1100 */
[----:B----4-:R0:W-:Y:S04]  /*17530*/  STL [R1+0x48], R0 ;  /* 0x0000480001007387 */ /* 0x0101e80000100800 */
[----:B0-----:R-:W4:Y:S04]  /*17540*/  LDL.LU R0, [R1+0x18bc] ;  /* 0x0018bc0001007983 */ /* 0x001f280000300800 */
[----:B------:R-:W2:Y:S04]  /*17550*/  LDL R12, [R1+0xa9c] ;  /* 0x000a9c00010c7983 */ /* 0x000ea80000100800 */
[----:B------:R-:W2:Y:S01]  /*17560*/  LDL R13, [R1+0xaa0] ;  /* 0x000aa000010d7983 */ /* 0x000ea20000100800 */
[----:B------:R-:W-:-:S03]  /*17570*/  PRMT R2, RZ, 0x7610, R2 ;  /* 0x00007610ff027816 */ /* 0x000fc60000000002 */
[----:B------:R-:W4:Y:S04]  /*17580*/  LDL R29, [R1+0xa70] ;  /* 0x000a7000011d7983 */ /* 0x000f280000100800 */
[----:B------:R-:W4:Y:S04]  /*17590*/  LDL R28, [R1+0xa5c] ;  /* 0x000a5c00011c7983 */ /* 0x000f280000100800 */
[----:B---3--:R0:W-:Y:S01]  /*175a0*/  STL [R1+0x44], R15 ;  /* 0x0000440f01007387 */ /* 0x0081e20000100800 */
[----:B------:R-:W-:-:S03]  /*175b0*/  PRMT R14, RZ, 0x7610, R14 ;  /* 0x00007610ff0e7816 */ /* 0x000fc6000000000e */
[----:B0-----:R-:W3:Y:S01]  /*175c0*/  LDL R15, [R1+0xa60] ;  /* 0x000a6000010f7983 */ /* 0x001ee20000100800 */
[----:B--2---:R-:W-:-:S04]  /*175d0*/  @!P0 LOP3.LUT R13, R13, R12, RZ, 0x3c, !PT ;  /* 0x0000000c0d0d8212 */ /* 0x004fc800078e3cff */
[----:B------:R-:W-:-:S04]  /*175e0*/  @!P0 LOP3.LUT R12, R13, R12, RZ, 0x3c, !PT ;  /* 0x0000000c0d0c8212 */ /* 0x000fc800078e3cff */
[----:B------:R-:W-:-:S05]  /*175f0*/  @!P0 LOP3.LUT R13, R13, R12, RZ, 0x3c, !PT ;  /* 0x0000000c0d0d8212 */ /* 0x000fca00078e3cff */
[----:B------:R0:W2:Y:S04]  /*17600*/  @!P0 LDG.E.U8 R2, desc[UR32][R12.64] ;  /* 0x000000200c028981 */ /* 0x0000a8000c1e1100 */
[----:B------:R-:W3:Y:S01]  /*17610*/  LDL R13, [R1+0xa8c] ;  /* 0x000a8c00010d7983 */ /* 0x000ee20000100800 */
[----:B0-----:R-:W-:-:S03]  /*17620*/  @!P0 IMAD.MOV.U32 R12, RZ, RZ, R26 ;  /* 0x000000ffff0c8224 */ /* 0x001fc600078e001a */
[----:B--2---:R-:W-:Y:S01]  /*17630*/  STL [R1+0x1878], R2 ;  /* 0x0018780201007387 */ /* 0x004fe20000100800 */
[----:B----4-:R-:W-:-:S03]  /*17640*/  PRMT R0, RZ, 0x7610, R0 ;  /* 0x00007610ff007816 */ /* 0x010fc60000000000 */
        /* <DEDUP_REMOVED lines=12> */
[----:B------:R-:W2:Y:S01]  /*17710*/  LDL R13, [R1+0xa6c] ;  /* 0x000a6c00010d7983 */ /* 0x000ea20000100800 */
[----:B------:R-:W-:Y:S01]  /*17720*/  PRMT R16, RZ, 0x7610, R16 ;  /* 0x00007610ff107816 */ /* 0x000fe20000000010 */
[----:B------:R-:W-:Y:S01]  /*17730*/  @!P0 IMAD.MOV.U32 R12, RZ, RZ, R29 ;  /* 0x000000ffff0c8224 */ /* 0x000fe200078e001d */
[----:B------:R-:W-:-:S04]  /*17740*/  PRMT R6, RZ, 0x7610, R6 ;  /* 0x00007610ff067816 */ /* 0x000fc80000000006 */
[----:B--2---:R0:W2:Y:S02]  /*17750*/  @!P0 LDG.E.U8 R16, desc[UR32][R12.64] ;  /* 0x000000200c108981 */ /* 0x0040a4000c1e1100 */
[----:B0-----:R-:W-:Y:S02]  /*17760*/  @!P0 IMAD.MOV.U32 R12, RZ, RZ, R15 ;  /* 0x000000ffff0c8224 */ /* 0x001fe400078e000f */
[----:B------:R-:W-:-:S05]  /*17770*/  @!P0 IMAD.MOV.U32 R13, RZ, RZ, R28 ;  /* 0x000000ffff0d8224 */ /* 0x000fca00078e001c */
[----:B------:R3:W4:Y:S01]  /*17780*/  @!P0 LDG.E.U8 R6, desc[UR32][R12.64] ;  /* 0x000000200c068981 */ /* 0x000722000c1e1100 */
[----:B------:R-:W-:Y:S01]  /*17790*/  PRMT R7, RZ, 0x7610, R7 ;  /* 0x00007610ff077816 */ /* 0x000fe20000000007 */
[----:B---3--:R-:W-:Y:S02]  /*177a0*/  @!P0 IMAD.MOV.U32 R12, RZ, RZ, R14 ;  /* 0x000000ffff0c8224 */ /* 0x008fe400078e000e */
[----:B------:R-:W-:-:S05]  /*177b0*/  @!P0 IMAD.MOV.U32 R13, RZ, RZ, R26 ;  /* 0x000000ffff0d8224 */ /* 0x000fca00078e001a */
[----:B------:R0:W3:Y:S04]  /*177c0*/  @!P0 LDG.E.U8 R7, desc[UR32][R12.64] ;  /* 0x000000200c078981 */ /* 0x0000e8000c1e1100 */
[----:B--2---:R1:W-:Y:S04]  /*177d0*/  STL [R1+0x187c], R16 ;  /* 0x00187c1001007387 */ /* 0x0043e80000100800 */
[----:B------:R-:W2:Y:S04]  /*177e0*/  LDL R29, [R1+0xa2c] ;  /* 0x000a2c00011d7983 */ /* 0x000ea80000100800 */
[----:B------:R-:W2:Y:S04]  /*177f0*/  LDL R28, [R1+0xa30] ;  /* 0x000a3000011c7983 */ /* 0x000ea80000100800 */
[----:B------:R-:W2:Y:S04]  /*17800*/  LDL R15, [R1+0xa20] ;  /* 0x000a2000010f7983 */ /* 0x000ea80000100800 */
[----:B-1----:R-:W2:Y:S04]  /*17810*/  LDL R16, [R1+0xa1c] ;  /* 0x000a1c0001107983 */ /* 0x002ea80000100800 */
[----:B----4-:R1:W-:Y:S04]  /*17820*/  STL [R1+0x1880], R6 ;  /* 0x0018800601007387 */ /* 0x0103e80000100800 */
[----:B------:R-:W4:Y:S01]  /*17830*/  LDL R13, [R1+0xa3c] ;  /* 0x000a3c00010d7983 */ /* 0x000f220000100800 */
[----:B------:R-:W-:-:S03]  /*17840*/  PRMT R3, RZ, 0x7610, R3 ;  /* 0x00007610ff037816 */ /* 0x000fc60000000003 */
[----:B------:R-:W2:Y:S04]  /*17850*/  LDL R26, [R1+0xa0c] ;  /* 0x000a0c00011a7983 */ /* 0x000ea80000100800 */
[----:B------:R-:W2:Y:S04]  /*17860*/  LDL R14, [R1+0xa10] ;  /* 0x000a1000010e7983 */ /* 0x000ea80000100800 */
[----:B-1----:R-:W0:Y:S02]  /*17870*/  LDL R6, [R1+0xa40] ;  /* 0x000a400001067983 */ /* 0x002e240000100800 */
[----:B0-----:R-:W-:-:S05]  /*17880*/  @!P0 IMAD.MOV.U32 R12, RZ, RZ, R6 ;  /* 0x000000ffff0c8224 */ /* 0x001fca00078e0006 */
[----:B----4-:R2:W4:Y:S04]  /*17890*/  @!P0 LDG.E.U8 R3, desc[UR32][R12.64] ;  /* 0x000000200c038981 */ /* 0x010528000c1e1100 */
[----:B---3--:R-:W-:Y:S01]  /*178a0*/  STL [R1+0x18b0], R7 ;  /* 0x0018b00701007387 */ /* 0x008fe20000100800 */
[----:B------:R-:W-:-:S03]  /*178b0*/  PRMT R5, RZ, 0x7610, R5 ;  /* 0x00007610ff057816 */ /* 0x000fc60000000005 */
[----:B------:R-:W3:Y:S01]  /*178c0*/  LDL R6, [R1+0x9fc] ;  /* 0x0009fc0001067983 */ /* 0x000ee20000100800 */
[----:B--2---:R-:W-:Y:S02]  /*178d0*/  @!P0 IMAD.MOV.U32 R12, RZ, RZ, R28 ;  /* 0x000000ffff0c8224 */ /* 0x004fe400078e001c */
[----:B------:R-:W-:Y:S01]  /*178e0*/  @!P0 IMAD.MOV.U32 R13, RZ, RZ, R29 ;  /* 0x000000ffff0d8224 */ /* 0x000fe200078e001d */
[----:B------:R-:W-:Y:S02]  /*178f0*/  PRMT R10, RZ, 0x7610, R10 ;  /* 0x00007610ff0a7816 */ /* 0x000fe4000000000a */
[----:B------:R-:W-:Y:S02]  /*17900*/  PRMT R27, RZ, 0x7610, R27 ;  /* 0x00007610ff1b7816 */ /* 0x000fe4000000001b */
[----:B------:R-:W-:Y:S02]  /*17910*/  PRMT R4, RZ, 0x7610, R4 ;  /* 0x00007610ff047816 */ /* 0x000fe40000000004 */
[----:B------:R-:W-:Y:S01]  /*17920*/  PRMT R9, RZ, 0x7610, R9 ;  /* 0x00007610ff097816 */ /* 0x000fe20000000009 */
[----:B------:R0:W2:Y:S01]  /*17930*/  @!P0 LDG.E.U8 R5, desc[UR32][R12.64] ;  /* 0x000000200c058981 */ /* 0x0000a2000c1e1100 */
[----:B------:R-:W-:-:S02]  /*17940*/  PRMT R2, RZ, 0x7610, R2 ;  /* 0x00007610ff027816 */ /* 0x000fc40000000002 */
[----:B------:R-:W-:Y:S02]  /*17950*/  PRMT R11, RZ, 0x7610, R11 ;  /* 0x00007610ff0b7816 */ /* 0x000fe4000000000b */
[----:B------:R-:W-:Y:S02]  /*17960*/  PRMT R22, RZ, 0x7610, R22 ;  /* 0x00007610ff167816 */ /* 0x000fe40000000016 */
[----:B------:R-:W-:Y:S02]  /*17970*/  PRMT R20, RZ, 0x7610, R20 ;  /* 0x00007610ff147816 */ /* 0x000fe40000000014 */
[----:B------:R-:W-:Y:S02]  /*17980*/  PRMT R18, RZ, 0x7610, R18 ;  /* 0x00007610ff127816 */ /* 0x000fe40000000012 */
[----:B------:R-:W-:Y:S02]  /*17990*/  PRMT R17, RZ, 0x7610, R17 ;  /* 0x00007610ff117816 */ /* 0x000fe40000000011 */
[----:B------:R-:W-:-:S02]  /*179a0*/  PRMT R19, RZ, 0x7610, R19 ;  /* 0x00007610ff137816 */ /* 0x000fc40000000013 */
[----:B------:R-:W-:Y:S02]  /*179b0*/  PRMT R21, RZ, 0x7610, R21 ;  /* 0x00007610ff157816 */ /* 0x000fe40000000015 */
[----:B------:R-:W-:Y:S01]  /*179c0*/  PRMT R23, RZ, 0x7610, R23 ;  /* 0x00007610ff177816 */ /* 0x000fe20000000017 */
[----:B----4-:R1:W-:Y:S01]  /*179d0*/  STL [R1+0x28], R3 ;  /* 0x0000280301007387 */ /* 0x0103e20000100800 */
[----:B------:R-:W-:Y:S02]  /*179e0*/  PRMT R25, RZ, 0x7610, R25 ;  /* 0x00007610ff197816 */ /* 0x000fe40000000019 */
[----:B------:R-:W-:Y:S01]  /*179f0*/  PRMT R24, RZ, 0x7610, R24 ;  /* 0x00007610ff187816 */ /* 0x000fe20000000018 */
[----:B------:R-:W-:Y:S04]  /*17a00*/  LDS.U8 R29, [R0+UR4+0x808] ;  /* 0x00080804001d7984 */ /* 0x000fe80008000000 */
[----:B-1----:R-:W4:Y:S01]  /*17a10*/  LDL R3, [R1+0xa00] ;  /* 0x000a000001037983 */ /* 0x002f220000100800 */
[----:B0-----:R-:W-:-:S02]  /*17a20*/  @!P0 IMAD.MOV.U32 R12, RZ, RZ, R15 ;  /* 0x000000ffff0c8224 */ /* 0x001fc400078e000f */
[----:B------:R-:W-:-:S05]  /*17a30*/  @!P0 IMAD.MOV.U32 R13, RZ, RZ, R16 ;  /* 0x000000ffff0d8224 */ /* 0x000fca00078e0010 */
[----:B------:R0:W4:Y:S02]  /*17a40*/  @!P0 LDG.E.U8 R10, desc[UR32][R12.64] ;  /* 0x000000200c0a8981 */ /* 0x000124000c1e1100 */
[----:B0-----:R-:W-:Y:S02]  /*17a50*/  @!P0 IMAD.MOV.U32 R12, RZ, RZ, R14 ;  /* 0x000000ffff0c8224 */ /* 0x001fe400078e000e */
[----:B------:R-:W-:-:S05]  /*17a60*/  @!P0 IMAD.MOV.U32 R13, RZ, RZ, R26 ;  /* 0x000000ffff0d8224 */ /* 0x000fca00078e001a */
[----:B------:R3:W4:Y:S04]  /*17a70*/  @!P0 LDG.E.U8 R27, desc[UR32][R12.64] ;  /* 0x000000200c1b8981 */ /* 0x000728000c1e1100 */
[----:B--2---:R0:W-:Y:S04]  /*17a80*/  STL [R1+0x1890], R5 ;  /* 0x0018900501007387 */ /* 0x0041e80000100800 */
[----:B------:R-:W2:Y:S04]  /*17a90*/  LDL R16, [R1+0x9ec] ;  /* 0x0009ec0001107983 */ /* 0x000ea80000100800 */
[----:B------:R-:W2:Y:S01]  /*17aa0*/  LDL R15, [R1+0x9f0] ;  /* 0x0009f000010f7983 */ /* 0x000ea20000100800 */
[----:B---3--:R-:W-:-:S02]  /*17ab0*/  @!P0 IMAD.MOV.U32 R13, RZ, RZ, R6 ;  /* 0x000000ffff0d8224 */ /* 0x008fc400078e0006 */
[----:B----4-:R-:W-:-:S05]  /*17ac0*/  @!P0 IMAD.MOV.U32 R12, RZ, RZ, R3 ;  /* 0x000000ffff0c8224 */ /* 0x010fca00078e0003 */
[----:B------:R2:W3:Y:S04]  /*17ad0*/  @!P0 LDG.E.U8 R4, desc[UR32][R12.64] ;  /* 0x000000200c048981 */ /* 0x0004e8000c1e1100 */
[----:B------:R1:W-:Y:S04]  /*17ae0*/  STL [R1+0x1894], R10 ;  /* 0x0018940a01007387 */ /* 0x0003e80000100800 */
[----:B------:R-:W4:Y:S04]  /*17af0*/  LDL R14, [R1+0x9cc] ;  /* 0x0009cc00010e7983 */ /* 0x000f280000100800 */
[----:B------:R-:W4:Y:S04]  /*17b00*/  LDL R7, [R1+0x9d0] ;  /* 0x0009d00001077983 */ /* 0x000f280000100800 */
[----:B------:R-:W-:Y:S04]  /*17b10*/  STL [R1+0x18b4], R27 ;  /* 0x0018b41b01007387 */ /* 0x000fe80000100800 */
[----:B------:R-:W4:Y:S04]  /*17b20*/  LDL R6, [R1+0x98c] ;  /* 0x00098c0001067983 */ /* 0x000f280000100800 */
[----:B0-----:R-:W4:Y:S04]  /*17b30*/  LDL R5, [R1+0x990] ;  /* 0x0009900001057983 */ /* 0x001f280000100800 */
[----:B------:R-:W4:Y:S04]  /*17b40*/  LDL R26, [R1+0x94c] ;  /* 0x00094c00011a7983 */ /* 0x000f280000100800 */
[----:B------:R-:W4:Y:S01]  /*17b50*/  LDL R3, [R1+0x950] ;  /* 0x0009500001037983 */ /* 0x000f220000100800 */
[----:B--2---:R-:W-:-:S02]  /*17b60*/  @!P0 IMAD.MOV.U32 R13, RZ, RZ, R16 ;  /* 0x000000ffff0d8224 */ /* 0x004fc400078e0010 */
[----:B------:R-:W-:-:S05]  /*17b70*/  @!P0 IMAD.MOV.U32 R12, RZ, RZ, R15 ;  /* 0x000000ffff0c8224 */ /* 0x000fca00078e000f */
[----:B------:R4:W2:Y:S04]  /*17b80*/  @!P0 LDG.E.U8 R9, desc[UR32][R12.64] ;  /* 0x000000200c098981 */ /* 0x0008a8000c1e1100 */
[----:B---3--:R0:W-:Y:S04]  /*17b90*/  STL [R1+0x1898], R4 ;  /* 0x0018980401007387 */ /* 0x0081e80000100800 */
[----:B------:R-:W3:Y:S04]  /*17ba0*/  LDL R16, [R1+0x9dc] ;  /* 0x0009dc0001107983 */ /* 0x000ee80000100800 */
[----:B-1----:R-:W3:Y:S01]  /*17bb0*/  LDL R10, [R1+0x9e0] ;  /* 0x0009e000010a7983 */ /* 0x002ee20000100800 */
[----:B----4-:R-:W-:-:S02]  /*17bc0*/  @!P0 IMAD.MOV.U32 R12, RZ, RZ, R7 ;  /* 0x000000ffff0c8224 */ /* 0x010fc400078e0007 */
[----:B------:R-:W-:-:S05]  /*17bd0*/  @!P0 IMAD.MOV.U32 R13, RZ, RZ, R14 ;  /* 0x000000ffff0d8224 */ /* 0x000fca00078e000e */
[----:B------:R1:W4:Y:S01]  /*17be0*/  @!P0 LDG.E.U8 R2, desc[UR32][R12.64] ;  /* 0x000000200c028981 */ /* 0x000322000c1e1100 */
[----:B------:R-:W-:Y:S02]  /*17bf0*/  @!P0 IMAD.MOV.U32 R15, RZ, RZ, R6 ;  /* 0x000000ffff0f8224 */ /* 0x000fe400078e0006 */
[----:B------:R-:W-:Y:S01]  /*17c00*/  @!P0 IMAD.MOV.U32 R14, RZ, RZ, R5 ;  /* 0x000000ffff0e8224 */ /* 0x000fe200078e0005 */
[----:B-1----:R-:W-:-:S04]  /*17c10*/  PRMT R12, RZ, 0x7610, R12 ;  /* 0x00007610ff0c7816 */ /* 0x002fc8000000000c */
[----:B------:R1:W4:Y:S02]  /*17c20*/  @!P0 LDG.E.U8 R11, desc[UR32][R14.64] ;  /* 0x000000200e0b8981 */ /* 0x000324000c1e1100 */
[----:B-1----:R-:W-:Y:S02]  /*17c30*/  @!P0 IMAD.MOV.U32 R14, RZ, RZ, R3 ;  /* 0x000000ffff0e8224 */ /* 0x002fe400078e0003 */
[----:B------:R-:W-:-:S05]  /*17c40*/  @!P0 IMAD.MOV.U32 R15, RZ, RZ, R26 ;  /* 0x000000ffff0f8224 */ /* 0x000fca00078e001a */
[----:B------:R3:W4:Y:S04]  /*17c50*/  @!P0 LDG.E.U8 R12, desc[UR32][R14.64] ;  /* 0x000000200e0c8981 */ /* 0x000728000c1e1100 */
[----:B--2---:R1:W-:Y:S04]  /*17c60*/  STL [R1+0x189c], R9 ;  /* 0x00189c0901007387 */ /* 0x0043e80000100800 */
[----:B------:R-:W2:Y:S04]  /*17c70*/  LDL R7, [R1+0x9c0] ;  /* 0x0009c00001077983 */ /* 0x000ea80000100800 */
[----:B------:R-:W4:Y:S04]  /*17c80*/  LDL R6, [R1+0x9ac] ;  /* 0x0009ac0001067983 */ /* 0x000f280000100800 */
[----:B------:R-:W4:Y:S04]  /*17c90*/  LDL R5, [R1+0x9b0] ;  /* 0x0009b00001057983 */ /* 0x000f280000100800 */
[----:B------:R-:W4:Y:S04]  /*17ca0*/  LDL R3, [R1+0x980] ;  /* 0x0009800001037983 */ /* 0x000f280000100800 */
[----:B0-----:R-:W4:Y:S04]  /*17cb0*/  LDL R4, [R1+0x97c] ;  /* 0x00097c0001047983 */ /* 0x001f280000100800 */
[----:B-1----:R-:W4:Y:S01]  /*17cc0*/  LDL R9, [R1+0x9bc] ;  /* 0x0009bc0001097983 */ /* 0x002f220000100800 */
[----:B---3--:R-:W-:-:S02]  /*17cd0*/  @!P0 IMAD.MOV.U32 R15, RZ, RZ, R16 ;  /* 0x000000ffff0f8224 */ /* 0x008fc400078e0010 */
[----:B------:R-:W-:-:S05]  /*17ce0*/  @!P0 IMAD.MOV.U32 R14, RZ, RZ, R10 ;  /* 0x000000ffff0e8224 */ /* 0x000fca00078e000a */
[----:B------:R2:W3:Y:S02]  /*17cf0*/  @!P0 LDG.E.U8 R22, desc[UR32][R14.64] ;  /* 0x000000200e168981 */ /* 0x0004e4000c1e1100 */
[----:B--2---:R-:W-:Y:S02]  /*17d00*/  @!P0 IMAD.MOV.U32 R14, RZ, RZ, R7 ;  /* 0x000000ffff0e8224 */ /* 0x004fe400078e0007 */
[----:B----4-:R-:W-:-:S05]  /*17d10*/  @!P0 IMAD.MOV.U32 R15, RZ, RZ, R9 ;  /* 0x000000ffff0f8224 */ /* 0x010fca00078e0009 */
[----:B------:R0:W2:Y:S02]  /*17d20*/  @!P0 LDG.E.U8 R20, desc[UR32][R14.64] ;  /* 0x000000200e148981 */ /* 0x0000a4000c1e1100 */
[----:B0-----:R-:W-:Y:S02]  /*17d30*/  @!P0 IMAD.MOV.U32 R14, RZ, RZ, R5 ;  /* 0x000000ffff0e8224 */ /* 0x001fe400078e0005 */
[----:B------:R-:W-:-:S05]  /*17d40*/  @!P0 IMAD.MOV.U32 R15, RZ, RZ, R6 ;  /* 0x000000ffff0f8224 */ /* 0x000fca00078e0006 */
[----:B------:R0:W4:Y:S02]  /*17d50*/  @!P0 LDG.E.U8 R18, desc[UR32][R14.64] ;  /* 0x000000200e128981 */ /* 0x000124000c1e1100 */
[----:B0-----:R-:W-:Y:S02]  /*17d60*/  @!P0 IMAD.MOV.U32 R14, RZ, RZ, R3 ;  /* 0x000000ffff0e8224 */ /* 0x001fe400078e0003 */
[----:B------:R-:W-:Y:S01]  /*17d70*/  @!P0 IMAD.MOV.U32 R15, RZ, RZ, R4 ;  /* 0x000000ffff0f8224 */ /* 0x000fe200078e0004 */
[----:B---3--:R0:W-:Y:S04]  /*17d80*/  STL [R1+0x18a0], R22 ;  /* 0x0018a01601007387 */ /* 0x0081e80000100800 */
[----:B------:R-:W3:Y:S04]  /*17d90*/  LDL R28, [R1+0x93c] ;  /* 0x00093c00011c7983 */ /* 0x000ee80000100800 */
[----:B------:R-:W2:Y:S04]  /*17da0*/  LDL R27, [R1+0x940] ;  /* 0x00094000011b7983 */ /* 0x000ea80000100800 */
[----:B------:R-:W4:Y:S04]  /*17db0*/  LDL R26, [R1+0x99c] ;  /* 0x00099c00011a7983 */ /* 0x000f280000100800 */
[----:B------:R-:W4:Y:S04]  /*17dc0*/  LDL R16, [R1+0x96c] ;  /* 0x00096c0001107983 */ /* 0x000f280000100800 */
[----:B------:R-:W4:Y:S04]  /*17dd0*/  LDL R10, [R1+0x970] ;  /* 0x00097000010a7983 */ /* 0x000f280000100800 */
[----:B------:R-:W4:Y:S04]  /*17de0*/  LDL R9, [R1+0x95c] ;  /* 0x00095c0001097983 */ /* 0x000f280000100800 */
[----:B------:R-:W4:Y:S04]  /*17df0*/  LDL R7, [R1+0x960] ;  /* 0x0009600001077983 */ /* 0x000f280000100800 */
[----:B0-----:R-:W4:Y:S04]  /*17e00*/  LDL R22, [R1+0x9a0] ;  /* 0x0009a00001167983 */ /* 0x001f280000100800 */
[----:B------:R-:W4:Y:S04]  /*17e10*/  LDL R6, [R1+0x92c] ;  /* 0x00092c0001067983 */ /* 0x000f280000100800 */
[----:B------:R-:W4:Y:S04]  /*17e20*/  LDL R5, [R1+0x930] ;  /* 0x0009300001057983 */ /* 0x000f280000100800 */
[----:B------:R-:W4:Y:S04]  /*17e30*/  LDL R3, [R1+0x920] ;  /* 0x0009200001037983 */ /* 0x000f280000100800 */
[----:B------:R-:W4:Y:S01]  /*17e40*/  LDL R4, [R1+0x91c] ;  /* 0x00091c0001047983 */ /* 0x000f220000100800 */
[----:B------:R-:W-:-:S06]  /*17e50*/  PRMT R13, RZ, 0x7610, R13 ;  /* 0x00007610ff0d7816 */ /* 0x000fcc000000000d */
[----:B------:R3:W4:Y:S02]  /*17e60*/  @!P0 LDG.E.U8 R13, desc[UR32][R14.64] ;  /* 0x000000200e0d8981 */ /* 0x000724000c1e1100 */
[----:B---3--:R-:W-:Y:S02]  /*17e70*/  @!P0 IMAD.MOV.U32 R15, RZ, RZ, R28 ;  /* 0x000000ffff0f8224 */ /* 0x008fe400078e001c */
[----:B--2---:R-:W-:Y:S01]  /*17e80*/  @!P0 IMAD.MOV.U32 R14, RZ, RZ, R27 ;  /* 0x000000ffff0e8224 */ /* 0x004fe200078e001b */
[----:B------:R-:W-:Y:S04]  /*17e90*/  LDS.U8 R28, [R0+UR4+0x880] ;  /* 0x00088004001c7984 */ /* 0x000fe80008000000 */
[----:B------:R4:W2:Y:S02]  /*17ea0*/  @!P0 LDG.E.U8 R17, desc[UR32][R14.64] ;  /* 0x000000200e118981 */ /* 0x0008a4000c1e1100 */
[----:B----4-:R-:W-:-:S02]  /*17eb0*/  @!P0 IMAD.MOV.U32 R14, RZ, RZ, R22 ;  /* 0x000000ffff0e8224 */ /* 0x010fc400078e0016 */
[----:B------:R-:W-:-:S05]  /*17ec0*/  @!P0 IMAD.MOV.U32 R15, RZ, RZ, R26 ;  /* 0x000000ffff0f8224 */ /* 0x000fca00078e001a */
[----:B------:R0:W3:Y:S02]  /*17ed0*/  @!P0 LDG.E.U8 R19, desc[UR32][R14.64] ;  /* 0x000000200e138981 */ /* 0x0000e4000c1e1100 */
[----:B0-----:R-:W-:Y:S02]  /*17ee0*/  @!P0 IMAD.MOV.U32 R14, RZ, RZ, R10 ;  /* 0x000000ffff0e8224 */ /* 0x001fe400078e000a */
[----:B------:R-:W-:-:S05]  /*17ef0*/  @!P0 IMAD.MOV.U32 R15, RZ, RZ, R16 ;  /* 0x000000ffff0f8224 */ /* 0x000fca00078e0010 */
[----:B------:R0:W4:Y:S02]  /*17f00*/  @!P0 LDG.E.U8 R21, desc[UR32][R14.64] ;  /* 0x000000200e158981 */ /* 0x000124000c1e1100 */
[----:B0-----:R-:W-:Y:S02]  /*17f10*/  @!P0 IMAD.MOV.U32 R14, RZ, RZ, R7 ;  /* 0x000000ffff0e8224 */ /* 0x001fe400078e0007 */
[----:B------:R-:W-:-:S05]  /*17f20*/  @!P0 IMAD.MOV.U32 R15, RZ, RZ, R9 ;  /* 0x000000ffff0f8224 */ /* 0x000fca00078e0009 */
[----:B------:R0:W3:Y:S02]  /*17f30*/  @!P0 LDG.E.U8 R23, desc[UR32][R14.64] ;  /* 0x000000200e178981 */ /* 0x0000e4000c1e1100 */
[----:B0-----:R-:W-:Y:S02]  /*17f40*/  @!P0 IMAD.MOV.U32 R14, RZ, RZ, R5 ;  /* 0x000000ffff0e8224 */ /* 0x001fe400078e0005 */
[----:B------:R-:W-:Y:S01]  /*17f50*/  @!P0 IMAD.MOV.U32 R15, RZ, RZ, R6 ;  /* 0x000000ffff0f8224 */ /* 0x000fe200078e0006 */
[----:B------:R-:W-:Y:S04]  /*17f60*/  LDS.U8 R5, [R0+UR4+0x80] ;  /* 0x0000800400057984 */ /* 0x000fe80008000000 */
[----:B------:R0:W3:Y:S02]  /*17f70*/  @!P0 LDG.E.U8 R25, desc[UR32][R14.64] ;  /* 0x000000200e198981 */ /* 0x0000e4000c1e1100 */
[----:B0-----:R-:W-:-:S02]  /*17f80*/  @!P0 IMAD.MOV.U32 R14, RZ, RZ, R3 ;  /* 0x000000ffff0e8224 */ /* 0x001fc400078e0003 */
[----:B------:R-:W0:Y:S01]  /*17f90*/  LDS.U8 R3, [R0+UR4+0x8] ;  /* 0x0000080400037984 */ /* 0x000e220008000000 */
[----:B------:R-:W-:-:S03]  /*17fa0*/  @!P0 IMAD.MOV.U32 R15, RZ, RZ, R4 ;  /* 0x000000ffff0f8224 */ /* 0x000fc600078e0004 */
[----:B------:R-:W1:Y:S04]  /*17fb0*/  LDS.U8 R4, [R0+UR4+0x800] ;  /* 0x0008000400047984 */ /* 0x000e680008000000 */
[----:B------:R0:W3:Y:S04]  /*17fc0*/  @!P0 LDG.E.U8 R24, desc[UR32][R14.64] ;  /* 0x000000200e188981 */ /* 0x0000e8000c1e1100 */
[----:B0-----:R-:W-:Y:S04]  /*17fd0*/  LDS.U8 R14, [R0+UR4] ;  /* 0x00000004000e7984 */ /* 0x001fe80008000000 */
[----:B------:R-:W-:Y:S04]  /*17fe0*/  LDS.U8 R15, [R0+UR4+0x88] ;  /* 0x00008804000f7984 */ /* 0x000fe80008000000 */
[----:B------:R-:W-:Y:S04]  /*17ff0*/  STL [R1+0x10], R3 ;  /* 0x0000100301007387 */ /* 0x000fe80000100800 */
[----:B------:R-:W0:Y:S04]  /*18000*/  LDS.U8 R3, [R0+UR4+0x888] ;  /* 0x0008880400037984 */ /* 0x000e280008000000 */
[----:B------:R-:W-:Y:S04]  /*18010*/  STL [R1+0xc], R5 ;  /* 0x00000c0501007387 */ /* 0x000fe80000100800 */
[----:B-1----:R-:W-:Y:S04]  /*18020*/  STL [R1+0x8], R4 ;  /* 0x0000080401007387 */ /* 0x002fe80000100800 */
[----:B------:R-:W-:Y:S04]  /*18030*/  LDS.U8 R4, [R0+UR4+0x1088] ;  /* 0x0010880400047984 */ /* 0x000fe80008000000 */
[----:B------:R-:W-:Y:S04]  /*18040*/  LDS.U8 R5, [R0+UR4+0x1008] ;  /* 0x0010080400057984 */ /* 0x000fe80008000000 */
[----:B0-----:R-:W-:Y:S04]  /*18050*/  STL [R1], R3 ;  /* 0x0000000301007387 */ /* 0x001fe80000100800 */
[----:B------:R-:W0:Y:S04]  /*18060*/  LDS.U8 R3, [R0+UR4+0x1000] ;  /* 0x0010000400037984 */ /* 0x000e280008000000 */
[----:B0-----:R-:W-:Y:S04]  /*18070*/  STL [R1+0x2e4], R3 ;  /* 0x0002e40301007387 */ /* 0x001fe80000100800 */
[----:B------:R-:W0:Y:S04]  /*18080*/  LDS.U8 R3, [R0+UR4+0x1080] ;  /* 0x0010800400037984 */ /* 0x000e280008000000 */
[----:B------:R-:W-:Y:S04]  /*18090*/  STL [R1+0x2e0], R4 ;  /* 0x0002e00401007387 */ /* 0x000fe80000100800 */
[----:B------:R-:W1:Y:S04]  /*180a0*/  LDS.U8 R4, [R0+UR4+0x1800] ;  /* 0x0018000400047984 */ /* 0x000e680008000000 */
[----:B------:R-:W-:Y:S04]  /*180b0*/  STL [R1+0x2ec], R5 ;  /* 0x0002ec0501007387 */ /* 0x000fe80000100800 */
[----:B------:R-:W1:Y:S04]  /*180c0*/  LDS.U8 R5, [R0+UR4+0x1888] ;  /* 0x0018880400057984 */ /* 0x000e680008000000 */
[----:B0-----:R-:W-:Y:S04]  /*180d0*/  STL [R1+0x2e8], R3 ;  /* 0x0002e80301007387 */ /* 0x001fe80000100800 */
[----:B------:R-:W0:Y:S04]  /*180e0*/  LDS.U8 R3, [R0+UR4+0x1808] ;  /* 0x0018080400037984 */ /* 0x000e280008000000 */
[----:B-1----:R-:W-:Y:S04]  /*180f0*/  STL [R1+0x2f4], R4 ;  /* 0x0002f40401007387 */ /* 0x002fe80000100800 */
[----:B------:R-:W1:Y:S04]  /*18100*/  LDS.U8 R4, [R0+UR4+0x1880] ;  /* 0x0018800400047984 */ /* 0x000e680008000000 */
[----:B------:R-:W-:Y:S04]  /*18110*/  STL [R1+0x2f0], R5 ;  /* 0x0002f00501007387 */ /* 0x000fe80000100800 */
[----:B------:R-:W2:Y:S04]  /*18120*/  LDS.U8 R5, [R0+UR4+0x2000] ;  /* 0x0020000400057984 */ /* 0x000ea80008000000 */
[----:B0-----:R-:W-:Y:S04]  /*18130*/  STL [R1+0x2fc], R3 ;  /* 0x0002fc0301007387 */ /* 0x001fe80000100800 */
[----:B------:R-:W0:Y:S04]  /*18140*/  LDS.U8 R3, [R0+UR4+0x2088] ;  /* 0x0020880400037984 */ /* 0x000e280008000000 */
[----:B-1----:R-:W-:Y:S04]  /*18150*/  STL [R1+0x2f8], R4 ;  /* 0x0002f80401007387 */ /* 0x002fe80000100800 */
[----:B------:R-:W1:Y:S04]  /*18160*/  LDS.U8 R4, [R0+UR4+0x2008] ;  /* 0x0020080400047984 */ /* 0x000e680008000000 */
[----:B--2---:R-:W-:Y:S04]  /*18170*/  STL [R1+0x3e4], R5 ;  /* 0x0003e40501007387 */ /* 0x004fe80000100800 */
        /* <DEDUP_REMOVED lines=21> */
[----:B-1----:R1:W-:Y:S04]  /*182d0*/  STL [R1+0x4fc], R4 ;  /* 0x0004fc0401007387 */ /* 0x0023e80000100800 */
[----:B--2---:R-:W-:Y:S04]  /*182e0*/  STL [R1+0x50c], R5 ;  /* 0x00050c0501007387 */ /* 0x004fe80000100800 */
[----:B------:R-:W2:Y:S04]  /*182f0*/  LDS.U8 R5, [R0+UR4+0x3808] ;  /* 0x0038080400057984 */ /* 0x000ea80008000000 */
[----:B0-----:R-:W-:Y:S04]  /*18300*/  STL [R1+0x508], R3 ;  /* 0x0005080301007387 */ /* 0x001fe80000100800 */
[----:B------:R-:W0:Y:S01]  /*18310*/  LDS.U8 R3, [R0+UR4+0x3880] ;  /* 0x0038800400037984 */ /* 0x000e220008000000 */
[----:B-1----:R-:W-:-:S03]  /*18320*/  LOP3.LUT R4, R0, 0x110, RZ, 0x3c, !PT ;  /* 0x0000011000047812 */ /* 0x002fc600078e3cff */
[----:B------:R-:W-:Y:S04]  /*18330*/  STL [R1+0x1028], R0 ;  /* 0x0010280001007387 */ /* 0x000fe80000100800 */
[----:B--2---:R-:W-:Y:S04]  /*18340*/  STL [R1+0x514], R5 ;  /* 0x0005140501007387 */ /* 0x004fe80000100800 */
[----:B------:R-:W1:Y:S04]  /*18350*/  LDS.U8 R5, [R4+UR4] ;  /* 0x0000000404057984 */ /* 0x000e680008000000 */
[----:B------:R-:W2:Y:S04]  /*18360*/  LDS.U8 R0, [R4+UR4+0x88] ;  /* 0x0000880404007984 */ /* 0x000ea80008000000 */
[----:B------:R-:W-:Y:S04]  /*18370*/  LDS.U8 R6, [R4+UR4+0x2088] ;  /* 0x0020880404067984 */ /* 0x000fe80008000000 */
        /* <DEDUP_REMOVED lines=27> */
[----:B--2---:R-:W-:Y:S04]  /*18530*/  STL [R1+0x370], R0 ;  /* 0x0003700001007387 */ /* 0x004fe80000100800 */
[----:B------:R-:W1:Y:S04]  /*18540*/  LDS.U8 R5, [R4+UR4+0x1880] ;  /* 0x0018800404057984 */ /* 0x000e680008000000 */
[----:B------:R-:W2:Y:S04]  /*18550*/  LDS.U8 R0, [R4+UR4+0x2000] ;  /* 0x0020000404007984 */ /* 0x000ea80008000000 */
[----:B0-----:R0:W-:Y:S04]  /*18560*/  STL [R1+0x37c], R3 ;  /* 0x00037c0301007387 */ /* 0x0011e80000100800 */
[----:B0-----:R-:W4:Y:S04]  /*18570*/  LDL R3, [R1+0x1018] ;  /* 0x0010180001037983 */ /* 0x001f280000100800 */
[----:B-1----:R-:W-:Y:S04]  /*18580*/  STL [R1+0x378], R5 ;  /* 0x0003780501007387 */ /* 0x002fe80000100800 */
[----:B--2---:R-:W-:Y:S04]  /*18590*/  STL [R1+0x464], R0 ;  /* 0x0004640001007387 */ /* 0x004fe80000100800 */
[----:B------:R-:W0:Y:S04]  /*185a0*/  LDS.U8 R5, [R4+UR4+0x2008] ;  /* 0x0020080404057984 */ /* 0x000e280008000000 */
        /* <DEDUP_REMOVED lines=26> */
[----:B0-----:R-:W-:Y:S04]  /*18750*/  STL [R1+0x594], R5 ;  /* 0x0005940501007387 */ /* 0x001fe80000100800 */
[----:B-1----:R-:W-:Y:S04]  /*18760*/  STL [R1+0x590], R0 ;  /* 0x0005900001007387 */ /* 0x002fe80000100800 */
[----:B----4-:R-:W0:Y:S04]  /*18770*/  LDS.U8 R4, [R3+UR4] ;  /* 0x0000000403047984 */ /* 0x010e280008000000 */
[----:B------:R-:W1:Y:S04]  /*18780*/  LDS.U8 R5, [R3+UR4+0x88] ;  /* 0x0000880403057984 */ /* 0x000e680008000000 */
        /* <DEDUP_REMOVED lines=27> */
[----:B-1----:R-:W-:Y:S04]  /*18940*/  STL [R1+0x310], R5 ;  /* 0x0003100501007387 */ /* 0x002fe80000100800 */
[----:B------:R-:W0:Y:S04]  /*18950*/  LDS.U8 R4, [R3+UR4+0x1880] ;  /* 0x0018800403047984 */ /* 0x000e280008000000 */
[----:B------:R-:W1:Y:S04]  /*18960*/  LDS.U8 R5, [R3+UR4+0x2000] ;  /* 0x0020000403057984 */ /* 0x000e680008000000 */
[----:B--2---:R2:W-:Y:S04]  /*18970*/  STL [R1+0x31c], R0 ;  /* 0x00031c0001007387 */ /* 0x0045e80000100800 */
[----:B--2---:R-:W2:Y:S04]  /*18980*/  LDL R0, [R1+0x1014] ;  /* 0x0010140001007983 */ /* 0x004ea80000100800 */
[----:B0-----:R-:W-:Y:S04]  /*18990*/  STL [R1+0x318], R4 ;  /* 0x0003180401007387 */ /* 0x001fe80000100800 */
[----:B------:R-:W0:Y:S04]  /*189a0*/  LDS.U8 R4, [R3+UR4+0x2088] ;  /* 0x0020880403047984 */ /* 0x000e280008000000 */
[----:B-1----:R-:W-:Y:S04]  /*189b0*/  STL [R1+0x404], R5 ;  /* 0x0004040501007387 */ /* 0x002fe80000100800 */
[----:B------:R-:W1:Y:S04]  /*189c0*/  LDS.U8 R5, [R3+UR4+0x2008] ;  /* 0x0020080403057984 */ /* 0x000e680008000000 */
[----:B0-----:R-:W-:Y:S04]  /*189d0*/  STL [R1+0x400], R4 ;  /* 0x0004000401007387 */ /* 0x001fe80000100800 */
[----:B------:R-:W0:Y:S04]  /*189e0*/  LDS.U8 R4, [R3+UR4+0x2800] ;  /* 0x0028000403047984 */ /* 0x000e280008000000 */
[----:B-1----:R-:W-:Y:S04]  /*189f0*/  STL [R1+0x40c], R5 ;  /* 0x00040c0501007387 */ /* 0x002fe80000100800 */
[----:B------:R-:W1:Y:S04]  /*18a00*/  LDS.U8 R5, [R3+UR4+0x2888] ;  /* 0x0028880403057984 */ /* 0x000e680008000000 */
[----:B------:R-:W-:Y:S04]  /*18a10*/  STL [R1+0x408], R6 ;  /* 0x0004080601007387 */ /* 0x000fe80000100800 */
[----:B------:R-:W4:Y:S04]  /*18a20*/  LDS.U8 R6, [R3+UR4+0x2808] ;  /* 0x0028080403067984 */ /* 0x000f280008000000 */
[----:B0-----:R-:W-:Y:S04]  /*18a30*/  STL [R1+0x414], R4 ;  /* 0x0004140401007387 */ /* 0x001fe80000100800 */
[----:B------:R-:W0:Y:S04]  /*18a40*/  LDS.U8 R4, [R3+UR4+0x2880] ;  /* 0x0028800403047984 */ /* 0x000e280008000000 */
[----:B-1----:R-:W-:Y:S04]  /*18a50*/  STL [R1+0x410], R5 ;  /* 0x0004100501007387 */ /* 0x002fe80000100800 */
[----:B------:R-:W1:Y:S04]  /*18a60*/  LDS.U8 R5, [R3+UR4+0x3000] ;  /* 0x0030000403057984 */ /* 0x000e680008000000 */
[----:B----4-:R-:W-:Y:S04]  /*18a70*/  STL [R1+0x41c], R6 ;  /* 0x00041c0601007387 */ /* 0x010fe80000100800 */
        /* <DEDUP_REMOVED lines=11> */
[----:B------:R-:W3:Y:S04]  /*18b30*/  LDS.U8 R3, [R3+UR4+0x3880] ;  /* 0x0038800403037984 */ /* 0x000ee80008000000 */
[----:B----4-:R-:W-:Y:S04]  /*18b40*/  STL [R1+0x52c], R6 ;  /* 0x00052c0601007387 */ /* 0x010fe80000100800 */
[----:B0-----:R-:W-:Y:S04]  /*18b50*/  STL [R1+0x528], R4 ;  /* 0x0005280401007387 */ /* 0x001fe80000100800 */
[----:B-1----:R-:W-:Y:S04]  /*18b60*/  STL [R1+0x534], R5 ;  /* 0x0005340501007387 */ /* 0x002fe80000100800 */
[----:B---3--:R-:W-:Y:S04]  /*18b70*/  STL [R1+0x530], R3 ;  /* 0x0005300301007387 */ /* 0x008fe80000100800 */
[----:B--2---:R-:W0:Y:S04]  /*18b80*/  LDS.U8 R4, [R0+UR4] ;  /* 0x0000000400047984 */ /* 0x004e280008000000 */
        /* <DEDUP_REMOVED lines=42> */
[----:B------:R-:W3:Y:S04]  /*18e30*/  LDS.U8 R6, [R0+UR4+0x2808] ;  /* 0x0028080400067984 */ /* 0x000ee80008000000 */
[----:B0-----:R-:W-:Y:S04]  /*18e40*/  STL [R1+0x494], R4 ;  /* 0x0004940401007387 */ /* 0x001fe80000100800 */
[----:B------:R-:W0:Y:S04]  /*18e50*/  LDS.U8 R4, [R0+UR4+0x2880] ;  /* 0x0028800400047984 */ /* 0x000e280008000000 */
[----:B-1----:R-:W-:Y:S04]  /*18e60*/  STL [R1+0x490], R5 ;  /* 0x0004900501007387 */ /* 0x002fe80000100800 */
[----:B------:R-:W1:Y:S04]  /*18e70*/  LDS.U8 R5, [R0+UR4+0x3000] ;  /* 0x0030000400057984 */ /* 0x000e680008000000 */
[----:B---3--:R-:W-:Y:S04]  /*18e80*/  STL [R1+0x49c], R6 ;  /* 0x00049c0601007387 */ /* 0x008fe80000100800 */
        /* <DEDUP_REMOVED lines=11> */
[----:B------:R-:W4:Y:S04]  /*18f40*/  LDS.U8 R0, [R0+UR4+0x3880] ;  /* 0x0038800400007984 */ /* 0x000f280008000000 */
[----:B---3--:R-:W-:Y:S04]  /*18f50*/  STL [R1+0x5ac], R6 ;  /* 0x0005ac0601007387 */ /* 0x008fe80000100800 */
[----:B0-----:R-:W-:Y:S04]  /*18f60*/  STL [R1+0x5a8], R4 ;  /* 0x0005a80401007387 */ /* 0x001fe80000100800 */
[----:B-1----:R-:W-:Y:S04]  /*18f70*/  STL [R1+0xfb4], R5 ;  /* 0x000fb40501007387 */ /* 0x002fe80000100800 */
[----:B----4-:R-:W-:Y:S04]  /*18f80*/  STL [R1+0xfb0], R0 ;  /* 0x000fb00001007387 */ /* 0x010fe80000100800 */
        /* <DEDUP_REMOVED lines=170> */
[----:B------:R-:W-:Y:S04]  /*19a30*/  STL [R1+0x44c], R6 ;  /* 0x00044c0601007387 */ /* 0x000fe80000100800 */
[----:B------:R-:W3:Y:S04]  /*19a40*/  LDS.U8 R6, [R3+UR4+0x2888] ;  /* 0x0028880403067984 */ /* 0x000ee80008000000 */
[----:B-1----:R-:W-:Y:S04]  /*19a50*/  STL [R1+0x448], R5 ;  /* 0x0004480501007387 */ /* 0x002fe80000100800 */
[----:B------:R-:W1:Y:S04]  /*19a60*/  LDS.U8 R5, [R3+UR4+0x2808] ;  /* 0x0028080403057984 */ /* 0x000e680008000000 */
[----:B0-----:R-:W-:Y:S04]  /*19a70*/  STL [R1+0x454], R4 ;  /* 0x0004540401007387 */ /* 0x001fe80000100800 */
[----:B------:R-:W0:Y:S04]  /*19a80*/  LDS.U8 R4, [R3+UR4+0x2880] ;  /* 0x0028800403047984 */ /* 0x000e280008000000 */
[----:B---3--:R-:W-:Y:S04]  /*19a90*/  STL [R1+0x450], R6 ;  /* 0x0004500601007387 */ /* 0x008fe80000100800 */
        /* <DEDUP_REMOVED lines=16> */
[----:B---3--:R-:W-:Y:S04]  /*19ba0*/  STL [R1+0x574], R6 ;  /* 0x0005740601007387 */ /* 0x008fe80000100800 */
[----:B-1----:R-:W-:Y:S04]  /*19bb0*/  STL [R1+0x570], R5 ;  /* 0x0005700501007387 */ /* 0x002fe80000100800 */
[----:B--2---:R-:W0:Y:S04]  /*19bc0*/  LDS.U8 R4, [R0+UR4] ;  /* 0x0000000400047984 */ /* 0x004e280008000000 */
[----:B------:R-:W1:Y:S04]  /*19bd0*/  LDS.U8 R3, [R0+UR4+0x88] ;  /* 0x0000880400037984 */ /* 0x000e680008000000 */
[----:B------:R-:W2:Y:S04]  /*19be0*/  LDS.U8 R5, [R0+UR4+0x8] ;  /* 0x0000080400057984 */ /* 0x000ea80008000000 */
[----:B------:R-:W-:Y:S04]  /*19bf0*/  LDS.U8 R6, [R0+UR4+0x1888] ;  /* 0x0018880400067984 */ /* 0x000fe80008000000 */
[----:B------:R-:W-:Y:S04]  /*19c00*/  LDS.U8 R16, [R0+UR4+0x2808] ;  /* 0x0028080400107984 */ /* 0x000fe80008000000 */
[----:B------:R-:W-:Y:S04]  /*19c10*/  LDS.U8 R9, [R0+UR4+0x2880] ;  /* 0x0028800400097984 */ /* 0x000fe80008000000 */
        /* <DEDUP_REMOVED lines=17> */
[----:B--2---:R2:W-:Y:S04]  /*19d30*/  STL [R1+0x3c4], R5 ;  /* 0x0003c40501007387 */ /* 0x0045e80000100800 */
[----:B------:R-:W3:Y:S04]  /*19d40*/  LDL.LU R10, [R1+0x5c] ;  /* 0x00005c00010a7983 */ /* 0x000ee80000300800 */
[----:B0-----:R-:W-:Y:S04]  /*19d50*/  STL [R1+0x3c0], R4 ;  /* 0x0003c00401007387 */ /* 0x001fe80000100800 */
[----:B--2---:R-:W2:Y:S04]  /*19d60*/  LDL.LU R5, [R1+0xbc] ;  /* 0x0000bc0001057983 */ /* 0x004ea80000300800 */
[----:B-1----:R-:W-:Y:S04]  /*19d70*/  STL [R1+0x3cc], R3 ;  /* 0x0003cc0301007387 */ /* 0x002fe80000100800 */
[----:B------:R-:W0:Y:S04]  /*19d80*/  LDS.U8 R3, [R0+UR4+0x1080] ;  /* 0x0010800400037984 */ /* 0x000e280008000000 */
        /* <DEDUP_REMOVED lines=12> */
[----:B------:R-:W4:Y:S04]  /*19e50*/  LDL.LU R26, [R1+0x9c] ;  /* 0x00009c00011a7983 */ /* 0x000f280000300800 */
[----:B------:R-:W-:Y:S04]  /*19e60*/  LDS.U8 R6, [R0+UR4+0x2800] ;  /* 0x0028000400067984 */ /* 0x000fe80008000000 */
[----:B0-----:R-:W-:Y:S04]  /*19e70*/  STL [R1+0x4d0], R3 ;  /* 0x0004d00301007387 */ /* 0x001fe80000100800 */
[----:B-1----:R-:W-:Y:S04]  /*19e80*/  STL [R1+0x4dc], R4 ;  /* 0x0004dc0401007387 */ /* 0x002fe80000100800 */
[----:B------:R-:W4:Y:S04]  /*19e90*/  LDL.LU R27, [R1+0x3c] ;  /* 0x00003c00011b7983 */ /* 0x000f280000300800 */
[----:B------:R-:W4:Y:S04]  /*19ea0*/  LDL.LU R7, [R1+0x8c] ;  /* 0x00008c0001077983 */ /* 0x000f280000300800 */
[----:B------:R-:W0:Y:S04]  /*19eb0*/  LDS.U8 R3, [R0+UR4+0x2080] ;  /* 0x0020800400037984 */ /* 0x000e280008000000 */
[----:B------:R-:W1:Y:S04]  /*19ec0*/  LDS.U8 R4, [R0+UR4+0x2888] ;  /* 0x0028880400047984 */ /* 0x000e680008000000 */
[----:B0-----:R0:W-:Y:S04]  /*19ed0*/  STL [R1+0x4d8], R3 ;  /* 0x0004d80301007387 */ /* 0x0011e80000100800 */
[----:B0-----:R-:W4:Y:S04]  /*19ee0*/  LDL.LU R3, [R1+0x7c] ;  /* 0x00007c0001037983 */ /* 0x001f280000300800 */
[----:B------:R0:W-:Y:S04]  /*19ef0*/  STL [R1+0x4e4], R6 ;  /* 0x0004e40601007387 */ /* 0x0001e80000100800 */
[----:B0-----:R-:W4:Y:S04]  /*19f00*/  LDL.LU R6, [R1+0x6c] ;  /* 0x00006c0001067983 */ /* 0x001f280000300800 */
[----:B-1----:R-:W-:Y:S04]  /*19f10*/  STL [R1+0x4e0], R4 ;  /* 0x0004e00401007387 */ /* 0x002fe80000100800 */
[----:B------:R-:W0:Y:S04]  /*19f20*/  LDS.U8 R4, [R0+UR4+0x3000] ;  /* 0x0030000400047984 */ /* 0x000e280008000000 */
[----:B------:R-:W-:Y:S04]  /*19f30*/  STL [R1+0x4ec], R16 ;  /* 0x0004ec1001007387 */ /* 0x000fe80000100800 */
[----:B------:R-:W1:Y:S04]  /*19f40*/  LDS.U8 R16, [R0+UR4+0x3088] ;  /* 0x0030880400107984 */ /* 0x000e680008000000 */
[----:B------:R-:W-:Y:S04]  /*19f50*/  STL [R1+0x4e8], R9 ;  /* 0x0004e80901007387 */ /* 0x000fe80000100800 */
[----:B------:R-:W3:Y:S04]  /*19f60*/  LDS.U8 R9, [R0+UR4+0x3008] ;  /* 0x0030080400097984 */ /* 0x000ee80008000000 */
[----:B0-----:R-:W-:Y:S04]  /*19f70*/  STL [R1+0xfe0], R4 ;  /* 0x000fe00401007387 */ /* 0x001fe80000100800 */
[----:B------:R-:W0:Y:S04]  /*19f80*/  LDS.U8 R4, [R0+UR4+0x3080] ;  /* 0x0030800400047984 */ /* 0x000e280008000000 */
[----:B-1----:R1:W-:Y:S04]  /*19f90*/  STL [R1+0xfdc], R16 ;  /* 0x000fdc1001007387 */ /* 0x0023e80000100800 */
[----:B---3--:R-:W-:Y:S04]  /*19fa0*/  STL [R1+0xfe8], R9 ;  /* 0x000fe80901007387 */ /* 0x008fe80000100800 */
[----:B------:R-:W3:Y:S01]  /*19fb0*/  LDS.U8 R9, [R0+UR4+0x3888] ;  /* 0x0038880400097984 */ /* 0x000ee20008000000 */
[----:B-1----:R-:W1:Y:S03]  /*19fc0*/  S2R R16, SR_TID.X ;  /* 0x0000000000107919 */ /* 0x002e660000002100 */
[----:B0-----:R-:W-:Y:S04]  /*19fd0*/  STL [R1+0xfe4], R4 ;  /* 0x000fe40401007387 */ /* 0x001fe80000100800 */
[----:B------:R-:W0:Y:S04]  /*19fe0*/  LDS.U8 R4, [R0+UR4+0x3808] ;  /* 0x0038080400047984 */ /* 0x000e280008000000 */
[----:B------:R-:W0:Y:S01]  /*19ff0*/  LDS.U8 R0, [R0+UR4+0x3880] ;  /* 0x0038800400007984 */ /* 0x000e220008000000 */
[----:B------:R-:W-:Y:S01]  /*1a000*/  BAR.SYNC.DEFER_BLOCKING 0x0 ;  /* 0x0000000000007b1d */ /* 0x000fe20000010000 */
[----:B-1----:R-:W-:-:S05]  /*1a010*/  LOP3.LUT R16, R16, 0x3f, RZ, 0xc0, !PT ;  /* 0x0000003f10107812 */ /* 0x002fca00078ec0ff */
[----:B------:R-:W-:Y:S04]  /*1a020*/  STL [R1+0xff0], R22 ;  /* 0x000ff01601007387 */ /* 0x000fe80000100800 */
[----:B---3--:R-:W-:Y:S04]  /*1a030*/  STL [R1+0xfec], R9 ;  /* 0x000fec0901007387 */ /* 0x008fe80000100800 */
[----:B------:R-:W-:Y:S04]  /*1a040*/  STS.U8 [R16+UR4], R10 ;  /* 0x0000000a10007988 */ /* 0x000fe80008000004 */
[----:B--2---:R-:W-:Y:S04]  /*1a050*/  STS.U8 [R16+UR4+0x40], R5 ;  /* 0x0000400510007988 */ /* 0x004fe80008000004 */
[----:B------:R-:W-:Y:S04]  /*1a060*/  STS.U8 [R16+UR4+0x240], R8 ;  /* 0x0002400810007988 */ /* 0x000fe80008000004 */
[----:B0-----:R-:W-:Y:S04]  /*1a070*/  STL [R1+0xff8], R4 ;  /* 0x000ff80401007387 */ /* 0x001fe80000100800 */
[----:B------:R0:W-:Y:S04]  /*1a080*/  STL [R1+0x1150], R0 ;  /* 0x0011500001007387 */ /* 0x0001e80000100800 */
[----:B0-----:R-:W2:Y:S04]  /*1a090*/  LDL.LU R0, [R1+0xb0] ;  /* 0x0000b00001007983 */ /* 0x001ea80000300800 */
[----:B------:R-:W3:Y:S04]  /*1a0a0*/  LDL.LU R22, [R1+0x48] ;  /* 0x0000480001167983 */ /* 0x000ee80000300800 */
[----:B------:R-:W3:Y:S04]  /*1a0b0*/  LDL.LU R9, [R1+0x98] ;  /* 0x0000980001097983 */ /* 0x000ee80000300800 */
[----:B------:R-:W3:Y:S04]  /*1a0c0*/  LDL.LU R4, [R1+0x38] ;  /* 0x0000380001047983 */ /* 0x000ee80000300800 */
[----:B------:R-:W3:Y:S04]  /*1a0d0*/  LDL.LU R10, [R1+0x88] ;  /* 0x00008800010a7983 */ /* 0x000ee80000300800 */
[----:B------:R-:W3:Y:S04]  /*1a0e0*/  LDL.LU R5, [R1+0x28] ;  /* 0x0000280001057983 */ /* 0x000ee80000300800 */
[----:B------:R-:W3:Y:S04]  /*1a0f0*/  LDL.LU R8, [R1+0x78] ;  /* 0x0000780001087983 */ /* 0x000ee80000300800 */
[----:B----4-:R0:W-:Y:S04]  /*1a100*/  STS.U8 [R16+UR4+0x200], R26 ;  /* 0x0002001a10007988 */ /* 0x0101e80008000004 */
[----:B0-----:R-:W4:Y:S04]  /*1a110*/  LDL.LU R26, [R1+0x68] ;  /* 0x00006800011a7983 */ /* 0x001f280000300800 */
[----:B------:R0:W-:Y:S04]  /*1a120*/  STS.U8 [R16+UR4+0x400], R27 ;  /* 0x0004001b10007988 */ /* 0x0001e80008000004 */
[----:B------:R1:W-:Y:S04]  /*1a130*/  STS.U8 [R16+UR4+0x440], R7 ;  /* 0x0004400710007988 */ /* 0x0003e80008000004 */
[----:B0-----:R-:W2:Y:S04]  /*1a140*/  LDL.LU R27, [R1+0x18b4] ;  /* 0x0018b400011b7983 */ /* 0x001ea80000300800 */
[----:B-1----:R-:W3:Y:S04]  /*1a150*/  LDL.LU R7, [R1+0x18b0] ;  /* 0x0018b00001077983 */ /* 0x002ee80000300800 */
[----:B---3--:R0:W-:Y:S04]  /*1a160*/  STS.U8 [R16+UR4+0x640], R7 ;  /* 0x0006400710007988 */ /* 0x0081e80008000004 */
[----:B------:R1:W-:Y:S04]  /*1a170*/  STS.U8 [R16+UR4+0x600], R3 ;  /* 0x0006000310007988 */ /* 0x0003e80008000004 */
[----:B--2---:R2:W-:Y:S04]  /*1a180*/  STS.U8 [R16+UR4+0x800], R27 ;  /* 0x0008001b10007988 */ /* 0x0045e80008000004 */
[----:B0-----:R-:W3:Y:S04]  /*1a190*/  LDL.LU R7, [R1+0x18ac] ;  /* 0x0018ac0001077983 */ /* 0x001ee80000300800 */
[----:B-1----:R-:W4:Y:S04]  /*1a1a0*/  LDL.LU R3, [R1+0x18a8] ;  /* 0x0018a80001037983 */ /* 0x002f280000300800 */
[----:B--2---:R-:W2:Y:S04]  /*1a1b0*/  LDL.LU R27, [R1+0x18a4] ;  /* 0x0018a400011b7983 */ /* 0x004ea80000300800 */
[----:B------:R-:W-:Y:S04]  /*1a1c0*/  STS.U8 [R16+UR4+0x840], R6 ;  /* 0x0008400610007988 */ /* 0x000fe80008000004 */
[----:B------:R0:W-:Y:S02]  /*1a1d0*/  STS.U8 [R16+UR4+0xa40], R2 ;  /* 0x000a400210007988 */ /* 0x0001e40008000004 */
[----:B0-----:R-:W0:Y:S02]  /*1a1e0*/  S2R R2, SR_TID.X ;  /* 0x0000000000027919 */ /* 0x001e240000002100 */
[----:B--2---:R1:W-:Y:S04]  /*1a1f0*/  STS.U8 [R16+UR4+0xa00], R27 ;  /* 0x000a001b10007988 */ /* 0x0043e80008000004 */
[----:B-1----:R-:W2:Y:S04]  /*1a200*/  LDL.LU R27, [R1+0x58] ;  /* 0x00005800011b7983 */ /* 0x002ea80000300800 */
[----:B------:R-:W-:Y:S04]  /*1a210*/  STS.U8 [R16+UR4+0xc00], R11 ;  /* 0x000c000b10007988 */ /* 0x000fe80008000004 */
[----:B----4-:R-:W-:Y:S04]  /*1a220*/  STS.U8 [R16+UR4+0xc40], R3 ;  /* 0x000c400310007988 */ /* 0x010fe80008000004 */
[----:B------:R0:W-:Y:S04]  /*1a230*/  STS.U8 [R16+UR4+0xe40], R12 ;  /* 0x000e400c10007988 */ /* 0x0001e80008000004 */
[----:B------:R-:W4:Y:S01]  /*1a240*/  LDL.LU R6, [R1+0x54] ;  /* 0x0000540001067983 */ /* 0x000f220000300800 */
[----:B0-----:R-:W-:-:S03]  /*1a250*/  LOP3.LUT R12, R2, 0x3f, RZ, 0xc0, !PT ;  /* 0x0000003f020c7812 */ /* 0x001fc600078ec0ff */
[----:B------:R-:W4:Y:S04]  /*1a260*/  LDL.LU R16, [R1+0xa4] ;  /* 0x0000a40001107983 */ /* 0x000f280000300800 */
[----:B------:R-:W4:Y:S04]  /*1a270*/  LDL.LU R2, [R1+0x44] ;  /* 0x0000440001027983 */ /* 0x000f280000300800 */
[----:B------:R-:W4:Y:S04]  /*1a280*/  LDL.LU R3, [R1+0x94] ;  /* 0x0000940001037983 */ /* 0x000f280000300800 */
[----:B------:R-:W4:Y:S04]  /*1a290*/  LDL.LU R11, [R1+0x84] ;  /* 0x00008400010b7983 */ /* 0x000f280000300800 */
[----:B---3--:R0:W-:Y:S02]  /*1a2a0*/  STS.U8 [R12+UR4+0xe00], R7 ;  /* 0x000e00070c007988 */ /* 0x0081e40008000004 */
[----:B0-----:R-:W0:Y:S02]  /*1a2b0*/  S2R R7, SR_TID.X ;  /* 0x0000000000077919 */ /* 0x001e240000002100 */
[----:B0-----:R-:W-:-:S04]  /*1a2c0*/  LOP3.LUT R7, R7, 0x3f, RZ, 0xc0, !PT ;  /* 0x0000003f07077812 */ /* 0x001fc800078ec0ff */
[----:B------:R-:W-:-:S05]  /*1a2d0*/  LOP3.LUT R7, R7, 0x10, RZ, 0x3c, !PT ;  /* 0x0000001007077812 */ /* 0x000fca00078e3cff */
[----:B--2---:R0:W-:Y:S04]  /*1a2e0*/  STS.U8 [R7+UR4+0x80], R27 ;  /* 0x0000801b07007988 */ /* 0x0041e80008000004 */
[----:B------:R1:W-:Y:S04]  /*1a2f0*/  STS.U8 [R7+UR4+0xc0], R0 ;  /* 0x0000c00007007988 */ /* 0x0003e80008000004 */
[----:B------:R2:W-:Y:S04]  /*1a300*/  STS.U8 [R7+UR4+0x2c0], R22 ;  /* 0x0002c01607007988 */ /* 0x0005e80008000004 */
[----:B------:R3:W-:Y:S04]  /*1a310*/  STS.U8 [R7+UR4+0x280], R9 ;  /* 0x0002800907007988 */ /* 0x0007e80008000004 */
[----:B------:R3:W-:Y:S04]  /*1a320*/  STS.U8 [R7+UR4+0x480], R4 ;  /* 0x0004800407007988 */ /* 0x0007e80008000004 */
[----:B0-----:R-:W4:Y:S04]  /*1a330*/  LDL.LU R27, [R1+0x74] ;  /* 0x00007400011b7983 */ /* 0x001f280000300800 */
[----:B-1----:R-:W4:Y:S04]  /*1a340*/  LDL.LU R0, [R1+0x64] ;  /* 0x0000640001007983 */ /* 0x002f280000300800 */
[----:B--2---:R-:W2:Y:S04]  /*1a350*/  LDL.LU R22, [R1+0x18a0] ;  /* 0x0018a00001167983 */ /* 0x004ea80000300800 */
[----:B---3--:R-:W3:Y:S04]  /*1a360*/  LDL.LU R9, [R1+0x189c] ;  /* 0x00189c0001097983 */ /* 0x008ee80000300800 */
[----:B------:R-:W4:Y:S04]  /*1a370*/  LDL.LU R4, [R1+0x1898] ;  /* 0x0018980001047983 */ /* 0x000f280000300800 */
[----:B------:R0:W-:Y:S04]  /*1a380*/  STS.U8 [R7+UR4+0x4c0], R10 ;  /* 0x0004c00a07007988 */ /* 0x0001e80008000004 */
[----:B------:R1:W-:Y:S04]  /*1a390*/  STS.U8 [R7+UR4+0x6c0], R5 ;  /* 0x0006c00507007988 */ /* 0x0003e80008000004 */
[----:B------:R1:W-:Y:S04]  /*1a3a0*/  STS.U8 [R7+UR4+0x680], R8 ;  /* 0x0006800807007988 */ /* 0x0003e80008000004 */
[----:B0-----:R-:W2:Y:S04]  /*1a3b0*/  LDL.LU R10, [R1+0x1894] ;  /* 0x00189400010a7983 */ /* 0x001ea80000300800 */
[----:B-1----:R-:W3:Y:S04]  /*1a3c0*/  LDL.LU R5, [R1+0x1890] ;  /* 0x0018900001057983 */ /* 0x002ee80000300800 */
[----:B------:R-:W2:Y:S04]  /*1a3d0*/  LDL.LU R8, [R1+0x188c] ;  /* 0x00188c0001087983 */ /* 0x000ea80000300800 */
[----:B----4-:R0:W-:Y:S04]  /*1a3e0*/  STS.U8 [R7+UR4+0x880], R4 ;  /* 0x0008800407007988 */ /* 0x0101e80008000004 */
[----:B------:R1:W-:Y:S04]  /*1a3f0*/  STS.U8 [R7+UR4+0x8c0], R26 ;  /* 0x0008c01a07007988 */ /* 0x0003e80008000004 */
[----:B0-----:R-:W4:Y:S04]  /*1a400*/  LDL.LU R4, [R1+0x1888] ;  /* 0x0018880001047983 */ /* 0x001f280000300800 */
[----:B-1----:R-:W3:Y:S04]  /*1a410*/  LDL.LU R26, [R1+0x1884] ;  /* 0x00188400011a7983 */ /* 0x002ee80000300800 */
[----:B------:R0:W-:Y:S04]  /*1a420*/  STS.U8 [R7+UR4+0xac0], R20 ;  /* 0x000ac01407007988 */ /* 0x0001e80008000004 */
[----:B0-----:R-:W2:Y:S04]  /*1a430*/  LDL.LU R20, [R1+0x70] ;  /* 0x0000700001147983 */ /* 0x001ea80000300800 */
[----:B---3--:R0:W-:Y:S04]  /*1a440*/  STS.U8 [R7+UR4+0xa80], R26 ;  /* 0x000a801a07007988 */ /* 0x0081e80008000004 */
[----:B------:R1:W-:Y:S04]  /*1a450*/  STS.U8 [R7+UR4+0xc80], R13 ;  /* 0x000c800d07007988 */ /* 0x0003e80008000004 */
[----:B----4-:R3:W-:Y:S04]  /*1a460*/  STS.U8 [R7+UR4+0xcc0], R4 ;  /* 0x000cc00407007988 */ /* 0x0107e80008000004 */
[----:B------:R4:W-:Y:S04]  /*1a470*/  STS.U8 [R7+UR4+0xec0], R17 ;  /* 0x000ec01107007988 */ /* 0x0009e80008000004 */
[----:B--2---:R2:W-:Y:S04]  /*1a480*/  STS.U8 [R7+UR4+0xe80], R8 ;  /* 0x000e800807007988 */ /* 0x0045e80008000004 */
[----:B0-----:R-:W2:Y:S04]  /*1a490*/  LDL.LU R26, [R1+0x80] ;  /* 0x00008000011a7983 */ /* 0x001ea80000300800 */
[----:B-1----:R-:W2:Y:S04]  /*1a4a0*/  LDL.LU R13, [R1+0x90] ;  /* 0x00009000010d7983 */ /* 0x002ea80000300800 */
[----:B---3--:R-:W3:Y:S04]  /*1a4b0*/  LDL.LU R4, [R1+0xa0] ;  /* 0x0000a00001047983 */ /* 0x008ee80000300800 */
[----:B----4-:R-:W4:Y:S01]  /*1a4c0*/  LDL.LU R17, [R1+0x50] ;  /* 0x0000500001117983 */ /* 0x010f220000300800 */
[----:B--2---:R-:W-:-:S03]  /*1a4d0*/  LOP3.LUT R8, R12, 0x20, RZ, 0x3c, !PT ;  /* 0x000000200c087812 */ /* 0x004fc600078e3cff */
[----:B------:R-:W2:Y:S04]  /*1a4e0*/  LDL.LU R7, [R1+0x60] ;  /* 0x0000600001077983 */ /* 0x000ea80000300800 */
[----:B------:R0:W-:Y:S04]  /*1a4f0*/  STS.U8 [R8+UR4+0x100], R6 ;  /* 0x0001000608007988 */ /* 0x0001e80008000004 */
[----:B------:R1:W-:Y:S04]  /*1a500*/  STS.U8 [R8+UR4+0x140], R16 ;  /* 0x0001401008007988 */ /* 0x0003e80008000004 */
[----:B0-----:R-:W2:Y:S04]  /*1a510*/  LDL.LU R6, [R1+0x1880] ;  /* 0x0018800001067983 */ /* 0x001ea80000300800 */
[----:B-1----:R-:W3:Y:S04]  /*1a520*/  LDL.LU R16, [R1+0x187c] ;  /* 0x00187c0001107983 */ /* 0x002ee80000300800 */
[----:B------:R0:W-:Y:S04]  /*1a530*/  STS.U8 [R8+UR4+0x340], R2 ;  /* 0x0003400208007988 */ /* 0x0001e80008000004 */
[----:B------:R-:W-:Y:S04]  /*1a540*/  STS.U8 [R8+UR4+0x300], R3 ;  /* 0x0003000308007988 */ /* 0x000fe80008000004 */
[----:B0-----:R-:W2:Y:S04]  /*1a550*/  LDL.LU R2, [R1+0x1878] ;  /* 0x0018780001027983 */ /* 0x001ea80000300800 */
[----:B---3--:R0:W-:Y:S04]  /*1a560*/  STS.U8 [R8+UR4+0x500], R16 ;  /* 0x0005001008007988 */ /* 0x0081e80008000004 */
[----:B------:R-:W-:Y:S04]  /*1a570*/  STS.U8 [R8+UR4+0x540], R11 ;  /* 0x0005400b08007988 */ /* 0x000fe80008000004 */
[----:B------:R1:W-:Y:S04]  /*1a580*/  STS.U8 [R8+UR4+0x740], R5 ;  /* 0x0007400508007988 */ /* 0x0003e80008000004 */
[----:B------:R-:W-:Y:S04]  /*1a590*/  STS.U8 [R8+UR4+0x700], R27 ;  /* 0x0007001b08007988 */ /* 0x000fe80008000004 */
[----:B------:R3:W-:Y:S04]  /*1a5a0*/  STS.U8 [R8+UR4+0x900], R9 ;  /* 0x0009000908007988 */ /* 0x0007e80008000004 */
[----:B0-----:R-:W4:Y:S04]  /*1a5b0*/  LDL.LU R16, [R1+0x1874] ;  /* 0x0018740001107983 */ /* 0x001f280000300800 */
[----:B-1----:R-:W2:Y:S04]  /*1a5c0*/  LDL.LU R5, [R1+0x1870] ;  /* 0x0018700001057983 */ /* 0x002ea80000300800 */
[----:B---3--:R-:W3:Y:S04]  /*1a5d0*/  LDL.LU R9, [R1+0x186c] ;  /* 0x00186c0001097983 */ /* 0x008ee80000300800 */
[----:B------:R0:W-:Y:S04]  /*1a5e0*/  STS.U8 [R8+UR4+0x940], R0 ;  /* 0x0009400008007988 */ /* 0x0001e80008000004 */
[----:B------:R-:W-:Y:S01]  /*1a5f0*/  STS.U8 [R8+UR4+0xb40], R18 ;  /* 0x000b401208007988 */ /* 0x000fe20008000004 */
[----:B------:R-:W-:-:S03]  /*1a600*/  LOP3.LUT R12, R12, 0x30, RZ, 0x3c, !PT ;  /* 0x000000300c0c7812 */ /* 0x000fc600078e3cff */
[----:B------:R-:W3:Y:S04]  /*1a610*/  LDL.LU R3, [R1+0x10] ;  /* 0x0000100001037983 */ /* 0x000ee80000300800 */
[----:B------:R-:W3:Y:S04]  /*1a620*/  LDL.LU R11, [R1+0xc] ;  /* 0x00000c00010b7983 */ /* 0x000ee80000300800 */
[----:B------:R-:W3:Y:S04]  /*1a630*/  LDL.LU R27, [R1+0x8] ;  /* 0x00000800011b7983 */ /* 0x000ee80000300800 */
[----:B0-----:R-:W3:Y:S04]  /*1a640*/  LDL.LU R0, [R1] ;  /* 0x0000000001007983 */ /* 0x001ee80000300800 */
[----:B----4-:R-:W-:Y:S04]  /*1a650*/  STS.U8 [R8+UR4+0xb00], R16 ;  /* 0x000b001008007988 */ /* 0x010fe80008000004 */
[----:B------:R-:W-:Y:S04]  /*1a660*/  STS.U8 [R8+UR4+0xd00], R21 ;  /* 0x000d001508007988 */ /* 0x000fe80008000004 */
[----:B--2---:R-:W-:Y:S04]  /*1a670*/  STS.U8 [R8+UR4+0xd40], R5 ;  /* 0x000d400508007988 */ /* 0x004fe80008000004 */
[----:B------:R-:W-:Y:S04]  /*1a680*/  STS.U8 [R8+UR4+0xf40], R25 ;  /* 0x000f401908007988 */ /* 0x000fe80008000004 */
[----:B---3--:R-:W-:Y:S04]  /*1a690*/  STS.U8 [R8+UR4+0xf00], R9 ;  /* 0x000f000908007988 */ /* 0x008fe80008000004 */
[----:B------:R-:W-:Y:S04]  /*1a6a0*/  STS.U8 [R12+UR4+0x180], R17 ;  /* 0x000180110c007988 */ /* 0x000fe80008000004 */
[----:B------:R-:W-:Y:S04]  /*1a6b0*/  STS.U8 [R12+UR4+0x1c0], R4 ;  /* 0x0001c0040c007988 */ /* 0x000fe80008000004 */
[----:B------:R0:W-:Y:S04]  /*1a6c0*/  STS.U8 [R12+UR4+0x3c0], R2 ;  /* 0x0003c0020c007988 */ /* 0x0001e80008000004 */
[----:B------:R-:W-:Y:S04]  /*1a6d0*/  STS.U8 [R12+UR4+0x380], R13 ;  /* 0x0003800d0c007988 */ /* 0x000fe80008000004 */
[----:B------:R1:W-:Y:S04]  /*1a6e0*/  STS.U8 [R12+UR4+0x580], R6 ;  /* 0x000580060c007988 */ /* 0x0003e80008000004 */
[----:B------:R-:W-:Y:S04]  /*1a6f0*/  STS.U8 [R12+UR4+0x5c0], R26 ;  /* 0x0005c01a0c007988 */ /* 0x000fe80008000004 */
[----:B------:R2:W-:Y:S04]  /*1a700*/  STS.U8 [R12+UR4+0x7c0], R10 ;  /* 0x0007c00a0c007988 */ /* 0x0005e80008000004 */
[----:B0-----:R-:W3:Y:S04]  /*1a710*/  LDL.LU R2, [R1+0x1868] ;  /* 0x0018680001027983 */ /* 0x001ee80000300800 */
[----:B-1----:R-:W4:Y:S04]  /*1a720*/  LDL.LU R6, [R1+0x1864] ;  /* 0x0018640001067983 */ /* 0x002f280000300800 */
[----:B--2---:R-:W2:Y:S04]  /*1a730*/  LDL.LU R10, [R1+0x1860] ;  /* 0x00186000010a7983 */ /* 0x004ea80000300800 */
[----:B------:R-:W-:Y:S04]  /*1a740*/  STS.U8 [R12+UR4+0x780], R20 ;  /* 0x000780140c007988 */ /* 0x000fe80008000004 */
[----:B------:R-:W-:Y:S04]  /*1a750*/  STS.U8 [R12+UR4+0x980], R22 ;  /* 0x000980160c007988 */ /* 0x000fe80008000004 */
[----:B------:R0:W-:Y:S02]  /*1a760*/  STS.U8 [R12+UR4+0x9c0], R7 ;  /* 0x0009c0070c007988 */ /* 0x0001e40008000004 */
[----:B0-----:R-:W0:Y:S02]  /*1a770*/  S2R R7, SR_TID.X ;  /* 0x0000000000077919 */ /* 0x001e240000002100 */
[----:B------:R-:W-:Y:S01]  /*1a780*/  STS.U8 [R12+UR4+0xbc0], R19 ;  /* 0x000bc0130c007988 */ /* 0x000fe20008000004 */
[C---:B0-----:R-:W-:Y:S01]  /*1a790*/  LOP3.LUT R8, R7.reuse, 0x7, RZ, 0xc0, !PT ;  /* 0x0000000707087812 */ /* 0x041fe200078ec0ff */
[----:B------:R-:W-:-:S04]  /*1a7a0*/  IMAD.SHL.U32 R9, R7, 0x2, RZ ;  /* 0x0000000207097824 */ /* 0x000fc800078e00ff */
[----:B------:R-:W-:-:S05]  /*1a7b0*/  IMAD R8, R8, 0x90, RZ ;  /* 0x0000009008087824 */ /* 0x000fca00078e02ff */
[----:B------:R-:W-:Y:S01]  /*1a7c0*/  LOP3.LUT R8, R8, 0x30, R9, 0x78, !PT ;  /* 0x0000003008087812 */ /* 0x000fe200078e7809 */
[----:B------:R-:W-:Y:S01]  /*1a7d0*/  IMAD R3, R11, 0x100, R3 ;  /* 0x000001000b037824 */ /* 0x000fe200078e0203 */
[----:B---3--:R0:W-:Y:S04]  /*1a7e0*/  STS.U8 [R12+UR4+0xb80], R2 ;  /* 0x000b80020c007988 */ /* 0x0081e80008000004 */
[----:B------:R-:W-:Y:S04]  /*1a7f0*/  STS.U8 [R12+UR4+0xd80], R23 ;  /* 0x000d80170c007988 */ /* 0x000fe80008000004 */
[----:B----4-:R-:W-:Y:S04]  /*1a800*/  STS.U8 [R12+UR4+0xdc0], R6 ;  /* 0x000dc0060c007988 */ /* 0x010fe80008000004 */
[----:B------:R-:W-:Y:S04]  /*1a810*/  STS.U8 [R12+UR4+0xfc0], R24 ;  /* 0x000fc0180c007988 */ /* 0x000fe80008000004 */
[----:B--2---:R-:W-:Y:S01]  /*1a820*/  STS.U8 [R12+UR4+0xf80], R10 ;  /* 0x000f800a0c007988 */ /* 0x004fe20008000004 */
[----:B------:R-:W-:Y:S06]  /*1a830*/  BAR.SYNC.DEFER_BLOCKING 0x0 ;  /* 0x0000000000007b1d */ /* 0x000fec0000010000 */
[----:B------:R-:W1:Y:S01]  /*1a840*/  LDSM.16.M88.4 R16, [R8+UR4] ;  /* 0x000000040810783b */ /* 0x000e620008000200 */
[----:B0-----:R-:W-:-:S02]  /*1a850*/  IMAD R2, R15, 0x100, R14 ;  /* 0x000001000f027824 */ /* 0x001fc400078e020e */
[----:B-1----:R-:W-:Y:S02]  /*1a860*/  IMAD.MOV.U32 R5, RZ, RZ, R16 ;  /* 0x000000ffff057224 */ /* 0x002fe400078e0010 */
[----:B------:R-:W-:Y:S02]  /*1a870*/  IMAD.MOV.U32 R4, RZ, RZ, R17 ;  /* 0x000000ffff047224 */ /* 0x000fe400078e0011 */
[----:B------:R-:W-:Y:S02]  /*1a880*/  IMAD.MOV.U32 R15, RZ, RZ, R5 ;  /* 0x000000ffff0f7224 */ /* 0x000fe400078e0005 */
[----:B------:R-:W-:Y:S02]  /*1a890*/  IMAD.MOV.U32 R14, RZ, RZ, R4 ;  /* 0x000000ffff0e7224 */ /* 0x000fe400078e0004 */
[----:B------:R-:W0:Y:S04]  /*1a8a0*/  LDSM.16.M88.4 R4, [R8+UR4+0x400] ;  /* 0x000400040804783b */ /* 0x000e280008000200 */
[----:B------:R-:W-:Y:S04]  /*1a8b0*/  STL.64 [R1+0x160], R16 ;  /* 0x0001601001007387 */ /* 0x000fe80000100a00 */
[----:B------:R-:W-:Y:S04]  /*1a8c0*/  STL.64 [R1+0x168], R18 ;  /* 0x0001681201007387 */ /* 0x000fe80000100a00 */
[----:B------:R-:W1:Y:S04]  /*1a8d0*/  LDSM.16.M88.4 R16, [R8+UR4+0x800] ;  /* 0x000800040810783b */ /* 0x000e680008000200 */
[----:B------:R-:W2:Y:S04]  /*1a8e0*/  LDSM.16.M88.4 R8, [R8+UR4+0xc00] ;  /* 0x000c00040808783b */ /* 0x000ea80008000200 */
[----:B0-----:R0:W-:Y:S04]  /*1a8f0*/  STL.64 [R1+0x170], R4 ;  /* 0x0001700401007387 */ /* 0x0011e80000100a00 */
[----:B------:R3:W-:Y:S04]  /*1a900*/  STL.64 [R1+0x178], R6 ;  /* 0x0001780601007387 */ /* 0x0007e80000100a00 */
[----:B------:R-:W4:Y:S04]  /*1a910*/  LDL.LU.64 R20, [R1+0x1c0] ;  /* 0x0001c00001147983 */ /* 0x000f280000300a00 */
[----:B------:R-:W4:Y:S01]  /*1a920*/  LDL.LU.64 R22, [R1+0x1c8] ;  /* 0x0001c80001167983 */ /* 0x000f220000300a00 */
[----:B------:R-:W-:-:S02]  /*1a930*/  IMAD.MOV.U32 R13, RZ, RZ, R4 ;  /* 0x000000ffff0d7224 */ /* 0x000fc400078e0004 */
[----:B------:R-:W-:Y:S01]  /*1a940*/  IMAD.MOV.U32 R12, RZ, RZ, R5 ;  /* 0x000000ffff0c7224 */ /* 0x000fe200078e0005 */
[----:B-1----:R1:W-:Y:S01]  /*1a950*/  STL.64 [R1+0x180], R16 ;  /* 0x0001801001007387 */ /* 0x0023e20000100a00 */
[----:B0-----:R-:W-:Y:S02]  /*1a960*/  IMAD R4, R0, 0x100, R27 ;  /* 0x0000010000047824 */ /* 0x001fe400078e021b */
[----:B------:R-:W-:Y:S02]  /*1a970*/  IMAD R5, R28, 0x100, R29 ;  /* 0x000001001c057824 */ /* 0x000fe400078e021d */
[----:B------:R-:W-:Y:S02]  /*1a980*/  IMAD.MOV.U32 R0, RZ, RZ, R19 ;  /* 0x000000ffff007224 */ /* 0x000fe400078e0013 */
[----:B------:R-:W-:-:S03]  /*1a990*/  IMAD.MOV.U32 R29, RZ, RZ, R18 ;  /* 0x000000ffff1d7224 */ /* 0x000fc600078e0012 */
[----:B------:R-:W-:Y:S04]  /*1a9a0*/  STL [R1+0x16f4], R0 ;  /* 0x0016f40001007387 */ /* 0x000fe80000100800 */
[----:B------:R0:W-:Y:S04]  /*1a9b0*/  STL [R1+0x16f0], R29 ;  /* 0x0016f01d01007387 */ /* 0x0001e80000100800 */
[----:B--2---:R2:W-:Y:S04]  /*1a9c0*/  STL.64 [R1+0x198], R10 ;  /* 0x0001980a01007387 */ /* 0x0045e80000100a00 */
[----:B------:R-:W4:Y:S04]  /*1a9d0*/  LDL.LU.64 R24, [R1+0x100] ;  /* 0x0001000001187983 */ /* 0x000f280000300a00 */
[----:B------:R-:W4:Y:S01]  /*1a9e0*/  LDL.LU.64 R26, [R1+0x108] ;  /* 0x00010800011a7983 */ /* 0x000f220000300a00 */
[----:B---3--:R-:W-:-:S02]  /*1a9f0*/  IMAD.MOV.U32 R6, RZ, RZ, R16 ;  /* 0x000000ffff067224 */ /* 0x008fc400078e0010 */
[----:B------:R-:W-:Y:S02]  /*1aa00*/  IMAD.MOV.U32 R7, RZ, RZ, R17 ;  /* 0x000000ffff077224 */ /* 0x000fe400078e0011 */
[----:B-1----:R-:W3:Y:S04]  /*1aa10*/  LDL.LU.64 R16, [R1+0xf0] ;  /* 0x0000f00001107983 */ /* 0x002ee80000300a00 */
[----:B------:R-:W3:Y:S01]  /*1aa20*/  LDL.LU.64 R18, [R1+0xf8] ;  /* 0x0000f80001127983 */ /* 0x000ee20000300a00 */
[----:B0-----:R-:W-:Y:S02]  /*1aa30*/  IMAD.MOV.U32 R29, RZ, RZ, R8 ;  /* 0x000000ffff1d7224 */ /* 0x001fe400078e0008 */
[----:B------:R-:W-:Y:S01]  /*1aa40*/  IMAD.MOV.U32 R0, RZ, RZ, R9 ;  /* 0x000000ffff007224 */ /* 0x000fe200078e0009 */
[----:B------:R-:W-:-:S02]  /*1aa50*/  F2FP.F16.E4M3.UNPACK_B R8, R2 ;  /* 0x00000002ff08723e */ /* 0x000fc400020006ff */
[----:B------:R-:W-:Y:S02]  /*1aa60*/  F2FP.F16.E4M3.UNPACK_B R9, R3 ;  /* 0x00000003ff09723e */ /* 0x000fe400020006ff */
[----:B--2---:R-:W-:Y:S02]  /*1aa70*/  F2FP.F16.E4M3.UNPACK_B R10, R4 ;  /* 0x00000004ff0a723e */ /* 0x004fe400020006ff */
[----:B------:R-:W-:Y:S02]  /*1aa80*/  F2FP.F16.E4M3.UNPACK_B R11, R5 ;  /* 0x00000005ff0b723e */ /* 0x000fe400020006ff */
[----:B------:R-:W-:Y:S02]  /*1aa90*/  F2FP.F16.E4M3.UNPACK_B R2, R15 ;  /* 0x0000000fff02723e */ /* 0x000fe400020006ff */
[----:B------:R-:W-:Y:S02]  /*1aaa0*/  F2FP.F16.E4M3.UNPACK_B R3, R14 ;  /* 0x0000000eff03723e */ /* 0x000fe400020006ff */
[----:B------:R-:W-:-:S02]  /*1aab0*/  F2FP.F16.E4M3.UNPACK_B R4, R13 ;  /* 0x0000000dff04723e */ /* 0x000fc400020006ff */
[----:B------:R-:W-:Y:S01]  /*1aac0*/  F2FP.F16.E4M3.UNPACK_B R5, R12 ;  /* 0x0000000cff05723e */ /* 0x000fe200020006ff */
[----:B------:R-:W2:Y:S01]  /*1aad0*/  LDL.LU R28, [R1+0xc0] ;  /* 0x0000c000011c7983 */ /* 0x000ea20000300800 */
[----:B------:R-:W-:Y:S02]  /*1aae0*/  F2FP.F16.E4M3.UNPACK_B R6, R6 ;  /* 0x00000006ff06723e */ /* 0x000fe400020006ff */
[----:B------:R-:W-:Y:S01]  /*1aaf0*/  F2FP.F16.E4M3.UNPACK_B R7, R7 ;  /* 0x00000007ff07723e */ /* 0x000fe200020006ff */
[----:B------:R-:W2:Y:S04]  /*1ab00*/  LDL.LU R15, [R1+0xcc] ;  /* 0x0000cc00010f7983 */ /* 0x000ea80000300800 */
[----:B------:R-:W2:Y:S01]  /*1ab10*/  LDL.LU R14, [R1+0xc8] ;  /* 0x0000c800010e7983 */ /* 0x000ea20000300800 */
[C---:B----4-:R-:W-:Y:S06]  /*1ab20*/  HMMA.16816.F32 R20, R8.reuse, R2, R20 ;  /* 0x000000020814723c */ /* 0x050fec0000001814 */
[----:B------:R-:W-:-:S15]  /*1ab30*/  HMMA.16816.F32 R24, R8, R4, R24 ;  /* 0x000000040818723c */ /* 0x000fde0000001818 */
[----:B------:R-:W-:-:S02]  /*1ab40*/  NOP ;  /* 0x0000000000007918 */ /* 0x000fc40000000000 */
[----:B------:R-:W-:Y:S04]  /*1ab50*/  STL.64 [R1+0x17d0], R22 ;  /* 0x0017d01601007387 */ /* 0x000fe80000100a00 */
[----:B------:R0:W-:Y:S01]  /*1ab60*/  STL.64 [R1+0x17c8], R20 ;  /* 0x0017c81401007387 */ /* 0x0001e20000100a00 */
[----:B---3--:R-:W-:Y:S03]  /*1ab70*/  HMMA.16816.F32 R16, R8, R6, R16 ;  /* 0x000000060810723c */ /* 0x008fe60000001810 */
[----:B0-----:R-:W3:Y:S04]  /*1ab80*/  LDL.LU.64 R20, [R1+0xe0] ;  /* 0x0000e00001147983 */ /* 0x001ee80000300a00 */
[----:B------:R-:W3:Y:S04]  /*1ab90*/  LDL.LU.64 R22, [R1+0xe8] ;  /* 0x0000e80001167983 */ /* 0x000ee80000300a00 */
[----:B------:R0:W-:Y:S04]  /*1aba0*/  STL.64 [R1+0x60], R24 ;  /* 0x0000601801007387 */ /* 0x0001e80000100a00 */
[----:B------:R-:W-:Y:S04]  /*1abb0*/  STL.64 [R1+0x68], R26 ;  /* 0x0000681a01007387 */ /* 0x000fe80000100a00 */
[----:B0-----:R-:W4:Y:S04]  /*1abc0*/  LDL.LU R24, [R1+0x134] ;  /* 0x0001340001187983 */ /* 0x001f280000300800 */
[----:B------:R-:W-:Y:S04]  /*1abd0*/  STL.64 [R1+0x50], R16 ;  /* 0x0000501001007387 */ /* 0x000fe80000100a00 */
[----:B------:R0:W-:Y:S04]  /*1abe0*/  STL.64 [R1+0x58], R18 ;  /* 0x0000581201007387 */ /* 0x0001e80000100a00 */
[----:B0-----:R-:W2:Y:S04]  /*1abf0*/  LDL.LU R19, [R1+0x130] ;  /* 0x0001300001137983 */ /* 0x001ea80000300800 */
[----:B------:R-:W4:Y:S04]  /*1ac00*/  LDL.LU R25, [R1+0x13c] ;  /* 0x00013c0001197983 */ /* 0x000f280000300800 */
[----:B------:R-:W2:Y:S01]  /*1ac10*/  LDL.LU R18, [R1+0x138] ;  /* 0x0001380001127983 */ /* 0x000ea20000300800 */
[----:B------:R-:W-:-:S02]  /*1ac20*/  F2FP.F16.E4M3.UNPACK_B R16, R29 ;  /* 0x0000001dff10723e */ /* 0x000fc400020006ff */
[----:B------:R-:W-:Y:S01]  /*1ac30*/  F2FP.F16.E4M3.UNPACK_B R17, R0 ;  /* 0x00000000ff11723e */ /* 0x000fe200020006ff */
[----:B------:R0:W-:Y:S04]  /*1ac40*/  STL [R1+0x17c0], R29 ;  /* 0x0017c01d01007387 */ /* 0x0001e80000100800 */
[----:B0-----:R-:W4:Y:S04]  /*1ac50*/  LDL.LU R29, [R1+0xc4] ;  /* 0x0000c400011d7983 */ /* 0x001f280000300800 */
[----:B------:R0:W-:Y:S04]  /*1ac60*/  STL [R1+0x17c4], R0 ;  /* 0x0017c40001007387 */ /* 0x0001e80000100800 */
[----:B0-----:R-:W4:Y:S01]  /*1ac70*/  LDL.LU R0, [R1+0xb4] ;  /* 0x0000b40001007983 */ /* 0x001f220000300800 */
[----:B---3--:R-:W-:Y:S03]  /*1ac80*/  HMMA.16816.F32 R20, R8, R16, R20 ;  /* 0x000000100814723c */ /* 0x008fe60000001814 */
[----:B------:R-:W3:Y:S04]  /*1ac90*/  LDL.LU R9, [R1+0xac] ;  /* 0x0000ac0001097983 */ /* 0x000ee80000300800 */
[----:B------:R-:W3:-:S15]  /*1aca0*/  LDL.LU R10, [R1+0xa8] ;  /* 0x0000a800010a7983 */ /* 0x000ede0000300800 */
[----:B------:R-:W-:-:S01]  /*1acb0*/  NOP ;  /* 0x0000000000007918 */ /* 0x000fc20000000000 */
[----:B------:R0:W-:Y:S04]  /*1acc0*/  STL.64 [R1+0x30], R20 ;  /* 0x0000301401007387 */ /* 0x0001e80000100a00 */
[----:B------:R1:W-:Y:S04]  /*1acd0*/  STL.64 [R1+0x38], R22 ;  /* 0x0000381601007387 */ /* 0x0003e80000100a00 */
[----:B------:R-:W3:Y:S04]  /*1ace0*/  LDL.LU R11, [R1+0xb8] ;  /* 0x0000b800010b7983 */ /* 0x000ee80000300800 */
[----:B0-----:R-:W3:Y:S04]  /*1acf0*/  LDL.LU.64 R20, [R1+0x210] ;  /* 0x0002100001147983 */ /* 0x001ee80000300a00 */
[----:B-1----:R-:W3:Y:S04]  /*1ad00*/  LDL.LU.64 R22, [R1+0x218] ;  /* 0x0002180001167983 */ /* 0x002ee80000300a00 */
[----:B--2---:R-:W-:Y:S04]  /*1ad10*/  STL.64 [R1+0x1848], R18 ;  /* 0x0018481201007387 */ /* 0x004fe80000100a00 */
[----:B------:R0:W-:Y:S04]  /*1ad20*/  STL.64 [R1+0x1840], R16 ;  /* 0x0018401001007387 */ /* 0x0001e80000100a00 */
[----:B------:R-:W2:Y:S04]  /*1ad30*/  LDL.LU R13, [R1+0x144] ;  /* 0x00014400010d7983 */ /* 0x000ea80000300800 */
[----:B------:R-:W2:Y:S04]  /*1ad40*/  LDL.LU R12, [R1+0x140] ;  /* 0x00014000010c7983 */ /* 0x000ea80000300800 */
[----:B------:R-:W4:Y:S04]  /*1ad50*/  LDL.LU R26, [R1+0x14c] ;  /* 0x00014c00011a7983 */ /* 0x000f280000300800 */
[----:B------:R-:W4:Y:S04]  /*1ad60*/  LDL.LU R27, [R1+0x148] ;  /* 0x00014800011b7983 */ /* 0x000f280000300800 */
[----:B----4-:R-:W-:Y:S04]  /*1ad70*/  STL.64 [R1+0x1838], R26 ;  /* 0x0018381a01007387 */ /* 0x010fe80000100a00 */
[----:B------:R-:W-:Y:S04]  /*1ad80*/  STL.64 [R1+0x1830], R24 ;  /* 0x0018301801007387 */ /* 0x000fe80000100a00 */
[----:B0-----:R-:W4:Y:S04]  /*1ad90*/  LDL.LU.64 R16, [R1+0x110] ;  /* 0x0001100001107983 */ /* 0x001f280000300a00 */
[----:B------:R-:W2:Y:S01]  /*1ada0*/  LDL.LU.64 R18, [R1+0x118] ;  /* 0x0001180001127983 */ /* 0x000ea20000300a00 */
[----:B---3--:R-:W-:-:S02]  /*1adb0*/  IMAD R8, R10, 0x100, R9 ;  /* 0x000001000a087824 */ /* 0x008fc400078e0209 */
[----:B------:R-:W-:Y:S02]  /*1adc0*/  IMAD R9, R0, 0x100, R11 ;  /* 0x0000010000097824 */ /* 0x000fe400078e020b */
[----:B------:R-:W-:Y:S02]  /*1add0*/  IMAD R10, R28, 0x100, R29 ;  /* 0x000001001c0a7824 */ /* 0x000fe400078e021d */
[----:B------:R-:W-:Y:S01]  /*1ade0*/  IMAD R11, R14, 0x100, R15 ;  /* 0x000001000e0b7824 */ /* 0x000fe200078e020f */
[----:B------:R-:W-:Y:S02]  /*1adf0*/  F2FP.F16.E4M3.UNPACK_B R8, R8 ;  /* 0x00000008ff08723e */ /* 0x000fe400020006ff */
[----:B------:R-:W-:Y:S02]  /*1ae00*/  F2FP.F16.E4M3.UNPACK_B R9, R9 ;  /* 0x00000009ff09723e */ /* 0x000fe400020006ff */
[----:B------:R-:W-:Y:S02]  /*1ae10*/  F2FP.F16.E4M3.UNPACK_B R10, R10 ;  /* 0x0000000aff0a723e */ /* 0x000fe400020006ff */
[----:B------:R-:W-:Y:S01]  /*1ae20*/  F2FP.F16.E4M3.UNPACK_B R11, R11 ;  /* 0x0000000bff0b723e */ /* 0x000fe200020006ff */
[----:B--2---:R-:W-:Y:S04]  /*1ae30*/  STL.64 [R1+0x1858], R18 ;  /* 0x0018581201007387 */ /* 0x004fe80000100a00 */
[----:B----4-:R0:W-:Y:S04]  /*1ae40*/  STL.64 [R1+0x1850], R16 ;  /* 0x0018501001007387 */ /* 0x0101e80000100a00 */
[----:B0-----:R-:W2:Y:S04]  /*1ae50*/  LDL.LU.64 R16, [R1+0x200] ;  /* 0x0002000001107983 */ /* 0x001ea80000300a00 */
[----:B------:R-:W2:Y:S01]  /*1ae60*/  LDL.LU.64 R18, [R1+0x208] ;  /* 0x0002080001127983 */ /* 0x000ea20000300a00 */
[----:B------:R-:W-:Y:S03]  /*1ae70*/  HMMA.16816.F32 R20, R8, R2, R20 ;  /* 0x000000020814723c */ /* 0x000fe60000001814 */
[----:B------:R-:W3:Y:S04]  /*1ae80*/  LDL.LU.64 R24, [R1+0xd0] ;  /* 0x0000d00001187983 */ /* 0x000ee80000300a00 */
[----:B------:R-:W3:-:S15]  /*1ae90*/  LDL.LU.64 R26, [R1+0xd8] ;  /* 0x0000d800011a7983 */ /* 0x000ede0000300a00 */
[----:B------:R-:W-:-:S01]  /*1aea0*/  NOP ;  /* 0x0000000000007918 */ /* 0x000fc20000000000 */
[----:B------:R0:W-:Y:S01]  /*1aeb0*/  STL.64 [R1+0x20], R20 ;  /* 0x0000201401007387 */ /* 0x0001e20000100a00 */
[----:B------:R-:W-:Y:S02]  /*1aec0*/  IMAD.MOV.U32 R0, RZ, RZ, R22 ;  /* 0x000000ffff007224 */ /* 0x000fe400078e0016 */
[----:B------:R-:W-:Y:S01]  /*1aed0*/  IMAD.MOV.U32 R29, RZ, RZ, R23 ;  /* 0x000000ffff1d7224 */ /* 0x000fe200078e0017 */
[----:B0-----:R-:W4:Y:S04]  /*1aee0*/  LDL.LU.64 R20, [R1+0x240] ;  /* 0x0002400001147983 */ /* 0x001f280000300a00 */
[----:B------:R-:W4:Y:S04]  /*1aef0*/  LDL.LU.64 R22, [R1+0x248] ;  /* 0x0002480001167983 */ /* 0x000f280000300a00 */
[----:B------:R-:W4:Y:S04]  /*1af00*/  LDL.LU R14, [R1+0x150] ;  /* 0x00015000010e7983 */ /* 0x000f280000300800 */
[----:B------:R-:W4:Y:S04]  /*1af10*/  LDL.LU R28, [R1+0x15c] ;  /* 0x00015c00011c7983 */ /* 0x000f280000300800 */
[----:B------:R-:W4:Y:S04]  /*1af20*/  LDL.LU R15, [R1+0x158] ;  /* 0x00015800010f7983 */ /* 0x000f280000300800 */
[----:B------:R0:W-:Y:S04]  /*1af30*/  STL [R1+0x17ec], R29 ;  /* 0x0017ec1d01007387 */ /* 0x0001e80000100800 */
[----:B0-----:R-:W4:Y:S04]  /*1af40*/  LDL.LU R29, [R1+0x128] ;  /* 0x00012800011d7983 */ /* 0x001f280000300800 */
[----:B------:R0:W-:Y:S04]  /*1af50*/  STL [R1+0x17e8], R0 ;  /* 0x0017e80001007387 */ /* 0x0001e80000100800 */
[----:B0-----:R-:W4:Y:S01]  /*1af60*/  LDL.LU R0, [R1+0x12c] ;  /* 0x00012c0001007983 */ /* 0x001f220000300800 */
[----:B--2---:R-:W-:-:S15]  /*1af70*/  HMMA.16816.F32 R16, R8, R4, R16 ;  /* 0x000000040810723c */ /* 0x004fde0000001810 */
[----:B------:R-:W-:-:S08]  /*1af80*/  NOP ;  /* 0x0000000000007918 */ /* 0x000fd00000000000 */
[----:B------:R-:W-:Y:S04]  /*1af90*/  STL.64 [R1+0x10], R16 ;  /* 0x0000101001007387 */ /* 0x000fe80000100a00 */
[----:B------:R0:W-:Y:S04]  /*1afa0*/  STL.64 [R1+0x18], R18 ;  /* 0x0000181201007387 */ /* 0x0001e80000100a00 */
[----:B0-----:R-:W2:Y:S04]  /*1afb0*/  LDL.LU.64 R18, [R1+0x1858] ;  /* 0x0018580001127983 */ /* 0x001ea80000300a00 */
[----:B------:R-:W2:Y:S02]  /*1afc0*/  LDL.LU.64 R16, [R1+0x1850] ;  /* 0x0018500001107983 */ /* 0x000ea40000300a00 */
[----:B--2---:R-:W-:-:S15]  /*1afd0*/  HMMA.16816.F32 R16, R8, R6, R16 ;  /* 0x000000060810723c */ /* 0x004fde0000001810 */
[----:B------:R-:W-:-:S08]  /*1afe0*/  NOP ;  /* 0x0000000000007918 */ /* 0x000fd00000000000 */
[----:B------:R-:W-:Y:S04]  /*1aff0*/  STL.64 [R1+0x40], R16 ;  /* 0x0000401001007387 */ /* 0x000fe80000100a00 */
[----:B------:R0:W-:Y:S04]  /*1b000*/  STL.64 [R1+0x48], R18 ;  /* 0x0000481201007387 */ /* 0x0001e80000100a00 */
[----:B0-----:R-:W2:Y:S04]  /*1b010*/  LDL.LU.64 R18, [R1+0x1848] ;  /* 0x0018480001127983 */ /* 0x001ea80000300a00 */
[----:B------:R-:W3:Y:S02]  /*1b020*/  LDL.LU.64 R16, [R1+0x1840] ;  /* 0x0018400001107983 */ /* 0x000ee40000300a00 */
[----:B---3--:R-:W-:Y:S02]  /*1b030*/  HMMA.16816.F32 R8, R8, R16, R24 ;  /* 0x000000100808723c */ /* 0x008fe40000001818 */
[----:B------:R-:W3:Y:S04]  /*1b040*/  LDL.LU.64 R26, [R1+0x1838] ;  /* 0x00183800011a7983 */ /* 0x000ee80000300a00 */
[----:B------:R-:W2:-:S15]  /*1b050*/  LDL.LU.64 R24, [R1+0x1830] ;  /* 0x0018300001187983 */ /* 0x000e9e0000300a00 */
[----:B------:R-:W-:-:S02]  /*1b060*/  NOP ;  /* 0x0000000000007918 */ /* 0x000fc40000000000 */
[----:B------:R-:W-:Y:S04]  /*1b070*/  STL.64 [R1], R8 ;  /* 0x0000000801007387 */ /* 0x000fe80000100a00 */
[----:B------:R0:W-:Y:S04]  /*1b080*/  STL.64 [R1+0x8], R10 ;  /* 0x0000080a01007387 */ /* 0x0001e80000100a00 */
[----:B0-----:R-:W2:Y:S04]  /*1b090*/  LDL.LU R10, [R1+0x124] ;  /* 0x00012400010a7983 */ /* 0x001ea80000300800 */
[----:B------:R-:W2:Y:S01]  /*1b0a0*/  LDL.LU R11, [R1+0x120] ;  /* 0x00012000010b7983 */ /* 0x000ea20000300800 */
[----:B----4-:R-:W-:-:S05]  /*1b0b0*/  IMAD R9, R29, 0x100, R0 ;  /* 0x000001001d097824 */ /* 0x010fca00078e0200 */
[----:B------:R-:W-:Y:S01]  /*1b0c0*/  F2FP.F16.E4M3.UNPACK_B R9, R9 ;  /* 0x00000009ff09723e */ /* 0x000fe200020006ff */
[----:B------:R-:W-:Y:S02]  /*1b0d0*/  IMAD R12, R12, 0x100, R13 ;  /* 0x000001000c0c7824 */ /* 0x000fe400078e020d */
[----:B---3--:R-:W-:Y:S02]  /*1b0e0*/  IMAD R13, R27, 0x100, R26 ;  /* 0x000001001b0d7824 */ /* 0x008fe400078e021a */
[----:B--2---:R-:W-:Y:S02]  /*1b0f0*/  IMAD R8, R11, 0x100, R10 ;  /* 0x000001000b087824 */ /* 0x004fe400078e020a */
[----:B------:R-:W-:Y:S02]  /*1b100*/  IMAD R10, R19, 0x100, R24 ;  /* 0x00000100130a7824 */ /* 0x000fe400078e0218 */
[----:B------:R-:W-:Y:S01]  /*1b110*/  IMAD R11, R18, 0x100, R25 ;  /* 0x00000100120b7824 */ /* 0x000fe200078e0219 */
[----:B------:R-:W-:-:S02]  /*1b120*/  F2FP.F16.E4M3.UNPACK_B R8, R8 ;  /* 0x00000008ff08723e */ /* 0x000fc400020006ff */
[----:B------:R-:W-:Y:S02]  /*1b130*/  F2FP.F16.E4M3.UNPACK_B R10, R10 ;  /* 0x0000000aff0a723e */ /* 0x000fe400020006ff */
[----:B------:R-:W-:-:S07]  /*1b140*/  F2FP.F16.E4M3.UNPACK_B R11, R11 ;  /* 0x0000000bff0b723e */ /* 0x000fce00020006ff */
[----:B------:R-:W-:Y:S01]  /*1b150*/  HMMA.16816.F32 R24, R8, R2, R20 ;  /* 0x000000020818723c */ /* 0x000fe20000001814 */
[----:B------:R-:W2:Y:S04]  /*1b160*/  LDL.LU R22, [R1+0x1a4] ;  /* 0x0001a40001167983 */ /* 0x000ea80000300800 */
[----:B------:R-:W2:Y:S04]  /*1b170*/  LDL.LU R23, [R1+0x1a0] ;  /* 0x0001a00001177983 */ /* 0x000ea80000300800 */
[----:B--2---:R0:W-:Y:S04]  /*1b180*/  STL.64 [R1+0x1808], R22 ;  /* 0x0018081601007387 */ /* 0x0041e80000100a00 */
[----:B------:R-:W2:Y:S04]  /*1b190*/  LDL.LU.64 R20, [R1+0x230] ;  /* 0x0002300001147983 */ /* 0x000ea80000300a00 */
[----:B0-----:R-:W2:Y:S04]  /*1b1a0*/  LDL.LU.64 R22, [R1+0x238] ;  /* 0x0002380001167983 */ /* 0x001ea80000300a00 */
[----:B------:R-:W3:Y:S04]  /*1b1b0*/  LDL.LU R29, [R1+0x1b4] ;  /* 0x0001b400011d7983 */ /* 0x000ee80000300800 */
[----:B---3--:R0:W-:Y:S04]  /*1b1c0*/  STL [R1+0x1800], R29 ;  /* 0x0018001d01007387 */ /* 0x0081e80000100800 */
[----:B0-----:R-:W3:Y:S04]  /*1b1d0*/  LDL.LU R29, [R1+0x154] ;  /* 0x00015400011d7983 */ /* 0x001ee80000300800 */
[----:B------:R-:W4:Y:S04]  /*1b1e0*/  LDL.LU R0, [R1+0x1bc] ;  /* 0x0001bc0001007983 */ /* 0x000f280000300800 */
[----:B------:R-:W2:Y:S04]  /*1b1f0*/  LDL.LU R18, [R1+0x278] ;  /* 0x0002780001127983 */ /* 0x000ea80000300800 */
[----:B------:R-:W2:Y:S01]  /*1b200*/  LDL.LU R19, [R1+0x280] ;  /* 0x0002800001137983 */ /* 0x000ea20000300800 */
[----:B------:R-:W-:-:S03]  /*1b210*/  IMAD R15, R15, 0x100, R28 ;  /* 0x000001000f0f7824 */ /* 0x000fc600078e021c */
[----:B--2---:R-:W-:Y:S04]  /*1b220*/  STL.64 [R1+0x1828], R18 ;  /* 0x0018281201007387 */ /* 0x004fe80000100a00 */
[----:B------:R0:W-:Y:S02]  /*1b230*/  STL.64 [R1+0x1820], R16 ;  /* 0x0018201001007387 */ /* 0x0001e40000100a00 */
[----:B0-----:R-:W-:Y:S02]  /*1b240*/  HMMA.16816.F32 R16, R8, R4, R20 ;  /* 0x000000040810723c */ /* 0x001fe40000001814 */
[----:B------:R-:W-:Y:S04]  /*1b250*/  STL.64 [R1+0x1768], R26 ;  /* 0x0017681a01007387 */ /* 0x000fe80000100a00 */
[----:B------:R0:W-:Y:S01]  /*1b260*/  STL.64 [R1+0x1760], R24 ;  /* 0x0017601801007387 */ /* 0x0001e20000100a00 */
[----:B---3--:R-:W-:-:S03]  /*1b270*/  IMAD R14, R14, 0x100, R29 ;  /* 0x000001000e0e7824 */ /* 0x008fc600078e021d */
[----:B------:R-:W2:Y:S04]  /*1b280*/  LDL.LU R29, [R1+0x1ac] ;  /* 0x0001ac00011d7983 */ /* 0x000ea80000300800 */
[----:B0-----:R-:W3:Y:S04]  /*1b290*/  LDL.LU R24, [R1+0x170] ;  /* 0x0001700001187983 */ /* 0x001ee80000300800 */
[----:B------:R-:W3:Y:S05]  /*1b2a0*/  LDL.LU R25, [R1+0x174] ;  /* 0x0001740001197983 */ /* 0x000eea0000300800 */
[----:B------:R0:W-:Y:S04]  /*1b2b0*/  STL.64 [R1+0xc0], R16 ;  /* 0x0000c01001007387 */ /* 0x0001e80000100a00 */
[----:B------:R1:W-:Y:S01]  /*1b2c0*/  STL [R1+0xc8], R18 ;  /* 0x0000c81201007387 */ /* 0x0003e20000100800 */
[----:B------:R-:W-:-:S03]  /*1b2d0*/  IMAD.MOV.U32 R28, RZ, RZ, R19 ;  /* 0x000000ffff1c7224 */ /* 0x000fc600078e0013 */
[----:B0-----:R-:W4:Y:S04]  /*1b2e0*/  LDL.LU.64 R16, [R1+0x220] ;  /* 0x0002200001107983 */ /* 0x001f280000300a00 */
[----:B-1----:R-:W4:Y:S04]  /*1b2f0*/  LDL.LU.64 R18, [R1+0x228] ;  /* 0x0002280001127983 */ /* 0x002f280000300a00 */
[----:B------:R-:W2:Y:S04]  /*1b300*/  LDL.LU.64 R20, [R1+0x1d0] ;  /* 0x0001d00001147983 */ /* 0x000ea80000300a00 */
[----:B------:R-:W3:Y:S04]  /*1b310*/  LDL.LU.64 R22, [R1+0x1d8] ;  /* 0x0001d80001167983 */ /* 0x000ee80000300a00 */
[----:B---3--:R-:W-:Y:S04]  /*1b320*/  STL.64 [R1+0x1818], R22 ;  /* 0x0018181601007387 */ /* 0x008fe80000100a00 */
[----:B--2---:R0:W-:Y:S04]  /*1b330*/  STL.64 [R1+0x1810], R20 ;  /* 0x0018101401007387 */ /* 0x0041e80000100a00 */
[----:B0-----:R-:W2:Y:S04]  /*1b340*/  LDL.LU.64 R20, [R1+0x1f0] ;  /* 0x0001f00001147983 */ /* 0x001ea80000300a00 */
[----:B------:R-:W2:Y:S04]  /*1b350*/  LDL.LU.64 R22, [R1+0x1f8] ;  /* 0x0001f80001167983 */ /* 0x000ea80000300a00 */
[----:B------:R-:W3:Y:S04]  /*1b360*/  LDL.LU R26, [R1+0x180] ;  /* 0x00018000011a7983 */ /* 0x000ee80000300800 */
[----:B------:R-:W3:Y:S01]  /*1b370*/  LDL.LU R27, [R1+0x184] ;  /* 0x00018400011b7983 */ /* 0x000ee20000300800 */
[----:B----4-:R-:W-:Y:S03]  /*1b380*/  HMMA.16816.F32 R16, R8, R6, R16 ;  /* 0x000000060810723c */ /* 0x010fe60000001810 */
[----:B---3--:R-:W-:Y:S04]  /*1b390*/  STL.64 [R1+0x17e0], R26 ;  /* 0x0017e01a01007387 */ /* 0x008fe80000100a00 */
[----:B------:R0:W-:Y:S04]  /*1b3a0*/  STL.64 [R1+0x17d8], R24 ;  /* 0x0017d81801007387 */ /* 0x0001e80000100a00 */
[----:B0-----:R-:W3:Y:S04]  /*1b3b0*/  LDL.LU.64 R24, [R1+0x260] ;  /* 0x0002600001187983 */ /* 0x001ee80000300a00 */
[----:B------:R-:W4:Y:S04]  /*1b3c0*/  LDL.LU.64 R26, [R1+0x268] ;  /* 0x00026800011a7983 */ /* 0x000f280000300a00 */
[----:B----4-:R-:W-:Y:S04]  /*1b3d0*/  STL.64 [R1+0x17f8], R26 ;  /* 0x0017f81a01007387 */ /* 0x010fe80000100a00 */
[----:B---3--:R0:W-:Y:S04]  /*1b3e0*/  STL.64 [R1+0x17f0], R24 ;  /* 0x0017f01801007387 */ /* 0x0081e80000100a00 */
[----:B0-----:R-:W3:Y:S04]  /*1b3f0*/  LDL.LU.64 R24, [R1+0x1e0] ;  /* 0x0001e00001187983 */ /* 0x001ee80000300a00 */
[----:B------:R-:W3:Y:S04]  /*1b400*/  LDL.LU.64 R26, [R1+0x1e8] ;  /* 0x0001e800011a7983 */ /* 0x000ee80000300a00 */
[----:B------:R-:W-:Y:S04]  /*1b410*/  STL.64 [R1+0xb0], R16 ;  /* 0x0000b01001007387 */ /* 0x000fe80000100a00 */
[----:B------:R0:W-:Y:S04]  /*1b420*/  STL.64 [R1+0xb8], R18 ;  /* 0x0000b81201007387 */ /* 0x0001e80000100a00 */
[----:B0-----:R-:W4:Y:S04]  /*1b430*/  LDL.LU.64 R18, [R1+0x1828] ;  /* 0x0018280001127983 */ /* 0x001f280000300a00 */
[----:B------:R-:W2:Y:S01]  /*1b440*/  LDL.LU.64 R16, [R1+0x1820] ;  /* 0x0018200001107983 */ /* 0x000ea20000300a00 */
[----:B------:R-:W-:-:S02]  /*1b450*/  F2FP.F16.E4M3.UNPACK_B R12, R12 ;  /* 0x0000000cff0c723e */ /* 0x000fc400020006ff */
[----:B------:R-:W-:Y:S02]  /*1b460*/  F2FP.F16.E4M3.UNPACK_B R13, R13 ;  /* 0x0000000dff0d723e */ /* 0x000fe400020006ff */
[----:B------:R-:W-:Y:S02]  /*1b470*/  F2FP.F16.E4M3.UNPACK_B R14, R14 ;  /* 0x0000000eff0e723e */ /* 0x000fe400020006ff */
[----:B------:R-:W-:Y:S01]  /*1b480*/  F2FP.F16.E4M3.UNPACK_B R15, R15 ;  /* 0x0000000fff0f723e */ /* 0x000fe200020006ff */
[----:B--2---:R-:W-:Y:S01]  /*1b490*/  HMMA.16816.F32 R8, R8, R16, R20 ;  /* 0x000000100808723c */ /* 0x004fe20000001814 */
[----:B------:R-:W2:Y:S04]  /*1b4a0*/  LDL.LU.64 R22, [R1+0x1818] ;  /* 0x0018180001167983 */ /* 0x000ea80000300a00 */
[----:B------:R-:W2:-:S15]  /*1b4b0*/  LDL.LU.64 R20, [R1+0x1810] ;  /* 0x0018100001147983 */ /* 0x000e9e0000300a00 */
[----:B------:R-:W-:-:S03]  /*1b4c0*/  NOP ;  /* 0x0000000000007918 */ /* 0x000fc60000000000 */
[----:B------:R0:W-:Y:S04]  /*1b4d0*/  STL.64 [R1+0xa0], R8 ;  /* 0x0000a00801007387 */ /* 0x0001e80000100a00 */
[----:B------:R1:W-:Y:S04]  /*1b4e0*/  STL.64 [R1+0xa8], R10 ;  /* 0x0000a80a01007387 */ /* 0x0003e80000100a00 */
[----:B0-----:R-:W4:Y:S04]  /*1b4f0*/  LDL.LU R9, [R1+0x1a8] ;  /* 0x0001a80001097983 */ /* 0x001f280000300800 */
[----:B------:R-:W4:Y:S04]  /*1b500*/  LDL.LU R8, [R1+0x270] ;  /* 0x0002700001087983 */ /* 0x000f280000300800 */
[----:B-1----:R-:W4:Y:S04]  /*1b510*/  LDL.LU R10, [R1+0x27c] ;  /* 0x00027c00010a7983 */ /* 0x002f280000300800 */
[----:B------:R-:W4:Y:S01]  /*1b520*/  LDL.LU R11, [R1+0x284] ;  /* 0x00028400010b7983 */ /* 0x000f220000300800 */
[----:B--2---:R-:W-:-:S15]  /*1b530*/  HMMA.16816.F32 R20, R12, R2, R20 ;  /* 0x000000020c14723c */ /* 0x004fde0000001814 */
[----:B------:R-:W-:-:S08]  /*1b540*/  NOP ;  /* 0x0000000000007918 */ /* 0x000fd00000000000 */
[----:B------:R-:W-:Y:S04]  /*1b550*/  STL.64 [R1+0x90], R20 ;  /* 0x0000901401007387 */ /* 0x000fe80000100a00 */
[----:B------:R0:W-:Y:S04]  /*1b560*/  STL.64 [R1+0x98], R22 ;  /* 0x0000981601007387 */ /* 0x0001e80000100a00 */
[----:B0-----:R-:W2:Y:S01]  /*1b570*/  LDL.LU.64 R22, [R1+0x1808] ;  /* 0x0018080001167983 */ /* 0x001ea20000300a00 */
[----:B---3--:R-:W-:Y:S03]  /*1b580*/  HMMA.16816.F32 R24, R12, R4, R24 ;  /* 0x000000040c18723c */ /* 0x008fe60000001818 */
[----:B------:R-:W3:Y:S04]  /*1b590*/  LDL.LU R2, [R1+0x1b0] ;  /* 0x0001b00001027983 */ /* 0x000ee80000300800 */
[----:B------:R-:W3:Y:S01]  /*1b5a0*/  LDL.LU.64 R20, [R1+0x250] ;  /* 0x0002500001147983 */ /* 0x000ee20000300a00 */
[----:B----4-:R-:W-:-:S02]  /*1b5b0*/  IMAD R9, R9, 0x100, R29 ;  /* 0x0000010009097824 */ /* 0x010fc400078e021d */
[----:B--2---:R-:W-:Y:S02]  /*1b5c0*/  IMAD R3, R23, 0x100, R22 ;  /* 0x0000010017037824 */ /* 0x004fe400078e0216 */
[----:B------:R-:W2:Y:S04]  /*1b5d0*/  LDL.LU.64 R22, [R1+0x258] ;  /* 0x0002580001167983 */ /* 0x000ea80000300a00 */
[----:B------:R-:W3:Y:S07]  /*1b5e0*/  LDL.LU R29, [R1+0x1800] ;  /* 0x00180000011d7983 */ /* 0x000eee0000300800 */
[----:B------:R-:W-:Y:S04]  /*1b5f0*/  STL.64 [R1+0x80], R24 ;  /* 0x0000801801007387 */ /* 0x000fe80000100a00 */
[----:B------:R0:W-:Y:S04]  /*1b600*/  STL.64 [R1+0x88], R26 ;  /* 0x0000881a01007387 */ /* 0x0001e80000100a00 */
[----:B0-----:R-:W4:Y:S04]  /*1b610*/  LDL.LU.64 R26, [R1+0x17f8] ;  /* 0x0017f800011a7983 */ /* 0x001f280000300a00 */
[----:B------:R-:W4:Y:S04]  /*1b620*/  LDL.LU.64 R24, [R1+0x17f0] ;  /* 0x0017f00001187983 */ /* 0x000f280000300a00 */
[----:B------:R-:W2:Y:S04]  /*1b630*/  LDL.LU R4, [R1+0x1b8] ;  /* 0x0001b80001047983 */ /* 0x000ea80000300800 */
[----:B------:R-:W2:Y:S01]  /*1b640*/  LDL.LU R5, [R1+0x274] ;  /* 0x0002740001057983 */ /* 0x000ea20000300800 */
[----:B------:R-:W-:Y:S01]  /*1b650*/  IMAD R18, R18, 0x100, R10 ;  /* 0x0000010012127824 */ /* 0x000fe200078e020a */
[----:B----4-:R-:W-:Y:S01]  /*1b660*/  HMMA.16816.F32 R24, R12, R6, R24 ;  /* 0x000000060c18723c */ /* 0x010fe20000001818 */
[----:B---3--:R-:W-:-:S02]  /*1b670*/  IMAD R2, R2, 0x100, R29 ;  /* 0x0000010002027824 */ /* 0x008fc400078e021d */
[----:B--2---:R-:W-:Y:S01]  /*1b680*/  IMAD R4, R4, 0x100, R0 ;  /* 0x0000010004047824 */ /* 0x004fe200078e0200 */
[----:B------:R-:W2:Y:S04]  /*1b690*/  LDL.LU R29, [R1+0x17ec] ;  /* 0x0017ec00011d7983 */ /* 0x000ea80000300800 */
[----:B------:R-:W3:Y:S01]  /*1b6a0*/  LDL.LU R0, [R1+0x17e8] ;  /* 0x0017e80001007983 */ /* 0x000ee20000300800 */
[----:B------:R-:W-:Y:S01]  /*1b6b0*/  IMAD R5, R8, 0x100, R5 ;  /* 0x0000010008057824 */ /* 0x000fe200078e0205 */
[----:B------:R-:W-:Y:S02]  /*1b6c0*/  F2FP.F16.E4M3.UNPACK_B R8, R3 ;  /* 0x00000003ff08723e */ /* 0x000fe400020006ff */
[----:B------:R-:W-:Y:S01]  /*1b6d0*/  F2FP.F16.E4M3.UNPACK_B R10, R2 ;  /* 0x00000002ff0a723e */ /* 0x000fe200020006ff */
[----:B------:R-:W-:Y:S10]  /*1b6e0*/  HMMA.16816.F32 R12, R12, R16, R20 ;  /* 0x000000100c0c723c */ /* 0x000ff40000001814 */
[----:B------:R-:W-:Y:S04]  /*1b6f0*/  STL.64 [R1+0x70], R24 ;  /* 0x0000701801007387 */ /* 0x000fe80000100a00 */
[----:B------:R0:W-:Y:S04]  /*1b700*/  STL.64 [R1+0x78], R26 ;  /* 0x0000781a01007387 */ /* 0x0001e80000100a00 */
[----:B0-----:R-:W4:Y:S04]  /*1b710*/  LDL.LU.64 R26, [R1+0x17e0] ;  /* 0x0017e000011a7983 */ /* 0x001f280000300a00 */
[----:B------:R-:W2:Y:S04]  /*1b720*/  LDL.LU.64 R24, [R1+0x17d8] ;  /* 0x0017d80001187983 */ /* 0x000ea80000300a00 */
[----:B------:R-:W3:Y:S04]  /*1b730*/  LDL.LU R6, [R1+0x28c] ;  /* 0x00028c0001067983 */ /* 0x000ee80000300800 */
[----:B------:R-:W3:Y:S04]  /*1b740*/  LDL.LU R7, [R1+0x288] ;  /* 0x0002880001077983 */ /* 0x000ee80000300800 */
[----:B------:R-:W4:Y:S04]  /*1b750*/  LDL.LU R3, [R1+0x164] ;  /* 0x0001640001037983 */ /* 0x000f280000300800 */
[----:B------:R-:W2:Y:S04]  /*1b760*/  LDL.LU R2, [R1+0x160] ;  /* 0x0001600001027983 */ /* 0x000ea80000300800 */
[----:B------:R-:W3:Y:S04]  /*1b770*/  LDL.LU.64 R22, [R1+0x17d0] ;  /* 0x0017d00001167983 */ /* 0x000ee80000300a00 */
[----:B------:R-:W3:Y:S01]  /*1b780*/  LDL.LU.64 R20, [R1+0x17c8] ;  /* 0x0017c80001147983 */ /* 0x000ee20000300a00 */
[----:B------:R-:W-:Y:S01]  /*1b790*/  IMAD R19, R19, 0x100, R11 ;  /* 0x0000010013137824 */ /* 0x000fe200078e020b */
[----:B------:R-:W-:-:S02]  /*1b7a0*/  F2FP.F16.E4M3.UNPACK_B R9, R9 ;  /* 0x00000009ff09723e */ /* 0x000fc400020006ff */
[----:B------:R-:W-:Y:S01]  /*1b7b0*/  F2FP.F16.E4M3.UNPACK_B R11, R4 ;  /* 0x00000004ff0b723e */ /* 0x000fe200020006ff */
[----:B------:R-:W-:Y:S04]  /*1b7c0*/  STL.64 [R1+0xd0], R12 ;  /* 0x0000d00c01007387 */ /* 0x000fe80000100a00 */
[----:B------:R0:W-:Y:S02]  /*1b7d0*/  STL.64 [R1+0xd8], R14 ;  /* 0x0000d80e01007387 */ /* 0x0001e40000100a00 */
[----:B0-----:R-:W-:Y:S02]  /*1b7e0*/  F2FP.F16.E4M3.UNPACK_B R14, R19 ;  /* 0x00000013ff0e723e */ /* 0x001fe400020006ff */
[----:B------:R-:W-:Y:S02]  /*1b7f0*/  F2FP.F16.E4M3.UNPACK_B R12, R5 ;  /* 0x00000005ff0c723e */ /* 0x000fe400020006ff */
[----:B------:R-:W-:-:S02]  /*1b800*/  F2FP.F16.E4M3.UNPACK_B R13, R18 ;  /* 0x00000012ff0d723e */ /* 0x000fc400020006ff */
[----:B----4-:R-:W-:Y:S02]  /*1b810*/  F2FP.F16.E4M3.UNPACK_B R3, R3.H1 ;  /* 0x00000003ff03723e */ /* 0x010fe400030006ff */
[----:B--2---:R-:W-:-:S07]  /*1b820*/  F2FP.F16.E4M3.UNPACK_B R2, R2.H1 ;  /* 0x00000002ff02723e */ /* 0x004fce00030006ff */
[----:B---3--:R-:W-:Y:S01]  /*1b830*/  HMMA.16816.F32 R20, R8, R2, R20 ;  /* 0x000000020814723c */ /* 0x008fe20000001814 */
[----:B------:R-:W-:-:S05]  /*1b840*/  IMAD R15, R7, 0x100, R6 ;  /* 0x00000100070f7824 */ /* 0x000fca00078e0206 */
[----:B------:R-:W-:Y:S01]  /*1b850*/  STL.64 [R1+0x17b8], R14 ;  /* 0x0017b80e01007387 */ /* 0x000fe20000100a00 */
[----:B------:R-:W-:Y:S02]  /*1b860*/  F2FP.F16.E4M3.UNPACK_B R6, R24.H1 ;  /* 0x00000018ff06723e */ /* 0x000fe400030006ff */
[----:B------:R-:W-:Y:S02]  /*1b870*/  F2FP.F16.E4M3.UNPACK_B R7, R25.H1 ;  /* 0x00000019ff07723e */ /* 0x000fe400030006ff */
[----:B------:R-:W-:Y:S02]  /*1b880*/  F2FP.F16.E4M3.UNPACK_B R16, R26.H1 ;  /* 0x0000001aff10723e */ /* 0x000fe400030006ff */
[----:B------:R-:W-:-:S10]  /*1b890*/  F2FP.F16.E4M3.UNPACK_B R17, R27.H1 ;  /* 0x0000001bff11723e */ /* 0x000fd400030006ff */
[----:B------:R-:W-:Y:S04]  /*1b8a0*/  STL.64 [R1+0x130], R20 ;  /* 0x0001301401007387 */ /* 0x000fe80000100a00 */
[----:B------:R-:W-:Y:S04]  /*1b8b0*/  STL.64 [R1+0x138], R22 ;  /* 0x0001381601007387 */ /* 0x000fe80000100a00 */
[----:B------:R0:W-:Y:S04]  /*1b8c0*/  STL.64 [R1+0x17b0], R12 ;  /* 0x0017b00c01007387 */ /* 0x0001e80000100a00 */
[----:B0-----:R-:W2:Y:S04]  /*1b8d0*/  LDL.LU R12, [R1+0x60] ;  /* 0x00006000010c7983 */ /* 0x001ea80000300800 */
[----:B------:R-:W2:Y:S04]  /*1b8e0*/  LDL.LU R13, [R1+0x64] ;  /* 0x00006400010d7983 */ /* 0x000ea80000300800 */
[----:B------:R-:W2:Y:S04]  /*1b8f0*/  LDL.LU R14, [R1+0x68] ;  /* 0x00006800010e7983 */ /* 0x000ea80000300800 */
[----:B------:R-:W2:Y:S04]  /*1b900*/  LDL.LU R15, [R1+0x6c] ;  /* 0x00006c00010f7983 */ /* 0x000ea80000300800 */
[----:B------:R-:W3:Y:S04]  /*1b910*/  LDL.LU R24, [R1+0x50] ;  /* 0x0000500001187983 */ /* 0x000ee80000300800 */
[----:B------:R-:W3:Y:S04]  /*1b920*/  LDL.LU R25, [R1+0x54] ;  /* 0x0000540001197983 */ /* 0x000ee80000300800 */
[----:B------:R-:W3:Y:S04]  /*1b930*/  LDL.LU R26, [R1+0x58] ;  /* 0x00005800011a7983 */ /* 0x000ee80000300800 */
[----:B------:R-:W3:Y:S04]  /*1b940*/  LDL.LU R27, [R1+0x5c] ;  /* 0x00005c00011b7983 */ /* 0x000ee80000300800 */
[----:B------:R-:W4:Y:S04]  /*1b950*/  LDL.LU R19, [R1+0x29c] ;  /* 0x00029c0001137983 */ /* 0x000f280000300800 */
[----:B------:R-:W2:Y:S04]  /*1b960*/  LDL.LU R20, [R1+0x298] ;  /* 0x0002980001147983 */ /* 0x000ea80000300800 */
[----:B------:R-:W2:Y:S04]  /*1b970*/  LDL.LU R21, [R1+0x2a4] ;  /* 0x0002a40001157983 */ /* 0x000ea80000300800 */
[----:B------:R-:W3:Y:S04]  /*1b980*/  LDL.LU R22, [R1+0x2a0] ;  /* 0x0002a00001167983 */ /* 0x000ee80000300800 */
[----:B------:R-:W3:Y:S04]  /*1b990*/  LDL.LU R23, [R1+0x2ac] ;  /* 0x0002ac0001177983 */ /* 0x000ee80000300800 */
[----:B---3--:R-:W-:Y:S04]  /*1b9a0*/  STL.64 [R1+0x1788], R22 ;  /* 0x0017881601007387 */ /* 0x008fe80000100a00 */
[----:B--2---:R0:W-:Y:S04]  /*1b9b0*/  STL.64 [R1+0x1780], R20 ;  /* 0x0017801401007387 */ /* 0x0041e80000100a00 */
[----:B0-----:R-:W2:Y:S04]  /*1b9c0*/  LDL.LU R20, [R1+0x10] ;  /* 0x0000100001147983 */ /* 0x001ea80000300800 */
[----:B------:R-:W2:Y:S04]  /*1b9d0*/  LDL.LU R21, [R1+0x14] ;  /* 0x0000140001157983 */ /* 0x000ea80000300800 */
[----:B------:R-:W3:Y:S04]  /*1b9e0*/  LDL.LU R22, [R1+0x18] ;  /* 0x0000180001167983 */ /* 0x000ee80000300800 */
[----:B------:R-:W3:Y:S01]  /*1b9f0*/  LDL.LU R23, [R1+0x1c] ;  /* 0x00001c0001177983 */ /* 0x000ee20000300800 */
[C---:B------:R-:W-:Y:S06]  /*1ba00*/  HMMA.16816.F32 R12, R8.reuse, R6, R12 ;  /* 0x00000006080c723c */ /* 0x040fec000000180c */
[----:B------:R-:W-:Y:S01]  /*1ba10*/  HMMA.16816.F32 R24, R8, R16, R24 ;  /* 0x000000100818723c */ /* 0x000fe20000001818 */
[----:B---3--:R-:W-:Y:S04]  /*1ba20*/  STL.64 [R1+0x1798], R22 ;  /* 0x0017981601007387 */ /* 0x008fe80000100a00 */
[----:B--2---:R0:W-:Y:S04]  /*1ba30*/  STL.64 [R1+0x1790], R20 ;  /* 0x0017901401007387 */ /* 0x0041e80000100a00 */
[----:B0-----:R-:W2:Y:S04]  /*1ba40*/  LDL.LU R20, [R1+0x20] ;  /* 0x0000200001147983 */ /* 0x001ea80000300800 */
[----:B------:R-:W2:Y:S01]  /*1ba50*/  LDL.LU R21, [R1+0x24] ;  /* 0x0000240001157983 */ /* 0x000ea20000300800 */
[----:B------:R-:W-:-:S02]  /*1ba60*/  IMAD.MOV.U32 R22, RZ, RZ, R0 ;  /* 0x000000ffff167224 */ /* 0x000fc400078e0000 */
[----:B------:R-:W-:Y:S01]  /*1ba70*/  IMAD.MOV.U32 R23, RZ, RZ, R29 ;  /* 0x000000ffff177224 */ /* 0x000fe200078e001d */
[----:B------:R-:W3:Y:S04]  /*1ba80*/  LDL.LU R0, [R1+0x17c4] ;  /* 0x0017c40001007983 */ /* 0x000ee80000300800 */
[----:B------:R-:W4:Y:S04]  /*1ba90*/  LDL.LU R29, [R1+0x17c0] ;  /* 0x0017c000011d7983 */ /* 0x000f280000300800 */
[----:B------:R-:W-:Y:S04]  /*1baa0*/  STL.64 [R1+0x17a8], R22 ;  /* 0x0017a81601007387 */ /* 0x000fe80000100a00 */
[----:B--2---:R0:W-:Y:S01]  /*1bab0*/  STL.64 [R1+0x17a0], R20 ;  /* 0x0017a01401007387 */ /* 0x0041e20000100a00 */
[----:B---3--:R-:W-:-:S02]  /*1bac0*/  F2FP.F16.E4M3.UNPACK_B R5, R0.H1 ;  /* 0x00000000ff05723e */ /* 0x008fc400030006ff */
[----:B----4-:R-:W-:Y:S01]  /*1bad0*/  F2FP.F16.E4M3.UNPACK_B R4, R29.H1 ;  /* 0x0000001dff04723e */ /* 0x010fe200030006ff */
[----:B------:R-:W-:Y:S02]  /*1bae0*/  IMAD.MOV.U32 R0, RZ, RZ, R14 ;  /* 0x000000ffff007224 */ /* 0x000fe400078e000e */
[----:B------:R-:W-:Y:S01]  /*1baf0*/  IMAD.MOV.U32 R29, RZ, RZ, R15 ;  /* 0x000000ffff1d7224 */ /* 0x000fe200078e000f */
[----:B0-----:R-:W2:Y:S04]  /*1bb00*/  LDL.LU R20, [R1+0x30] ;  /* 0x0000300001147983 */ /* 0x001ea80000300800 */
[----:B------:R-:W2:Y:S04]  /*1bb10*/  LDL.LU R21, [R1+0x34] ;  /* 0x0000340001157983 */ /* 0x000ea80000300800 */
[----:B------:R-:W2:Y:S04]  /*1bb20*/  LDL.LU R22, [R1+0x38] ;  /* 0x0000380001167983 */ /* 0x000ea80000300800 */
[----:B------:R-:W2:Y:S04]  /*1bb30*/  LDL.LU R23, [R1+0x3c] ;  /* 0x00003c0001177983 */ /* 0x000ea80000300800 */
[----:B------:R-:W3:Y:S04]  /*1bb40*/  LDL.LU R18, [R1+0x2a8] ;  /* 0x0002a80001127983 */ /* 0x000ee80000300800 */
[----:B------:R0:W-:Y:S04]  /*1bb50*/  STL.64 [R1+0x150], R12 ;  /* 0x0001500c01007387 */ /* 0x0001e80000100a00 */
[----:B------:R-:W4:Y:S04]  /*1bb60*/  LDL.LU.64 R14, [R1+0x17b8] ;  /* 0x0017b800010e7983 */ /* 0x000f280000300a00 */
[----:B0-----:R-:W3:Y:S04]  /*1bb70*/  LDL.LU.64 R12, [R1+0x17b0] ;  /* 0x0017b000010c7983 */ /* 0x001ee80000300a00 */
[----:B------:R-:W-:Y:S04]  /*1bb80*/  STL [R1+0x16fc], R0 ;  /* 0x0016fc0001007387 */ /* 0x000fe80000100800 */
[----:B------:R-:W-:Y:S04]  /*1bb90*/  STL [R1+0x16f8], R29 ;  /* 0x0016f81d01007387 */ /* 0x000fe80000100800 */
[----:B------:R0:W-:Y:S04]  /*1bba0*/  STL.64 [R1+0x140], R24 ;  /* 0x0001401801007387 */ /* 0x0001e80000100a00 */
[----:B------:R1:W-:Y:S04]  /*1bbb0*/  STL.64 [R1+0x148], R26 ;  /* 0x0001481a01007387 */ /* 0x0003e80000100a00 */
[----:B0-----:R-:W4:Y:S04]  /*1bbc0*/  LDL.LU R24, [R1] ;  /* 0x0000000001187983 */ /* 0x001f280000300800 */
[----:B------:R-:W4:Y:S04]  /*1bbd0*/  LDL.LU R25, [R1+0x4] ;  /* 0x0000040001197983 */ /* 0x000f280000300800 */
[----:B-1----:R-:W3:Y:S04]  /*1bbe0*/  LDL.LU R26, [R1+0x8] ;  /* 0x00000800011a7983 */ /* 0x002ee80000300800 */
[----:B------:R-:W3:Y:S01]  /*1bbf0*/  LDL.LU R27, [R1+0xc] ;  /* 0x00000c00011b7983 */ /* 0x000ee20000300800 */
[----:B--2---:R-:W-:Y:S03]  /*1bc00*/  HMMA.16816.F32 R8, R8, R4, R20 ;  /* 0x000000040808723c */ /* 0x004fe60000001814 */
[----:B---3--:R-:W-:Y:S04]  /*1bc10*/  STL.64 [R1+0x1778], R26 ;  /* 0x0017781a01007387 */ /* 0x008fe80000100a00 */
[----:B----4-:R0:W-:Y:S04]  /*1bc20*/  STL.64 [R1+0x1770], R24 ;  /* 0x0017701801007387 */ /* 0x0101e80000100a00 */
[----:B0-----:R-:W2:Y:S04]  /*1bc30*/  LDL.LU R24, [R1+0x40] ;  /* 0x0000400001187983 */ /* 0x001ea80000300800 */
[----:B------:R-:W2:Y:S04]  /*1bc40*/  LDL.LU R25, [R1+0x44] ;  /* 0x0000440001197983 */ /* 0x000ea80000300800 */
[----:B------:R-:W2:Y:S04]  /*1bc50*/  LDL.LU R26, [R1+0x48] ;  /* 0x00004800011a7983 */ /* 0x000ea80000300800 */
[----:B------:R-:W2:Y:S04]  /*1bc60*/  LDL.LU R27, [R1+0x4c] ;  /* 0x00004c00011b7983 */ /* 0x000ea80000300800 */
[----:B------:R-:W3:Y:S04]  /*1bc70*/  LDL.LU.64 R22, [R1+0x17a8] ;  /* 0x0017a80001167983 */ /* 0x000ee80000300a00 */
[----:B------:R-:W3:Y:S01]  /*1bc80*/  LDL.LU.64 R20, [R1+0x17a0] ;  /* 0x0017a00001147983 */ /* 0x000ee20000300a00 */
[----:B------:R-:W-:Y:S01]  /*1bc90*/  F2FP.F16.E4M3.UNPACK_B R15, R15 ;  /* 0x0000000fff0f723e */ /* 0x000fe200020006ff */
[----:B------:R-:W-:-:S02]  /*1bca0*/  IMAD.MOV.U32 R29, RZ, RZ, R10 ;  /* 0x000000ffff1d7224 */ /* 0x000fc400078e000a */
[----:B------:R-:W-:Y:S01]  /*1bcb0*/  IMAD.MOV.U32 R0, RZ, RZ, R9 ;  /* 0x000000ffff007224 */ /* 0x000fe200078e0009 */
[----:B------:R-:W-:Y:S04]  /*1bcc0*/  STL [R1+0x100], R8 ;  /* 0x0001000801007387 */ /* 0x000fe80000100800 */
[----:B------:R0:W-:Y:S04]  /*1bcd0*/  STL [R1+0x10c], R11 ;  /* 0x00010c0b01007387 */ /* 0x0001e80000100800 */
[----:B------:R-:W4:Y:S04]  /*1bce0*/  LDL.LU R10, [R1+0x294] ;  /* 0x00029400010a7983 */ /* 0x000f280000300800 */
[----:B0-----:R-:W4:Y:S04]  /*1bcf0*/  LDL.LU R11, [R1+0x290] ;  /* 0x00029000010b7983 */ /* 0x001f280000300800 */
[----:B------:R-:W-:Y:S04]  /*1bd00*/  STL [R1+0x1714], R29 ;  /* 0x0017141d01007387 */ /* 0x000fe80000100800 */
[----:B------:R-:W-:Y:S01]  /*1bd10*/  STL [R1+0x1710], R0 ;  /* 0x0017100001007387 */ /* 0x000fe20000100800 */
[----:B---3--:R-:W-:-:S15]  /*1bd20*/  HMMA.16816.F32 R20, R12, R2, R20 ;  /* 0x000000020c14723c */ /* 0x008fde0000001814 */
[----:B------:R-:W-:-:S08]  /*1bd30*/  NOP ;  /* 0x0000000000007918 */ /* 0x000fd00000000000 */
[----:B------:R-:W-:Y:S04]  /*1bd40*/  STL.64 [R1+0xf0], R20 ;  /* 0x0000f01401007387 */ /* 0x000fe80000100a00 */
[----:B------:R0:W-:Y:S04]  /*1bd50*/  STL.64 [R1+0xf8], R22 ;  /* 0x0000f81601007387 */ /* 0x0001e80000100a00 */
[----:B0-----:R-:W3:Y:S04]  /*1bd60*/  LDL.LU.64 R22, [R1+0x1798] ;  /* 0x0017980001167983 */ /* 0x001ee80000300a00 */
[----:B------:R-:W3:Y:S04]  /*1bd70*/  LDL.LU.64 R20, [R1+0x1790] ;  /* 0x0017900001147983 */ /* 0x000ee80000300a00 */
[----:B------:R-:W4:Y:S04]  /*1bd80*/  LDL.LU R0, [R1+0x2dc] ;  /* 0x0002dc0001007983 */ /* 0x000f280000300800 */
[----:B------:R-:W4:Y:S01]  /*1bd90*/  LDL.LU R29, [R1+0x2d8] ;  /* 0x0002d800011d7983 */ /* 0x000f220000300800 */
[----:B---3--:R-:W-:-:S15]  /*1bda0*/  HMMA.16816.F32 R20, R12, R6, R20 ;  /* 0x000000060c14723c */ /* 0x008fde0000001814 */
[----:B------:R-:W-:-:S08]  /*1bdb0*/  NOP ;  /* 0x0000000000007918 */ /* 0x000fd00000000000 */
[----:B------:R-:W-:Y:S04]  /*1bdc0*/  STL.64 [R1+0xe0], R20 ;  /* 0x0000e01401007387 */ /* 0x000fe80000100a00 */
[----:B------:R0:W-:Y:S04]  /*1bdd0*/  STL.64 [R1+0xe8], R22 ;  /* 0x0000e81601007387 */ /* 0x0001e80000100a00 */
[----:B0-----:R-:W3:Y:S04]  /*1bde0*/  LDL.LU.64 R22, [R1+0x1788] ;  /* 0x0017880001167983 */ /* 0x001ee80000300a00 */
[----:B------:R-:W3:Y:S01]  /*1bdf0*/  LDL.LU.64 R20, [R1+0x1780] ;  /* 0x0017800001147983 */ /* 0x000ee20000300a00 */
[----:B--2---:R-:W-:Y:S01]  /*1be00*/  HMMA.16816.F32 R24, R12, R16, R24 ;  /* 0x000000100c18723c */ /* 0x004fe20000001818 */
[----:B----4-:R-:W-:-:S02]  /*1be10*/  IMAD R8, R11, 0x100, R10 ;  /* 0x000001000b087824 */ /* 0x010fc400078e020a */
[----:B---3--:R-:W-:Y:S02]  /*1be20*/  IMAD R9, R20, 0x100, R19 ;  /* 0x0000010014097824 */ /* 0x008fe400078e0213 */
[----:B------:R-:W-:Y:S01]  /*1be30*/  IMAD R10, R22, 0x100, R21 ;  /* 0x00000100160a7824 */ /* 0x000fe200078e0215 */
[----:B------:R-:W2:Y:S04]  /*1be40*/  LDL.LU R20, [R1+0xc0] ;  /* 0x0000c00001147983 */ /* 0x000ea80000300800 */
[----:B------:R-:W2:Y:S01]  /*1be50*/  LDL.LU R21, [R1+0xc4] ;  /* 0x0000c40001157983 */ /* 0x000ea20000300800 */
[----:B------:R-:W-:-:S03]  /*1be60*/  IMAD R11, R18, 0x100, R23 ;  /* 0x00000100120b7824 */ /* 0x000fc600078e0217 */
[----:B------:R-:W2:Y:S01]  /*1be70*/  LDL.LU R22, [R1+0xc8] ;  /* 0x0000c80001167983 */ /* 0x000ea20000300800 */
[----:B------:R-:W-:-:S09]  /*1be80*/  IMAD.MOV.U32 R23, RZ, RZ, R28 ;  /* 0x000000ffff177224 */ /* 0x000fd200078e001c */
[----:B------:R-:W-:Y:S01]  /*1be90*/  IMAD.MOV.U32 R19, RZ, RZ, R26 ;  /* 0x000000ffff137224 */ /* 0x000fe200078e001a */
[----:B------:R0:W-:Y:S01]  /*1bea0*/  STL [R1+0x120], R24 ;  /* 0x0001201801007387 */ /* 0x0001e20000100800 */
[----:B------:R-:W-:Y:S02]  /*1beb0*/  IMAD.MOV.U32 R18, RZ, RZ, R27 ;  /* 0x000000ffff127224 */ /* 0x000fe400078e001b */
[----:B------:R-:W-:Y:S01]  /*1bec0*/  IMAD.MOV.U32 R28, RZ, RZ, R25 ;  /* 0x000000ffff1c7224 */ /* 0x000fe200078e0019 */
[----:B------:R-:W3:Y:S04]  /*1bed0*/  LDL.LU.64 R26, [R1+0x1778] ;  /* 0x00177800011a7983 */ /* 0x000ee80000300a00 */
[----:B0-----:R-:W3:Y:S04]  /*1bee0*/  LDL.LU.64 R24, [R1+0x1770] ;  /* 0x0017700001187983 */ /* 0x001ee80000300a00 */
[----:B------:R0:W-:Y:S04]  /*1bef0*/  STL [R1+0x16a0], R18 ;  /* 0x0016a01201007387 */ /* 0x0001e80000100800 */
[----:B0-----:R-:W4:Y:S04]  /*1bf00*/  LDL.LU R18, [R1+0x2c8] ;  /* 0x0002c80001127983 */ /* 0x001f280000300800 */
[----:B------:R0:W-:Y:S04]  /*1bf10*/  STL [R1+0x169c], R19 ;  /* 0x00169c1301007387 */ /* 0x0001e80000100800 */
[----:B0-----:R-:W4:Y:S04]  /*1bf20*/  LDL.LU R19, [R1+0x2cc] ;  /* 0x0002cc0001137983 */ /* 0x001f280000300800 */
[----:B------:R0:W-:Y:S04]  /*1bf30*/  STL [R1+0x1698], R28 ;  /* 0x0016981c01007387 */ /* 0x0001e80000100800 */
[----:B0-----:R-:W2:Y:S01]  /*1bf40*/  LDL.LU R28, [R1+0x2b0] ;  /* 0x0002b000011c7983 */ /* 0x001ea20000300800 */
[----:B---3--:R-:W-:Y:S03]  /*1bf50*/  HMMA.16816.F32 R12, R12, R4, R24 ;  /* 0x000000040c0c723c */ /* 0x008fe60000001818 */
[----:B------:R-:W3:Y:S04]  /*1bf60*/  LDL.LU.64 R26, [R1+0x1768] ;  /* 0x00176800011a7983 */ /* 0x000ee80000300a00 */
[----:B------:R-:W3:-:S15]  /*1bf70*/  LDL.LU.64 R24, [R1+0x1760] ;  /* 0x0017600001187983 */ /* 0x000ede0000300a00 */
[----:B------:R-:W-:-:S01]  /*1bf80*/  NOP ;  /* 0x0000000000007918 */ /* 0x000fc20000000000 */
[----:B------:R0:W-:Y:S04]  /*1bf90*/  STL.64 [R1+0x50], R12 ;  /* 0x0000500c01007387 */ /* 0x0001e80000100a00 */
[----:B------:R1:W-:Y:S04]  /*1bfa0*/  STL.64 [R1+0x58], R14 ;  /* 0x0000580e01007387 */ /* 0x0003e80000100a00 */
[----:B0-----:R-:W2:Y:S01]  /*1bfb0*/  LDL.LU R13, [R1+0x2b4] ;  /* 0x0002b400010d7983 */ /* 0x001ea20000300800 */
[----:B------:R-:W-:Y:S02]  /*1bfc0*/  F2FP.F16.E4M3.UNPACK_B R8, R8 ;  /* 0x00000008ff08723e */ /* 0x000fe400020006ff */
[----:B------:R-:W-:-:S02]  /*1bfd0*/  F2FP.F16.E4M3.UNPACK_B R9, R9 ;  /* 0x00000009ff09723e */ /* 0x000fc400020006ff */
[----:B------:R-:W-:Y:S02]  /*1bfe0*/  F2FP.F16.E4M3.UNPACK_B R10, R10 ;  /* 0x0000000aff0a723e */ /* 0x000fe400020006ff */
[----:B------:R-:W-:Y:S01]  /*1bff0*/  F2FP.F16.E4M3.UNPACK_B R11, R11 ;  /* 0x0000000bff0b723e */ /* 0x000fe200020006ff */
[----:B-1----:R-:W4:Y:S04]  /*1c000*/  LDL.LU R14, [R1+0x2d4] ;  /* 0x0002d400010e7983 */ /* 0x002f280000300800 */
[----:B------:R-:W4:Y:S02]  /*1c010*/  LDL.LU R15, [R1+0x2d0] ;  /* 0x0002d000010f7983 */ /* 0x000f240000300800 */
[----:B---3--:R-:W-:-:S15]  /*1c020*/  HMMA.16816.F32 R24, R8, R2, R24 ;  /* 0x000000020818723c */ /* 0x008fde0000001818 */
[----:B------:R-:W-:-:S08]  /*1c030*/  NOP ;  /* 0x0000000000007918 */ /* 0x000fd00000000000 */
[----:B------:R0:W-:Y:S01]  /*1c040*/  STL [R1+0x30], R24 ;  /* 0x0000301801007387 */ /* 0x0001e20000100800 */
[----:B--2---:R-:W-:Y:S02]  /*1c050*/  IMAD R12, R28, 0x100, R13 ;  /* 0x000001001c0c7824 */ /* 0x004fe400078e020d */
[----:B----4-:R-:W-:Y:S02]  /*1c060*/  IMAD R13, R18, 0x100, R19 ;  /* 0x00000100120d7824 */ /* 0x010fe400078e0213 */
[----:B------:R-:W-:Y:S02]  /*1c070*/  IMAD.MOV.U32 R28, RZ, RZ, R27 ;  /* 0x000000ffff1c7224 */ /* 0x000fe400078e001b */
[----:B------:R-:W-:Y:S02]  /*1c080*/  IMAD.MOV.U32 R19, RZ, RZ, R26 ;  /* 0x000000ffff137224 */ /* 0x000fe400078e001a */
[----:B------:R-:W-:Y:S02]  /*1c090*/  IMAD.MOV.U32 R18, RZ, RZ, R25 ;  /* 0x000000ffff127224 */ /* 0x000fe400078e0019 */
[----:B------:R-:W-:Y:S01]  /*1c0a0*/  IMAD R27, R29, 0x100, R0 ;  /* 0x000001001d1b7824 */ /* 0x000fe200078e0200 */
[----:B------:R-:W-:Y:S04]  /*1c0b0*/  STL [R1+0x16ac], R28 ;  /* 0x0016ac1c01007387 */ /* 0x000fe80000100800 */
[----:B------:R-:W-:Y:S04]  /*1c0c0*/  STL [R1+0x16a8], R19 ;  /* 0x0016a81301007387 */ /* 0x000fe80000100800 */
[----:B------:R-:W-:Y:S04]  /*1c0d0*/  STL [R1+0x16a4], R18 ;  /* 0x0016a41201007387 */ /* 0x000fe80000100800 */
[----:B------:R-:W2:Y:S01]  /*1c0e0*/  LDL.LU R29, [R1+0x2f4] ;  /* 0x0002f400011d7983 */ /* 0x000ea20000300800 */
[----:B------:R-:W-:Y:S01]  /*1c0f0*/  IMAD R26, R15, 0x100, R14 ;  /* 0x000001000f1a7824 */ /* 0x000fe200078e020e */
[----:B------:R-:W-:Y:S02]  /*1c100*/  HMMA.16816.F32 R20, R8, R6, R20 ;  /* 0x000000060814723c */ /* 0x000fe40000001814 */
[----:B--2---:R-:W-:Y:S04]  /*1c110*/  STL [R1+0x1728], R29 ;  /* 0x0017281d01007387 */ /* 0x004fe80000100800 */
[----:B------:R-:W2:Y:S01]  /*1c120*/  LDL.LU R14, [R1+0x2f0] ;  /* 0x0002f000010e7983 */ /* 0x000ea20000300800 */
[----:B0-----:R-:W-:-:S02]  /*1c130*/  F2FP.F16.E4M3.UNPACK_B R24, R12 ;  /* 0x0000000cff18723e */ /* 0x001fc400020006ff */
[----:B------:R-:W-:Y:S01]  /*1c140*/  F2FP.F16.E4M3.UNPACK_B R25, R13 ;  /* 0x0000000dff19723e */ /* 0x000fe200020006ff */
[----:B--2---:R-:W-:Y:S04]  /*1c150*/  STL [R1+0x172c], R14 ;  /* 0x00172c0e01007387 */ /* 0x004fe80000100800 */
[----:B------:R-:W2:Y:S04]  /*1c160*/  LDL.LU R0, [R1+0x2fc] ;  /* 0x0002fc0001007983 */ /* 0x000ea80000300800 */
[----:B------:R-:W3:Y:S04]  /*1c170*/  LDL.LU R15, [R1+0x2f8] ;  /* 0x0002f800010f7983 */ /* 0x000ee80000300800 */
[----:B------:R-:W-:Y:S04]  /*1c180*/  STL.64 [R1+0x1758], R6 ;  /* 0x0017580601007387 */ /* 0x000fe80000100a00 */
[----:B------:R0:W-:Y:S04]  /*1c190*/  STL.64 [R1+0x1750], R4 ;  /* 0x0017500401007387 */ /* 0x0001e80000100a00 */
[----:B------:R-:W-:Y:S04]  /*1c1a0*/  STL.64 [R1+0x110], R20 ;  /* 0x0001101401007387 */ /* 0x000fe80000100a00 */
[----:B------:R-:W-:Y:S04]  /*1c1b0*/  STL.64 [R1+0x118], R22 ;  /* 0x0001181601007387 */ /* 0x000fe80000100a00 */
[----:B0-----:R-:W4:Y:S04]  /*1c1c0*/  LDL.LU R4, [R1+0xb0] ;  /* 0x0000b00001047983 */ /* 0x001f280000300800 */
[----:B------:R-:W4:Y:S04]  /*1c1d0*/  LDL.LU R5, [R1+0xb4] ;  /* 0x0000b40001057983 */ /* 0x000f280000300800 */
[----:B------:R-:W4:Y:S04]  /*1c1e0*/  LDL.LU R6, [R1+0xb8] ;  /* 0x0000b80001067983 */ /* 0x000f280000300800 */
[----:B------:R-:W4:Y:S04]  /*1c1f0*/  LDL.LU R7, [R1+0xbc] ;  /* 0x0000bc0001077983 */ /* 0x000f280000300800 */
[----:B------:R-:W3:Y:S04]  /*1c200*/  LDL.LU R14, [R1+0x2e4] ;  /* 0x0002e400010e7983 */ /* 0x000ee80000300800 */
[----:B------:R-:W2:Y:S04]  /*1c210*/  LDL.LU R12, [R1+0x2e0] ;  /* 0x0002e000010c7983 */ /* 0x000ea80000300800 */
[----:B------:R-:W4:Y:S04]  /*1c220*/  LDL.LU R29, [R1+0x2ec] ;  /* 0x0002ec00011d7983 */ /* 0x000f280000300800 */
[----:B------:R-:W2:Y:S04]  /*1c230*/  LDL.LU R13, [R1+0x2e8] ;  /* 0x0002e800010d7983 */ /* 0x000ea80000300800 */
[----:B---3--:R-:W-:Y:S04]  /*1c240*/  STL.64 [R1+0x1738], R14 ;  /* 0x0017380e01007387 */ /* 0x008fe80000100a00 */
[----:B--2---:R0:W-:Y:S04]  /*1c250*/  STL.64 [R1+0x1730], R12 ;  /* 0x0017300c01007387 */ /* 0x0041e80000100a00 */
[----:B0-----:R-:W2:Y:S04]  /*1c260*/  LDL.LU R12, [R1+0x90] ;  /* 0x00009000010c7983 */ /* 0x001ea80000300800 */
[----:B------:R-:W2:Y:S04]  /*1c270*/  LDL.LU R13, [R1+0x94] ;  /* 0x00009400010d7983 */ /* 0x000ea80000300800 */
[----:B------:R-:W3:Y:S04]  /*1c280*/  LDL.LU R14, [R1+0x98] ;  /* 0x00009800010e7983 */ /* 0x000ee80000300800 */
[----:B------:R-:W3:Y:S01]  /*1c290*/  LDL.LU R15, [R1+0x9c] ;  /* 0x00009c00010f7983 */ /* 0x000ee20000300800 */
[----:B----4-:R-:W-:Y:S03]  /*1c2a0*/  HMMA.16816.F32 R4, R8, R16, R4 ;  /* 0x000000100804723c */ /* 0x010fe60000001804 */
[----:B---3--:R-:W-:Y:S04]  /*1c2b0*/  STL.64 [R1+0x1748], R14 ;  /* 0x0017480e01007387 */ /* 0x008fe80000100a00 */
[----:B--2---:R0:W-:Y:S04]  /*1c2c0*/  STL.64 [R1+0x1740], R12 ;  /* 0x0017400c01007387 */ /* 0x0041e80000100a00 */
[----:B0-----:R-:W2:Y:S04]  /*1c2d0*/  LDL.LU R12, [R1+0xa0] ;  /* 0x0000a000010c7983 */ /* 0x001ea80000300800 */
[----:B------:R-:W2:Y:S04]  /*1c2e0*/  LDL.LU R13, [R1+0xa4] ;  /* 0x0000a400010d7983 */ /* 0x000ea80000300800 */
[----:B------:R-:W2:Y:S04]  /*1c2f0*/  LDL.LU R14, [R1+0xa8] ;  /* 0x0000a800010e7983 */ /* 0x000ea80000300800 */
[----:B------:R-:W2:Y:S04]  /*1c300*/  LDL.LU R15, [R1+0xac] ;  /* 0x0000ac00010f7983 */ /* 0x000ea80000300800 */
[----:B------:R-:W3:Y:S04]  /*1c310*/  LDL.LU R20, [R1+0x70] ;  /* 0x0000700001147983 */ /* 0x000ee80000300800 */
[----:B------:R-:W3:Y:S04]  /*1c320*/  LDL.LU R21, [R1+0x74] ;  /* 0x0000740001157983 */ /* 0x000ee80000300800 */
[----:B------:R-:W4:Y:S04]  /*1c330*/  LDL.LU R22, [R1+0x78] ;  /* 0x0000780001167983 */ /* 0x000f280000300800 */
[----:B------:R-:W4:Y:S01]  /*1c340*/  LDL.LU R23, [R1+0x7c] ;  /* 0x00007c0001177983 */ /* 0x000f220000300800 */
[----:B------:R-:W-:-:S02]  /*1c350*/  IMAD.MOV.U32 R19, RZ, RZ, R6 ;  /* 0x000000ffff137224 */ /* 0x000fc400078e0006 */
[----:B------:R-:W-:Y:S02]  /*1c360*/  IMAD.MOV.U32 R18, RZ, RZ, R7 ;  /* 0x000000ffff127224 */ /* 0x000fe400078e0007 */
[----:B------:R-:W-:Y:S01]  /*1c370*/  IMAD.MOV.U32 R28, RZ, RZ, R5 ;  /* 0x000000ffff1c7224 */ /* 0x000fe200078e0005 */
[----:B----4-:R-:W-:Y:S04]  /*1c380*/  STL.64 [R1+0x1720], R22 ;  /* 0x0017201601007387 */ /* 0x010fe80000100a00 */
[----:B---3--:R0:W-:Y:S04]  /*1c390*/  STL.64 [R1+0x1718], R20 ;  /* 0x0017181401007387 */ /* 0x0081e80000100a00 */
[----:B0-----:R-:W3:Y:S04]  /*1c3a0*/  LDL.LU R20, [R1+0x80] ;  /* 0x0000800001147983 */ /* 0x001ee80000300800 */
[----:B------:R-:W3:Y:S04]  /*1c3b0*/  LDL.LU R21, [R1+0x84] ;  /* 0x0000840001157983 */ /* 0x000ee80000300800 */
[----:B------:R-:W3:Y:S04]  /*1c3c0*/  LDL.LU R22, [R1+0x88] ;  /* 0x0000880001167983 */ /* 0x000ee80000300800 */
[----:B------:R-:W3:Y:S04]  /*1c3d0*/  LDL.LU R23, [R1+0x8c] ;  /* 0x00008c0001177983 */ /* 0x000ee80000300800 */
[----:B------:R0:W-:Y:S04]  /*1c3e0*/  STL [R1+0x40], R4 ;  /* 0x0000400401007387 */ /* 0x0001e80000100800 */
[----:B------:R-:W3:Y:S04]  /*1c3f0*/  LDL.LU.64 R6, [R1+0x1758] ;  /* 0x0017580001067983 */ /* 0x000ee80000300a00 */
[----:B0-----:R-:W2:Y:S04]  /*1c400*/  LDL.LU.64 R4, [R1+0x1750] ;  /* 0x0017500001047983 */ /* 0x001ea80000300a00 */
[----:B------:R-:W-:Y:S04]  /*1c410*/  STL [R1+0x16b8], R18 ;  /* 0x0016b81201007387 */ /* 0x000fe80000100800 */
[----:B------:R-:W-:Y:S04]  /*1c420*/  STL [R1+0x16b4], R19 ;  /* 0x0016b41301007387 */ /* 0x000fe80000100800 */
[----:B------:R-:W-:Y:S01]  /*1c430*/  STL [R1+0x16b0], R28 ;  /* 0x0016b01c01007387 */ /* 0x000fe20000100800 */
[----:B------:R-:W-:-:S02]  /*1c440*/  F2FP.F16.E4M3.UNPACK_B R26, R26 ;  /* 0x0000001aff1a723e */ /* 0x000fc400020006ff */
        /* <DEDUP_REMOVED lines=13> */
[----:B------:R0:W-:Y:S01]  /*1c520*/  STL [R1+0x10], R12 ;  /* 0x0000100c01007387 */ /* 0x0001e20000100800 */
[----:B------:R-:W-:Y:S02]  /*1c530*/  IMAD.MOV.U32 R19, RZ, RZ, R14 ;  /* 0x000000ffff137224 */ /* 0x000fe400078e000e */
[----:B------:R-:W-:Y:S02]  /*1c540*/  IMAD.MOV.U32 R28, RZ, RZ, R15 ;  /* 0x000000ffff1c7224 */ /* 0x000fe400078e000f */
[----:B------:R-:W-:Y:S01]  /*1c550*/  IMAD.MOV.U32 R18, RZ, RZ, R13 ;  /* 0x000000ffff127224 */ /* 0x000fe200078e000d */
[----:B------:R-:W2:Y:S04]  /*1c560*/  LDL.LU.64 R14, [R1+0x1738] ;  /* 0x00173800010e7983 */ /* 0x000ea80000300a00 */
[----:B0-----:R-:W2:Y:S04]  /*1c570*/  LDL.LU.64 R12, [R1+0x1730] ;  /* 0x00173000010c7983 */ /* 0x001ea80000300a00 */
[----:B------:R-:W4:Y:S04]  /*1c580*/  LDL R2, [R1+0x168] ;  /* 0x0001680001027983 */ /* 0x000f280000100800 */
[----:B------:R-:W4:Y:S01]  /*1c590*/  LDL R3, [R1+0x16c] ;  /* 0x00016c0001037983 */ /* 0x000f220000100800 */
[----:B---3--:R-:W-:Y:S01]  /*1c5a0*/  HMMA.16816.F32 R20, R24, R6, R20 ;  /* 0x000000061814723c */ /* 0x008fe20000001814 */
[----:B--2---:R-:W-:-:S02]  /*1c5b0*/  IMAD R12, R12, 0x100, R14 ;  /* 0x000001000c0c7824 */ /* 0x004fc400078e020e */
[----:B------:R-:W-:Y:S01]  /*1c5c0*/  IMAD R13, R13, 0x100, R29 ;  /* 0x000001000d0d7824 */ /* 0x000fe200078e021d */
[----:B------:R-:W2:Y:S04]  /*1c5d0*/  LDL.LU R14, [R1+0x172c] ;  /* 0x00172c00010e7983 */ /* 0x000ea80000300800 */
[----:B------:R-:W2:-:S15]  /*1c5e0*/  LDL.LU R29, [R1+0x1728] ;  /* 0x00172800011d7983 */ /* 0x000e9e0000300800 */
[----:B------:R-:W-:Y:S04]  /*1c5f0*/  STL.64 [R1], R20 ;  /* 0x0000001401007387 */ /* 0x000fe80000100a00 */
[----:B------:R0:W-:Y:S01]  /*1c600*/  STL.64 [R1+0x8], R22 ;  /* 0x0000081601007387 */ /* 0x0001e20000100a00 */
[----:B------:R-:W-:Y:S02]  /*1c610*/  IMAD R15, R15, 0x100, R0 ;  /* 0x000001000f0f7824 */ /* 0x000fe400078e0200 */
[----:B----4-:R-:W-:Y:S01]  /*1c620*/  IMAD R10, R11, 0x100, R10 ;  /* 0x000001000b0a7824 */ /* 0x010fe200078e020a */
[----:B0-----:R-:W3:Y:S04]  /*1c630*/  LDL.LU.64 R22, [R1+0x1720] ;  /* 0x0017200001167983 */ /* 0x001ee80000300a00 */
[----:B------:R-:W3:Y:S04]  /*1c640*/  LDL.LU.64 R20, [R1+0x1718] ;  /* 0x0017180001147983 */ /* 0x000ee80000300a00 */
[----:B------:R-:W4:Y:S04]  /*1c650*/  LDL.LU R6, [R1+0x304] ;  /* 0x0003040001067983 */ /* 0x000f280000300800 */
[----:B------:R-:W3:Y:S01]  /*1c660*/  LDL.LU R7, [R1+0x30c] ;  /* 0x00030c0001077983 */ /* 0x000ee20000300800 */
[----:B--2---:R-:W-:-:S03]  /*1c670*/  IMAD R14, R14, 0x100, R29 ;  /* 0x000001000e0e7824 */ /* 0x004fc600078e021d */
[----:B------:R-:W2:Y:S04]  /*1c680*/  LDL.LU R29, [R1+0x1714] ;  /* 0x00171400011d7983 */ /* 0x000ea80000300800 */
[----:B------:R-:W2:Y:S04]  /*1c690*/  LDL.LU R0, [R1+0x1710] ;  /* 0x0017100001007983 */ /* 0x000ea80000300800 */
[----:B------:R-:W2:Y:S01]  /*1c6a0*/  LDL.LU R11, [R1+0x318] ;  /* 0x00031800010b7983 */ /* 0x000ea20000300800 */
[----:B----4-:R-:W-:Y:S02]  /*1c6b0*/  IMAD R8, R8, 0x100, R6 ;  /* 0x0000010008087824 */ /* 0x010fe400078e0206 */
[----:B---3--:R-:W-:Y:S01]  /*1c6c0*/  IMAD R9, R9, 0x100, R7 ;  /* 0x0000010009097824 */ /* 0x008fe200078e0207 */
[C---:B------:R-:W-:Y:S01]  /*1c6d0*/  HMMA.16816.F32 R20, R24.reuse, R16, R20 ;  /* 0x000000101814723c */ /* 0x040fe20000001814 */
[----:B--2---:R-:W-:Y:S04]  /*1c6e0*/  STL.64 [R1+0x1708], R10 ;  /* 0x0017080a01007387 */ /* 0x004fe80000100a00 */
[----:B------:R0:W-:Y:S04]  /*1c6f0*/  STL.64 [R1+0x1700], R8 ;  /* 0x0017000801007387 */ /* 0x0001e80000100a00 */
[----:B0-----:R-:W2:Y:S04]  /*1c700*/  LDL.LU R8, [R1+0xd0] ;  /* 0x0000d00001087983 */ /* 0x001ea80000300800 */
[----:B------:R-:W2:Y:S04]  /*1c710*/  LDL.LU R9, [R1+0xd4] ;  /* 0x0000d40001097983 */ /* 0x000ea80000300800 */
[----:B------:R-:W2:Y:S04]  /*1c720*/  LDL.LU R10, [R1+0xd8] ;  /* 0x0000d800010a7983 */ /* 0x000ea80000300800 */
[----:B------:R-:W2:Y:S04]  /*1c730*/  LDL.LU R11, [R1+0xdc] ;  /* 0x0000dc00010b7983 */ /* 0x000ea80000300800 */
[----:B------:R0:W-:Y:S04]  /*1c740*/  STL [R1+0x1608], R20 ;  /* 0x0016081401007387 */ /* 0x0001e80000100800 */
[----:B0-----:R-:W3:Y:S04]  /*1c750*/  LDL.LU R20, [R1+0x31c] ;  /* 0x00031c0001147983 */ /* 0x001ee80000300800 */
[----:B------:R-:W-:Y:S04]  /*1c760*/  STL [R1+0x15f0], R21 ;  /* 0x0015f01501007387 */ /* 0x000fe80000100800 */
[----:B------:R-:W-:Y:S04]  /*1c770*/  STL [R1+0x15ec], R22 ;  /* 0x0015ec1601007387 */ /* 0x000fe80000100800 */
[----:B------:R-:W-:Y:S01]  /*1c780*/  STL [R1+0x15e8], R23 ;  /* 0x0015e81701007387 */ /* 0x000fe20000100800 */
[----:B--2---:R-:W-:Y:S03]  /*1c790*/  HMMA.16816.F32 R24, R24, R4, R8 ;  /* 0x000000041818723c */ /* 0x004fe60000001808 */
[----:B------:R-:W3:Y:S04]  /*1c7a0*/  LDL.LU.64 R10, [R1+0x1708] ;  /* 0x00170800010a7983 */ /* 0x000ee80000300a00 */
[----:B------:R-:W2:Y:S04]  /*1c7b0*/  LDL.LU.64 R8, [R1+0x1700] ;  /* 0x0017000001087983 */ /* 0x000ea80000300a00 */
[----:B------:R-:W4:Y:S04]  /*1c7c0*/  LDL R16, [R1+0x198] ;  /* 0x0001980001107983 */ /* 0x000f280000100800 */
[----:B------:R-:W4:Y:S04]  /*1c7d0*/  LDL R17, [R1+0x19c] ;  /* 0x00019c0001117983 */ /* 0x000f280000100800 */
[----:B------:R-:W2:Y:S04]  /*1c7e0*/  LDL R6, [R1+0x178] ;  /* 0x0001780001067983 */ /* 0x000ea80000100800 */
[----:B------:R-:W2:Y:S04]  /*1c7f0*/  LDL R7, [R1+0x17c] ;  /* 0x00017c0001077983 */ /* 0x000ea80000100800 */
[----:B------:R-:W-:Y:S04]  /*1c800*/  STL.64 [R1+0x16e8], R18 ;  /* 0x0016e81201007387 */ /* 0x000fe80000100a00 */
[----:B----4-:R0:W-:Y:S04]  /*1c810*/  STL.64 [R1+0x16e0], R16 ;  /* 0x0016e01001007387 */ /* 0x0101e80000100a00 */
[----:B0-----:R-:W4:Y:S04]  /*1c820*/  LDL.LU R16, [R1+0x130] ;  /* 0x0001300001107983 */ /* 0x001f280000300800 */
[----:B------:R-:W4:Y:S04]  /*1c830*/  LDL.LU R17, [R1+0x134] ;  /* 0x0001340001117983 */ /* 0x000f280000300800 */
[----:B------:R-:W4:Y:S04]  /*1c840*/  LDL.LU R18, [R1+0x138] ;  /* 0x0001380001127983 */ /* 0x000f280000300800 */
[----:B------:R-:W4:Y:S04]  /*1c850*/  LDL.LU R19, [R1+0x13c] ;  /* 0x00013c0001137983 */ /* 0x000f280000300800 */
[----:B------:R0:W-:Y:S04]  /*1c860*/  STL [R1+0x15e4], R24 ;  /* 0x0015e41801007387 */ /* 0x0001e80000100800 */
[----:B------:R1:W-:Y:S04]  /*1c870*/  STL [R1+0x15e0], R25 ;  /* 0x0015e01901007387 */ /* 0x0003e80000100800 */
[----:B------:R2:W-:Y:S04]  /*1c880*/  STL [R1+0x15dc], R26 ;  /* 0x0015dc1a01007387 */ /* 0x0005e80000100800 */
[----:B------:R2:W-:Y:S01]  /*1c890*/  STL [R1+0x15d8], R27 ;  /* 0x0015d81b01007387 */ /* 0x0005e20000100800 */
[----:B---3--:R-:W-:-:S03]  /*1c8a0*/  IMAD R11, R11, 0x100, R20 ;  /* 0x000001000b0b7824 */ /* 0x008fc600078e0214 */
[----:B0-----:R-:W3:Y:S04]  /*1c8b0*/  LDL.LU R24, [R1+0x140] ;  /* 0x0001400001187983 */ /* 0x001ee80000300800 */
[----:B-1----:R-:W3:Y:S04]  /*1c8c0*/  LDL.LU R25, [R1+0x144] ;  /* 0x0001440001197983 */ /* 0x002ee80000300800 */
[----:B--2---:R-:W3:Y:S04]  /*1c8d0*/  LDL.LU R26, [R1+0x148] ;  /* 0x00014800011a7983 */ /* 0x004ee80000300800 */
[----:B------:R-:W3:Y:S04]  /*1c8e0*/  LDL.LU R27, [R1+0x14c] ;  /* 0x00014c00011b7983 */ /* 0x000ee80000300800 */
[----:B------:R-:W2:Y:S04]  /*1c8f0*/  LDL.LU R23, [R1+0x324] ;  /* 0x0003240001177983 */ /* 0x000ea80000300800 */
[----:B------:R-:W2:Y:S04]  /*1c900*/  LDL.LU R22, [R1+0x320] ;  /* 0x0003200001167983 */ /* 0x000ea80000300800 */
[----:B------:R-:W4:Y:S04]  /*1c910*/  LDL.LU R21, [R1+0x32c] ;  /* 0x00032c0001157983 */ /* 0x000f280000300800 */
[----:B------:R-:W4:Y:S04]  /*1c920*/  LDL.LU R20, [R1+0x328] ;  /* 0x0003280001147983 */ /* 0x000f280000300800 */
[----:B--2---:R0:W-:Y:S04]  /*1c930*/  STL.64 [R1+0x16c8], R22 ;  /* 0x0016c81601007387 */ /* 0x0041e80000100a00 */
[----:B----4-:R1:W-:Y:S01]  /*1c940*/  STL.64 [R1+0x16c0], R20 ;  /* 0x0016c01401007387 */ /* 0x0103e20000100a00 */
[----:B0-----:R-:W-:-:S03]  /*1c950*/  IMAD.MOV.U32 R22, RZ, RZ, R29 ;  /* 0x000000ffff167224 */ /* 0x001fc600078e001d */
[----:B-1----:R-:W2:Y:S01]  /*1c960*/  LDL.LU R20, [R1+0x100] ;  /* 0x0001000001147983 */ /* 0x002ea20000300800 */
[----:B------:R-:W-:-:S03]  /*1c970*/  IMAD.MOV.U32 R21, RZ, RZ, R0 ;  /* 0x000000ffff157224 */ /* 0x000fc600078e0000 */
[----:B------:R-:W4:Y:S04]  /*1c980*/  LDL.LU R0, [R1+0x16fc] ;  /* 0x0016fc0001007983 */ /* 0x000f280000300800 */
[----:B------:R-:W3:Y:S04]  /*1c990*/  LDL.LU R29, [R1+0x16f8] ;  /* 0x0016f800011d7983 */ /* 0x000ee80000300800 */
[----:B------:R-:W2:Y:S01]  /*1c9a0*/  LDL.LU R23, [R1+0x10c] ;  /* 0x00010c0001177983 */ /* 0x000ea20000300800 */
[----:B------:R-:W-:Y:S02]  /*1c9b0*/  F2FP.F16.E4M3.UNPACK_B R12, R12 ;  /* 0x0000000cff0c723e */ /* 0x000fe400020006ff */
[----:B------:R-:W-:-:S02]  /*1c9c0*/  F2FP.F16.E4M3.UNPACK_B R13, R13 ;  /* 0x0000000dff0d723e */ /* 0x000fc400020006ff */
[----:B------:R-:W-:Y:S02]  /*1c9d0*/  F2FP.F16.E4M3.UNPACK_B R14, R14 ;  /* 0x0000000eff0e723e */ /* 0x000fe400020006ff */
[----:B------:R-:W-:Y:S02]  /*1c9e0*/  F2FP.F16.E4M3.UNPACK_B R15, R15 ;  /* 0x0000000fff0f723e */ /* 0x000fe400020006ff */
[----:B------:R-:W-:Y:S02]  /*1c9f0*/  F2FP.F16.E4M3.UNPACK_B R2, R2 ;  /* 0x00000002ff02723e */ /* 0x000fe400020006ff */
[----:B------:R-:W-:Y:S01]  /*1ca00*/  F2FP.F16.E4M3.UNPACK_B R3, R3 ;  /* 0x00000003ff03723e */ /* 0x000fe200020006ff */
[----:B--2---:R-:W-:Y:S04]  /*1ca10*/  STL.64 [R1+0x16d8], R22 ;  /* 0x0016d81601007387 */ /* 0x004fe80000100a00 */
[----:B------:R0:W-:Y:S04]  /*1ca20*/  STL.64 [R1+0x16d0], R20 ;  /* 0x0016d01401007387 */ /* 0x0001e80000100a00 */
[----:B0-----:R-:W2:Y:S04]  /*1ca30*/  LDL.LU R20, [R1+0x150] ;  /* 0x0001500001147983 */ /* 0x001ea80000300800 */
[----:B------:R-:W2:Y:S01]  /*1ca40*/  LDL.LU R21, [R1+0x154] ;  /* 0x0001540001157983 */ /* 0x000ea20000300800 */
[----:B----4-:R-:W-:-:S02]  /*1ca50*/  IMAD.MOV.U32 R22, RZ, RZ, R0 ;  /* 0x000000ffff167224 */ /* 0x010fc400078e0000 */
[----:B---3--:R-:W-:Y:S01]  /*1ca60*/  IMAD.MOV.U32 R23, RZ, RZ, R29 ;  /* 0x000000ffff177224 */ /* 0x008fe200078e001d */
[----:B------:R-:W3:Y:S04]  /*1ca70*/  LDL.LU R0, [R1+0x16f4] ;  /* 0x0016f40001007983 */ /* 0x000ee80000300800 */
[----:B------:R-:W4:Y:S01]  /*1ca80*/  LDL.LU R29, [R1+0x16f0] ;  /* 0x0016f000011d7983 */ /* 0x000f220000300800 */
[----:B------:R-:W-:Y:S02]  /*1ca90*/  F2FP.F16.E4M3.UNPACK_B R4, R6 ;  /* 0x00000006ff04723e */ /* 0x000fe400020006ff */
[----:B------:R-:W-:Y:S01]  /*1caa0*/  F2FP.F16.E4M3.UNPACK_B R5, R7 ;  /* 0x00000007ff05723e */ /* 0x000fe200020006ff */
[----:B------:R-:W-:-:S15]  /*1cab0*/  HMMA.16816.F32 R16, R12, R2, R16 ;  /* 0x000000020c10723c */ /* 0x000fde0000001810 */
[----:B------:R-:W-:-:S08]  /*1cac0*/  NOP ;  /* 0x0000000000007918 */ /* 0x000fd00000000000 */
[----:B------:R-:W-:Y:S04]  /*1cad0*/  STL.64 [R1+0x60], R16 ;  /* 0x0000601001007387 */ /* 0x000fe80000100a00 */
[----:B------:R0:W-:Y:S04]  /*1cae0*/  STL.64 [R1+0x68], R18 ;  /* 0x0000681201007387 */ /* 0x0001e80000100a00 */
[----:B0-----:R-:W4:Y:S04]  /*1caf0*/  LDL.LU.64 R18, [R1+0x16e8] ;  /* 0x0016e80001127983 */ /* 0x001f280000300a00 */
[----:B------:R-:W4:Y:S01]  /*1cb00*/  LDL.LU.64 R16, [R1+0x16e0] ;  /* 0x0016e00001107983 */ /* 0x000f220000300a00 */
[----:B--2---:R-:W-:Y:S01]  /*1cb10*/  HMMA.16816.F32 R20, R12, R4, R20 ;  /* 0x000000040c14723c */ /* 0x004fe20000001814 */
[----:B---3--:R-:W-:-:S02]  /*1cb20*/  F2FP.F16.E4M3.UNPACK_B R7, R0 ;  /* 0x00000000ff07723e */ /* 0x008fc400020006ff */
[----:B----4-:R-:W-:Y:S01]  /*1cb30*/  F2FP.F16.E4M3.UNPACK_B R6, R29 ;  /* 0x0000001dff06723e */ /* 0x010fe200020006ff */
[----:B------:R-:W-:Y:S04]  /*1cb40*/  STL [R1+0x160c], R29 ;  /* 0x00160c1d01007387 */ /* 0x000fe80000100800 */
[----:B------:R-:W-:-:S15]  /*1cb50*/  STL [R1+0x1650], R0 ;  /* 0x0016500001007387 */ /* 0x000fde0000100800 */
[----:B------:R-:W-:Y:S04]  /*1cb60*/  STL.64 [R1+0x150], R20 ;  /* 0x0001501401007387 */ /* 0x000fe80000100a00 */
[----:B------:R0:W-:Y:S02]  /*1cb70*/  STL.64 [R1+0x158], R22 ;  /* 0x0001581601007387 */ /* 0x0001e40000100a00 */
[----:B0-----:R-:W-:-:S15]  /*1cb80*/  HMMA.16816.F32 R20, R12, R6, R24 ;  /* 0x000000060c14723c */ /* 0x001fde0000001818 */
[----:B------:R-:W-:-:S09]  /*1cb90*/  NOP ;  /* 0x0000000000007918 */ /* 0x000fd20000000000 */
[----:B------:R-:W-:Y:S02]  /*1cba0*/  IMAD.MOV.U32 R26, RZ, RZ, R22 ;  /* 0x000000ffff1a7224 */ /* 0x000fe400078e0016 */
[----:B------:R-:W-:Y:S02]  /*1cbb0*/  IMAD.MOV.U32 R27, RZ, RZ, R23 ;  /* 0x000000ffff1b7224 */ /* 0x000fe400078e0017 */
[----:B------:R-:W-:Y:S02]  /*1cbc0*/  IMAD.MOV.U32 R24, RZ, RZ, R20 ;  /* 0x000000ffff187224 */ /* 0x000fe400078e0014 */
[----:B------:R-:W-:Y:S01]  /*1cbd0*/  IMAD.MOV.U32 R25, RZ, RZ, R21 ;  /* 0x000000ffff197224 */ /* 0x000fe200078e0015 */
[----:B------:R-:W2:Y:S04]  /*1cbe0*/  LDL.LU.64 R22, [R1+0x16d8] ;  /* 0x0016d80001167983 */ /* 0x000ea80000300a00 */
[----:B------:R-:W2:Y:S01]  /*1cbf0*/  LDL.LU.64 R20, [R1+0x16d0] ;  /* 0x0016d00001147983 */ /* 0x000ea20000300a00 */
[----:B------:R-:W-:-:S02]  /*1cc00*/  F2FP.F16.E4M3.UNPACK_B R16, R16 ;  /* 0x00000010ff10723e */ /* 0x000fc400020006ff */
[----:B------:R-:W-:Y:S01]  /*1cc10*/  F2FP.F16.E4M3.UNPACK_B R17, R17 ;  /* 0x00000011ff11723e */ /* 0x000fe200020006ff */
[----:B------:R-:W-:Y:S04]  /*1cc20*/  STL [R1+0x1694], R6 ;  /* 0x0016940601007387 */ /* 0x000fe80000100800 */
[----:B------:R-:W-:Y:S04]  /*1cc30*/  STL [R1+0x1690], R7 ;  /* 0x0016900701007387 */ /* 0x000fe80000100800 */
[----:B------:R-:W-:Y:S04]  /*1cc40*/  STL.64 [R1+0x1600], R26 ;  /* 0x0016001a01007387 */ /* 0x000fe80000100a00 */
[----:B------:R0:W-:Y:S04]  /*1cc50*/  STL.64 [R1+0x15f8], R24 ;  /* 0x0015f81801007387 */ /* 0x0001e80000100a00 */
[----:B0-----:R-:W3:Y:S04]  /*1cc60*/  LDL.LU R24, [R1+0xe0] ;  /* 0x0000e00001187983 */ /* 0x001ee80000300800 */
[----:B------:R-:W3:Y:S04]  /*1cc70*/  LDL.LU R25, [R1+0xe4] ;  /* 0x0000e40001197983 */ /* 0x000ee80000300800 */
[----:B------:R-:W3:Y:S04]  /*1cc80*/  LDL.LU R26, [R1+0xe8] ;  /* 0x0000e800011a7983 */ /* 0x000ee80000300800 */
[----:B------:R-:W3:Y:S01]  /*1cc90*/  LDL.LU R27, [R1+0xec] ;  /* 0x0000ec00011b7983 */ /* 0x000ee20000300800 */
[----:B--2---:R-:W-:Y:S03]  /*1cca0*/  HMMA.16816.F32 R12, R12, R16, R20 ;  /* 0x000000100c0c723c */ /* 0x004fe60000001814 */
[----:B------:R-:W2:Y:S04]  /*1ccb0*/  LDL.LU.64 R22, [R1+0x16c8] ;  /* 0x0016c80001167983 */ /* 0x000ea80000300a00 */
[----:B------:R-:W4:-:S15]  /*1ccc0*/  LDL.LU.64 R20, [R1+0x16c0] ;  /* 0x0016c00001147983 */ /* 0x000f1e0000300a00 */
[----:B------:R-:W-:-:S01]  /*1ccd0*/  NOP ;  /* 0x0000000000007918 */ /* 0x000fc20000000000 */
[----:B------:R0:W-:Y:S04]  /*1cce0*/  STL.64 [R1+0x80], R12 ;  /* 0x0000800c01007387 */ /* 0x0001e80000100a00 */
[----:B------:R1:W-:Y:S04]  /*1ccf0*/  STL.64 [R1+0x88], R14 ;  /* 0x0000880e01007387 */ /* 0x0003e80000100a00 */
[----:B0-----:R-:W2:Y:S04]  /*1cd00*/  LDL.LU R12, [R1+0xf0] ;  /* 0x0000f000010c7983 */ /* 0x001ea80000300800 */
[----:B------:R-:W2:Y:S04]  /*1cd10*/  LDL.LU R13, [R1+0xf4] ;  /* 0x0000f400010d7983 */ /* 0x000ea80000300800 */
[----:B-1----:R-:W2:Y:S04]  /*1cd20*/  LDL.LU R14, [R1+0xf8] ;  /* 0x0000f800010e7983 */ /* 0x002ea80000300800 */
[----:B------:R-:W2:Y:S01]  /*1cd30*/  LDL.LU R15, [R1+0xfc] ;  /* 0x0000fc00010f7983 */ /* 0x000ea20000300800 */
[----:B------:R-:W-:-:S02]  /*1cd40*/  F2FP.F16.E4M3.UNPACK_B R8, R8 ;  /* 0x00000008ff08723e */ /* 0x000fc400020006ff */
[----:B------:R-:W-:Y:S02]  /*1cd50*/  F2FP.F16.E4M3.UNPACK_B R9, R9 ;  /* 0x00000009ff09723e */ /* 0x000fe400020006ff */
[----:B------:R-:W-:Y:S02]  /*1cd60*/  F2FP.F16.E4M3.UNPACK_B R10, R10 ;  /* 0x0000000aff0a723e */ /* 0x000fe400020006ff */
[----:B------:R-:W-:-:S07]  /*1cd70*/  F2FP.F16.E4M3.UNPACK_B R11, R11 ;  /* 0x0000000bff0b723e */ /* 0x000fce00020006ff */
[C---:B---3--:R-:W-:Y:S01]  /*1cd80*/  HMMA.16816.F32 R24, R8.reuse, R4, R24 ;  /* 0x000000040818723c */ /* 0x048fe20000001818 */
[----:B------:R-:W-:Y:S04]  /*1cd90*/  STL [R1+0x166c], R2 ;  /* 0x00166c0201007387 */ /* 0x000fe80000100800 */
[----:B------:R-:W-:Y:S01]  /*1cda0*/  STL [R1+0x1668], R3 ;  /* 0x0016680301007387 */ /* 0x000fe20000100800 */
[----:B--2---:R-:W-:-:S15]  /*1cdb0*/  HMMA.16816.F32 R12, R8, R2, R12 ;  /* 0x00000002080c723c */ /* 0x004fde000000180c */
[----:B------:R-:W-:-:S08]  /*1cdc0*/  NOP ;  /* 0x0000000000007918 */ /* 0x000fd00000000000 */
[----:B------:R-:W-:Y:S04]  /*1cdd0*/  STL.64 [R1+0x90], R12 ;  /* 0x0000900c01007387 */ /* 0x000fe80000100a00 */
[----:B------:R-:W-:Y:S04]  /*1cde0*/  STL.64 [R1+0x98], R14 ;  /* 0x0000980e01007387 */ /* 0x000fe80000100a00 */
[----:B------:R-:W-:Y:S04]  /*1cdf0*/  STL [R1+0x1654], R5 ;  /* 0x0016540501007387 */ /* 0x000fe80000100800 */
[----:B------:R0:W-:Y:S04]  /*1ce00*/  STL.64 [R1+0xa0], R24 ;  /* 0x0000a01801007387 */ /* 0x0001e80000100a00 */
[----:B------:R1:W-:Y:S04]  /*1ce10*/  STL.64 [R1+0xa8], R26 ;  /* 0x0000a81a01007387 */ /* 0x0003e80000100a00 */
[----:B0-----:R-:W2:Y:S04]  /*1ce20*/  LDL.LU R24, [R1] ;  /* 0x0000000001187983 */ /* 0x001ea80000300800 */
[----:B------:R-:W2:Y:S04]  /*1ce30*/  LDL.LU R25, [R1+0x4] ;  /* 0x0000040001197983 */ /* 0x000ea80000300800 */
[----:B-1----:R-:W3:Y:S04]  /*1ce40*/  LDL.LU R26, [R1+0x8] ;  /* 0x00000800011a7983 */ /* 0x002ee80000300800 */
[----:B------:R-:W3:Y:S04]  /*1ce50*/  LDL.LU R27, [R1+0xc] ;  /* 0x00000c00011b7983 */ /* 0x000ee80000300800 */
[----:B---3--:R-:W-:Y:S04]  /*1ce60*/  STL.64 [R1+0x1618], R26 ;  /* 0x0016181a01007387 */ /* 0x008fe80000100a00 */
[----:B--2---:R0:W-:Y:S04]  /*1ce70*/  STL.64 [R1+0x1610], R24 ;  /* 0x0016101801007387 */ /* 0x0041e80000100a00 */
[----:B0-----:R-:W2:Y:S01]  /*1ce80*/  LDL.LU R24, [R1+0x10] ;  /* 0x0000100001187983 */ /* 0x001ea20000300800 */
[----:B------:R-:W-:-:S02]  /*1ce90*/  IMAD.MOV.U32 R26, RZ, RZ, R19 ;  /* 0x000000ffff1a7224 */ /* 0x000fc400078e0013 */
[----:B------:R-:W-:Y:S02]  /*1cea0*/  IMAD.MOV.U32 R27, RZ, RZ, R28 ;  /* 0x000000ffff1b7224 */ /* 0x000fe400078e001c */
[----:B------:R-:W-:Y:S02]  /*1ceb0*/  IMAD.MOV.U32 R25, RZ, RZ, R18 ;  /* 0x000000ffff197224 */ /* 0x000fe400078e0012 */
[----:B------:R-:W3:Y:S04]  /*1cec0*/  LDL.LU R18, [R1+0x16b8] ;  /* 0x0016b80001127983 */ /* 0x000ee80000300800 */
[----:B------:R-:W4:Y:S04]  /*1ced0*/  LDL.LU R19, [R1+0x16b4] ;  /* 0x0016b40001137983 */ /* 0x000f280000300800 */
[----:B------:R-:W3:Y:S04]  /*1cee0*/  LDL.LU R28, [R1+0x16b0] ;  /* 0x0016b000011c7983 */ /* 0x000ee80000300800 */
[----:B------:R-:W-:Y:S04]  /*1cef0*/  STL.64 [R1+0x1628], R26 ;  /* 0x0016281a01007387 */ /* 0x000fe80000100a00 */
[----:B--2---:R0:W-:Y:S04]  /*1cf00*/  STL.64 [R1+0x1620], R24 ;  /* 0x0016201801007387 */ /* 0x0041e80000100a00 */
[----:B0-----:R-:W2:Y:S04]  /*1cf10*/  LDL.LU R24, [R1+0x20] ;  /* 0x0000200001187983 */ /* 0x001ea80000300800 */
[----:B------:R-:W2:Y:S04]  /*1cf20*/  LDL.LU R25, [R1+0x24] ;  /* 0x0000240001197983 */ /* 0x000ea80000300800 */
[----:B------:R-:W4:Y:S04]  /*1cf30*/  LDL.LU R26, [R1+0x28] ;  /* 0x00002800011a7983 */ /* 0x000f280000300800 */
[----:B------:R-:W4:Y:S04]  /*1cf40*/  LDL.LU R27, [R1+0x2c] ;  /* 0x00002c00011b7983 */ /* 0x000f280000300800 */
[----:B------:R-:W3:Y:S04]  /*1cf50*/  LDL.LU R5, [R1+0x354] ;  /* 0x0003540001057983 */ /* 0x000ee80000300800 */
[----:B------:R-:W3:Y:S04]  /*1cf60*/  LDL.LU R0, [R1+0x35c] ;  /* 0x00035c0001007983 */ /* 0x000ee80000300800 */
[----:B----4-:R-:W-:Y:S04]  /*1cf70*/  STL.64 [R1+0x1638], R26 ;  /* 0x0016381a01007387 */ /* 0x010fe80000100a00 */
[----:B--2---:R0:W-:Y:S04]  /*1cf80*/  STL.64 [R1+0x1630], R24 ;  /* 0x0016301801007387 */ /* 0x0041e80000100a00 */
[----:B0-----:R-:W2:Y:S01]  /*1cf90*/  LDL.LU R24, [R1+0x40] ;  /* 0x0000400001187983 */ /* 0x001ea20000300800 */
[----:B---3--:R-:W-:-:S03]  /*1cfa0*/  IMAD.MOV.U32 R25, RZ, RZ, R28 ;  /* 0x000000ffff197224 */ /* 0x008fc600078e001c */
[----:B------:R-:W3:Y:S01]  /*1cfb0*/  LDL.LU R28, [R1+0x16ac] ;  /* 0x0016ac00011c7983 */ /* 0x000ee20000300800 */
[----:B------:R-:W-:Y:S02]  /*1cfc0*/  IMAD.MOV.U32 R26, RZ, RZ, R19 ;  /* 0x000000ffff1a7224 */ /* 0x000fe400078e0013 */
[----:B------:R-:W-:Y:S01]  /*1cfd0*/  IMAD.MOV.U32 R27, RZ, RZ, R18 ;  /* 0x000000ffff1b7224 */ /* 0x000fe200078e0012 */
[----:B------:R-:W4:Y:S04]  /*1cfe0*/  LDL.LU R19, [R1+0x16a8] ;  /* 0x0016a80001137983 */ /* 0x000f280000300800 */
[----:B------:R-:W3:Y:S04]  /*1cff0*/  LDL.LU R18, [R1+0x16a4] ;  /* 0x0016a40001127983 */ /* 0x000ee80000300800 */
[----:B------:R-:W3:Y:S04]  /*1d000*/  LDL.LU R6, [R1+0x334] ;  /* 0x0003340001067983 */ /* 0x000ee80000300800 */
[----:B------:R-:W3:Y:S04]  /*1d010*/  LDL.LU R14, [R1+0x330] ;  /* 0x00033000010e7983 */ /* 0x000ee80000300800 */
[----:B------:R-:W3:Y:S04]  /*1d020*/  LDL.LU R7, [R1+0x33c] ;  /* 0x00033c0001077983 */ /* 0x000ee80000300800 */
[----:B------:R-:W3:Y:S04]  /*1d030*/  LDL.LU R15, [R1+0x338] ;  /* 0x00033800010f7983 */ /* 0x000ee80000300800 */
[----:B------:R-:W3:Y:S04]  /*1d040*/  LDL.LU R2, [R1+0x344] ;  /* 0x0003440001027983 */ /* 0x000ee80000300800 */
[----:B------:R-:W3:Y:S04]  /*1d050*/  LDL.LU R3, [R1+0x34c] ;  /* 0x00034c0001037983 */ /* 0x000ee80000300800 */
[----:B------:R-:W-:Y:S04]  /*1d060*/  STL.64 [R1+0x1648], R26 ;  /* 0x0016481a01007387 */ /* 0x000fe80000100a00 */
[----:B--2---:R0:W-:Y:S04]  /*1d070*/  STL.64 [R1+0x1640], R24 ;  /* 0x0016401801007387 */ /* 0x0041e80000100a00 */
[----:B0-----:R-:W2:Y:S04]  /*1d080*/  LDL.LU R24, [R1+0x110] ;  /* 0x0001100001187983 */ /* 0x001ea80000300800 */
[----:B------:R-:W2:Y:S04]  /*1d090*/  LDL.LU R25, [R1+0x114] ;  /* 0x0001140001197983 */ /* 0x000ea80000300800 */
[----:B------:R-:W4:Y:S04]  /*1d0a0*/  LDL.LU R26, [R1+0x118] ;  /* 0x00011800011a7983 */ /* 0x000f280000300800 */
[----:B------:R-:W4:Y:S04]  /*1d0b0*/  LDL.LU R27, [R1+0x11c] ;  /* 0x00011c00011b7983 */ /* 0x000f280000300800 */
[----:B----4-:R-:W-:Y:S04]  /*1d0c0*/  STL.64 [R1+0x1660], R26 ;  /* 0x0016601a01007387 */ /* 0x010fe80000100a00 */
[----:B--2---:R0:W-:Y:S04]  /*1d0d0*/  STL.64 [R1+0x1658], R24 ;  /* 0x0016581801007387 */ /* 0x0041e80000100a00 */
[----:B0-----:R-:W2:Y:S01]  /*1d0e0*/  LDL.LU R24, [R1+0x30] ;  /* 0x0000300001187983 */ /* 0x001ea20000300800 */
[----:B------:R-:W-:-:S02]  /*1d0f0*/  IMAD.MOV.U32 R26, RZ, RZ, R19 ;  /* 0x000000ffff1a7224 */ /* 0x000fc400078e0013 */
[----:B---3--:R-:W-:Y:S02]  /*1d100*/  IMAD.MOV.U32 R27, RZ, RZ, R28 ;  /* 0x000000ffff1b7224 */ /* 0x008fe400078e001c */
[----:B------:R-:W-:Y:S02]  /*1d110*/  IMAD.MOV.U32 R25, RZ, RZ, R18 ;  /* 0x000000ffff197224 */ /* 0x000fe400078e0012 */
[----:B------:R-:W3:Y:S04]  /*1d120*/  LDL.LU R18, [R1+0x16a0] ;  /* 0x0016a00001127983 */ /* 0x000ee80000300800 */
[----:B------:R-:W4:Y:S04]  /*1d130*/  LDL.LU R19, [R1+0x169c] ;  /* 0x00169c0001137983 */ /* 0x000f280000300800 */
[----:B------:R-:W4:Y:S04]  /*1d140*/  LDL.LU R28, [R1+0x1698] ;  /* 0x00169800011c7983 */ /* 0x000f280000300800 */
[----:B------:R-:W-:Y:S04]  /*1d150*/  STL.64 [R1+0x1678], R26 ;  /* 0x0016781a01007387 */ /* 0x000fe80000100a00 */
[----:B--2---:R0:W-:Y:S04]  /*1d160*/  STL.64 [R1+0x1670], R24 ;  /* 0x0016701801007387 */ /* 0x0041e80000100a00 */
[----:B0-----:R-:W2:Y:S04]  /*1d170*/  LDL.LU R24, [R1+0x50] ;  /* 0x0000500001187983 */ /* 0x001ea80000300800 */
[----:B------:R-:W2:Y:S04]  /*1d180*/  LDL.LU R25, [R1+0x54] ;  /* 0x0000540001197983 */ /* 0x000ea80000300800 */
[----:B------:R-:W3:Y:S04]  /*1d190*/  LDL.LU R26, [R1+0x58] ;  /* 0x00005800011a7983 */ /* 0x000ee80000300800 */
[----:B------:R-:W3:Y:S01]  /*1d1a0*/  LDL.LU R27, [R1+0x5c] ;  /* 0x00005c00011b7983 */ /* 0x000ee20000300800 */
[----:B------:R-:W-:-:S02]  /*1d1b0*/  IMAD R13, R20, 0x100, R21 ;  /* 0x00000100140d7824 */ /* 0x000fc400078e0215 */
[----:B------:R-:W-:Y:S02]  /*1d1c0*/  IMAD R12, R22, 0x100, R23 ;  /* 0x00000100160c7824 */ /* 0x000fe400078e0217 */
[----:B------:R-:W-:Y:S02]  /*1d1d0*/  IMAD R14, R14, 0x100, R6 ;  /* 0x000001000e0e7824 */ /* 0x000fe400078e0206 */
[----:B------:R-:W-:Y:S01]  /*1d1e0*/  IMAD R15, R15, 0x100, R7 ;  /* 0x000001000f0f7824 */ /* 0x000fe200078e0207 */
[----:B---3--:R-:W-:Y:S04]  /*1d1f0*/  STL.64 [R1+0x1688], R26 ;  /* 0x0016881a01007387 */ /* 0x008fe80000100a00 */
[----:B--2---:R0:W-:Y:S04]  /*1d200*/  STL.64 [R1+0x1680], R24 ;  /* 0x0016801801007387 */ /* 0x0041e80000100a00 */
[----:B0-----:R-:W2:Y:S04]  /*1d210*/  LDL.LU R24, [R1+0x120] ;  /* 0x0001200001187983 */ /* 0x001ea80000300800 */
[----:B------:R-:W3:Y:S04]  /*1d220*/  LDL.LU R29, [R1+0x364] ;  /* 0x00036400011d7983 */ /* 0x000ee80000300800 */
[----:B------:R-:W3:Y:S04]  /*1d230*/  LDL.LU R20, [R1+0x36c] ;  /* 0x00036c0001147983 */ /* 0x000ee80000300800 */
[----:B------:R-:W3:Y:S04]  /*1d240*/  LDL.LU R21, [R1+0x374] ;  /* 0x0003740001157983 */ /* 0x000ee80000300800 */
[----:B------:R-:W3:Y:S01]  /*1d250*/  LDL.LU R22, [R1+0x37c] ;  /* 0x00037c0001167983 */ /* 0x000ee20000300800 */
[----:B------:R-:W-:-:S03]  /*1d260*/  IMAD.MOV.U32 R27, RZ, RZ, R18 ;  /* 0x000000ffff1b7224 */ /* 0x000fc600078e0012 */
[----:B------:R-:W3:Y:S01]  /*1d270*/  LDL.LU R23, [R1+0x384] ;  /* 0x0003840001177983 */ /* 0x000ee20000300800 */
[----:B----4-:R-:W-:-:S03]  /*1d280*/  IMAD.MOV.U32 R26, RZ, RZ, R19 ;  /* 0x000000ffff1a7224 */ /* 0x010fc600078e0013 */
[----:B------:R-:W4:Y:S01]  /*1d290*/  LDL.LU R18, [R1+0x380] ;  /* 0x0003800001127983 */ /* 0x000f220000300800 */
[----:B------:R-:W-:-:S03]  /*1d2a0*/  IMAD.MOV.U32 R25, RZ, RZ, R28 ;  /* 0x000000ffff197224 */ /* 0x000fc600078e001c */
[----:B------:R-:W4:Y:S04]  /*1d2b0*/  LDL.LU R19, [R1+0x388] ;  /* 0x0003880001137983 */ /* 0x000f280000300800 */
[----:B------:R-:W4:Y:S04]  /*1d2c0*/  LDL.LU R28, [R1+0x390] ;  /* 0x00039000011c7983 */ /* 0x000f280000300800 */
[----:B------:R-:W2:Y:S04]  /*1d2d0*/  LDL.LU R6, [R1+0x1694] ;  /* 0x0016940001067983 */ /* 0x000ea80000300800 */
[----:B------:R-:W2:Y:S02]  /*1d2e0*/  LDL.LU R7, [R1+0x1690] ;  /* 0x0016900001077983 */ /* 0x000ea40000300800 */
[----:B--2---:R-:W-:-:S15]  /*1d2f0*/  HMMA.16816.F32 R24, R8, R6, R24 ;  /* 0x000000060818723c */ /* 0x004fde0000001818 */
[----:B------:R-:W-:-:S08]  /*1d300*/  NOP ;  /* 0x0000000000007918 */ /* 0x000fd00000000000 */
[----:B------:R-:W-:Y:S04]  /*1d310*/  STL.64 [R1+0xc0], R24 ;  /* 0x0000c01801007387 */ /* 0x000fe80000100a00 */
[----:B------:R0:W-:Y:S04]  /*1d320*/  STL.64 [R1+0xc8], R26 ;  /* 0x0000c81a01007387 */ /* 0x0001e80000100a00 */
[----:B0-----:R-:W2:Y:S04]  /*1d330*/  LDL.LU.64 R26, [R1+0x1688] ;  /* 0x00168800011a7983 */ /* 0x001ea80000300a00 */
[----:B------:R-:W2:Y:S02]  /*1d340*/  LDL.LU.64 R24, [R1+0x1680] ;  /* 0x0016800001187983 */ /* 0x000ea40000300a00 */
[----:B--2---:R-:W-:Y:S02]  /*1d350*/  HMMA.16816.F32 R8, R8, R16, R24 ;  /* 0x000000100808723c */ /* 0x004fe40000001818 */
[----:B------:R-:W2:Y:S04]  /*1d360*/  LDL.LU.64 R26, [R1+0x1678] ;  /* 0x00167800011a7983 */ /* 0x000ea80000300a00 */
[----:B------:R-:W2:-:S15]  /*1d370*/  LDL.LU.64 R24, [R1+0x1670] ;  /* 0x0016700001187983 */ /* 0x000e9e0000300a00 */
[----:B------:R-:W-:-:S02]  /*1d380*/  NOP ;  /* 0x0000000000007918 */ /* 0x000fc40000000000 */
[----:B------:R0:W-:Y:S04]  /*1d390*/  STL.64 [R1+0x70], R8 ;  /* 0x0000700801007387 */ /* 0x0001e80000100a00 */
[----:B------:R1:W-:Y:S04]  /*1d3a0*/  STL.64 [R1+0x78], R10 ;  /* 0x0000780a01007387 */ /* 0x0003e80000100a00 */
[----:B0-----:R-:W3:Y:S04]  /*1d3b0*/  LDL.LU R8, [R1+0x340] ;  /* 0x0003400001087983 */ /* 0x001ee80000300800 */
[----:B------:R-:W4:Y:S04]  /*1d3c0*/  LDL.LU R9, [R1+0x348] ;  /* 0x0003480001097983 */ /* 0x000f280000300800 */
[----:B-1----:R-:W2:Y:S04]  /*1d3d0*/  LDL.LU R10, [R1+0x350] ;  /* 0x00035000010a7983 */ /* 0x002ea80000300800 */
[----:B------:R-:W2:Y:S01]  /*1d3e0*/  LDL.LU R11, [R1+0x358] ;  /* 0x00035800010b7983 */ /* 0x000ea20000300800 */
[----:B------:R-:W-:-:S02]  /*1d3f0*/  F2FP.F16.E4M3.UNPACK_B R12, R12 ;  /* 0x0000000cff0c723e */ /* 0x000fc400020006ff */
[----:B------:R-:W-:Y:S01]  /*1d400*/  F2FP.F16.E4M3.UNPACK_B R13, R13 ;  /* 0x0000000dff0d723e */ /* 0x000fe200020006ff */
[----:B---3--:R-:W-:Y:S02]  /*1d410*/  IMAD R8, R8, 0x100, R2 ;  /* 0x0000010008087824 */ /* 0x008fe400078e0202 */
[----:B----4-:R-:W-:Y:S01]  /*1d420*/  IMAD R9, R9, 0x100, R3 ;  /* 0x0000010009097824 */ /* 0x010fe200078e0203 */
[----:B------:R-:W3:Y:S04]  /*1d430*/  LDL.LU R2, [R1+0x166c] ;  /* 0x00166c0001027983 */ /* 0x000ee80000300800 */
[----:B------:R-:W3:Y:S01]  /*1d440*/  LDL.LU R3, [R1+0x1668] ;  /* 0x0016680001037983 */ /* 0x000ee20000300800 */
[----:B------:R-:W-:Y:S02]  /*1d450*/  F2FP.F16.E4M3.UNPACK_B R14, R14 ;  /* 0x0000000eff0e723e */ /* 0x000fe400020006ff */
[----:B------:R-:W-:Y:S01]  /*1d460*/  F2FP.F16.E4M3.UNPACK_B R15, R15 ;  /* 0x0000000fff0f723e */ /* 0x000fe200020006ff */
[----:B--2---:R-:W-:-:S06]  /*1d470*/  IMAD R10, R10, 0x100, R5 ;  /* 0x000001000a0a7824 */ /* 0x004fcc00078e0205 */
[----:B---3--:R-:W-:-:S15]  /*1d480*/  HMMA.16816.F32 R24, R12, R2, R24 ;  /* 0x000000020c18723c */ /* 0x008fde0000001818 */
[----:B------:R-:W-:-:S08]  /*1d490*/  NOP ;  /* 0x0000000000007918 */ /* 0x000fd00000000000 */
[----:B------:R-:W-:Y:S04]  /*1d4a0*/  STL.64 [R1+0xb0], R24 ;  /* 0x0000b01801007387 */ /* 0x000fe80000100a00 */
[----:B------:R0:W-:Y:S04]  /*1d4b0*/  STL.64 [R1+0xb8], R26 ;  /* 0x0000b81a01007387 */ /* 0x0001e80000100a00 */
[----:B0-----:R-:W2:Y:S04]  /*1d4c0*/  LDL.LU.64 R26, [R1+0x1660] ;  /* 0x00166000011a7983 */ /* 0x001ea80000300a00 */
[----:B------:R-:W2:Y:S04]  /*1d4d0*/  LDL.LU.64 R24, [R1+0x1658] ;  /* 0x0016580001187983 */ /* 0x000ea80000300a00 */
[----:B------:R-:W2:Y:S01]  /*1d4e0*/  LDL.LU R5, [R1+0x1654] ;  /* 0x0016540001057983 */ /* 0x000ea20000300800 */
[----:B------:R-:W-:-:S03]  /*1d4f0*/  IMAD R11, R11, 0x100, R0 ;  /* 0x000001000b0b7824 */ /* 0x000fc600078e0200 */
[----:B------:R-:W3:Y:S01]  /*1d500*/  LDL.LU R0, [R1+0x1650] ;  /* 0x0016500001007983 */ /* 0x000ee20000300800 */
        /* <DEDUP_REMOVED lines=23> */
[----:B------:R-:W3:Y:S04]  /*1d680*/  LDL.LU R13, [R1+0x368] ;  /* 0x00036800010d7983 */ /* 0x000ee80000300800 */
[----:B-1----:R-:W3:Y:S04]  /*1d690*/  LDL.LU R14, [R1+0x370] ;  /* 0x00037000010e7983 */ /* 0x002ee80000300800 */
[----:B------:R-:W3:Y:S01]  /*1d6a0*/  LDL.LU R15, [R1+0x378] ;  /* 0x00037800010f7983 */ /* 0x000ee20000300800 */
[----:B--2---:R-:W-:-:S15]  /*1d6b0*/  HMMA.16816.F32 R24, R8, R2, R24 ;  /* 0x000000020818723c */ /* 0x004fde0000001818 */
[----:B------:R-:W-:-:S08]  /*1d6c0*/  NOP ;  /* 0x0000000000007918 */ /* 0x000fd00000000000 */
[----:B------:R-:W-:Y:S04]  /*1d6d0*/  STL.64 [R1+0x30], R24 ;  /* 0x0000301801007387 */ /* 0x000fe80000100a00 */
[----:B------:R0:W-:Y:S04]  /*1d6e0*/  STL.64 [R1+0x38], R26 ;  /* 0x0000381a01007387 */ /* 0x0001e80000100a00 */
[----:B0-----:R-:W2:Y:S04]  /*1d6f0*/  LDL.LU.64 R26, [R1+0x1618] ;  /* 0x00161800011a7983 */ /* 0x001ea80000300a00 */
[----:B------:R-:W2:Y:S04]  /*1d700*/  LDL.LU.64 R24, [R1+0x1610] ;  /* 0x0016100001187983 */ /* 0x000ea80000300a00 */
[----:B------:R-:W2:Y:S04]  /*1d710*/  LDL.LU R2, [R1+0x168] ;  /* 0x0001680001027983 */ /* 0x000ea80000300800 */
[----:B------:R-:W2:Y:S01]  /*1d720*/  LDL.LU R3, [R1+0x16c] ;  /* 0x00016c0001037983 */ /* 0x000ea20000300800 */
[----:B----4-:R-:W-:-:S02]  /*1d730*/  IMAD R12, R12, 0x100, R29 ;  /* 0x000001000c0c7824 */ /* 0x010fc400078e021d */
[----:B---3--:R-:W-:Y:S01]  /*1d740*/  IMAD R13, R13, 0x100, R20 ;  /* 0x000001000d0d7824 */ /* 0x008fe200078e0214 */
[----:B------:R-:W3:Y:S04]  /*1d750*/  LDL.LU R29, [R1+0x160c] ;  /* 0x00160c00011d7983 */ /* 0x000ee80000300800 */
[----:B------:R-:W4:Y:S01]  /*1d760*/  LDL.LU R20, [R1+0x1608] ;  /* 0x0016080001147983 */ /* 0x000f220000300800 */
[----:B------:R-:W-:Y:S02]  /*1d770*/  IMAD R14, R14, 0x100, R21 ;  /* 0x000001000e0e7824 */ /* 0x000fe400078e0215 */
[----:B------:R-:W-:Y:S02]  /*1d780*/  IMAD R15, R15, 0x100, R22 ;  /* 0x000001000f0f7824 */ /* 0x000fe400078e0216 */
[----:B------:R-:W-:Y:S01]  /*1d790*/  IMAD R18, R18, 0x100, R23 ;  /* 0x0000010012127824 */ /* 0x000fe200078e0217 */
[----:B--2---:R-:W-:-:S15]  /*1d7a0*/  HMMA.16816.F32 R24, R8, R4, R24 ;  /* 0x000000040818723c */ /* 0x004fde0000001818 */
[----:B------:R-:W-:-:S08]  /*1d7b0*/  NOP ;  /* 0x0000000000007918 */ /* 0x000fd00000000000 */
[----:B------:R-:W-:Y:S04]  /*1d7c0*/  STL.64 [R1+0x10], R24 ;  /* 0x0000101801007387 */ /* 0x000fe80000100a00 */
[----:B------:R0:W-:Y:S04]  /*1d7d0*/  STL.64 [R1+0x18], R26 ;  /* 0x0000181a01007387 */ /* 0x0001e80000100a00 */
[----:B0-----:R-:W2:Y:S04]  /*1d7e0*/  LDL.LU.64 R26, [R1+0x1600] ;  /* 0x00160000011a7983 */ /* 0x001ea80000300a00 */
[----:B------:R-:W3:Y:S04]  /*1d7f0*/  LDL.LU.64 R24, [R1+0x15f8] ;  /* 0x0015f80001187983 */ /* 0x000ee80000300a00 */
[----:B------:R-:W2:Y:S04]  /*1d800*/  LDL.LU R4, [R1+0x38c] ;  /* 0x00038c0001047983 */ /* 0x000ea80000300800 */
[----:B------:R-:W3:Y:S04]  /*1d810*/  LDL.LU R5, [R1+0x394] ;  /* 0x0003940001057983 */ /* 0x000ee80000300800 */
[----:B------:R-:W4:Y:S04]  /*1d820*/  LDL.LU R21, [R1+0x15f0] ;  /* 0x0015f00001157983 */ /* 0x000f280000300800 */
[----:B------:R-:W4:Y:S04]  /*1d830*/  LDL.LU R22, [R1+0x15ec] ;  /* 0x0015ec0001167983 */ /* 0x000f280000300800 */
[----:B------:R-:W4:Y:S02]  /*1d840*/  LDL.LU R23, [R1+0x15e8] ;  /* 0x0015e80001177983 */ /* 0x000f240000300800 */
[----:B----4-:R-:W-:Y:S01]  /*1d850*/  HMMA.16816.F32 R20, R8, R6, R20 ;  /* 0x000000060814723c */ /* 0x010fe20000001814 */
[----:B--2---:R-:W-:-:S02]  /*1d860*/  IMAD R19, R19, 0x100, R4 ;  /* 0x0000010013137824 */ /* 0x004fc400078e0204 */
[----:B---3--:R-:W-:Y:S01]  /*1d870*/  IMAD R28, R28, 0x100, R5 ;  /* 0x000001001c1c7824 */ /* 0x008fe200078e0205 */
[----:B------:R-:W2:Y:S04]  /*1d880*/  LDL.LU R4, [R1+0x198] ;  /* 0x0001980001047983 */ /* 0x000ea80000300800 */
[----:B------:R-:W3:Y:S04]  /*1d890*/  LDL.LU R5, [R1+0x19c] ;  /* 0x00019c0001057983 */ /* 0x000ee80000300800 */
[----:B------:R-:W4:Y:S04]  /*1d8a0*/  LDL.LU R6, [R1+0x178] ;  /* 0x0001780001067983 */ /* 0x000f280000300800 */
[----:B------:R-:W2:Y:S07]  /*1d8b0*/  LDL.LU R7, [R1+0x17c] ;  /* 0x00017c0001077983 */ /* 0x000eae0000300800 */
[----:B------:R0:W-:Y:S04]  /*1d8c0*/  STL [R1+0x14dc], R23 ;  /* 0x0014dc1701007387 */ /* 0x0001e80000100800 */
[----:B------:R1:W-:Y:S04]  /*1d8d0*/  STL [R1+0x1580], R22 ;  /* 0x0015801601007387 */ /* 0x0003e80000100800 */
[----:B------:R1:W-:Y:S01]  /*1d8e0*/  STL.64 [R1+0x1578], R20 ;  /* 0x0015781401007387 */ /* 0x0003e20000100a00 */
[----:B0-----:R-:W-:-:S02]  /*1d8f0*/  IMAD.MOV.U32 R23, RZ, RZ, R27 ;  /* 0x000000ffff177224 */ /* 0x001fc400078e001b */
[----:B-1----:R-:W-:Y:S02]  /*1d900*/  IMAD.MOV.U32 R22, RZ, RZ, R26 ;  /* 0x000000ffff167224 */ /* 0x002fe400078e001a */
[----:B------:R-:W-:Y:S02]  /*1d910*/  IMAD.MOV.U32 R20, RZ, RZ, R24 ;  /* 0x000000ffff147224 */ /* 0x000fe400078e0018 */
[----:B------:R-:W-:Y:S01]  /*1d920*/  IMAD.MOV.U32 R21, RZ, RZ, R25 ;  /* 0x000000ffff157224 */ /* 0x000fe200078e0019 */
[----:B------:R-:W3:Y:S04]  /*1d930*/  LDL.LU R24, [R1+0x15e4] ;  /* 0x0015e40001187983 */ /* 0x000ee80000300800 */
[----:B------:R-:W3:Y:S04]  /*1d940*/  LDL.LU R25, [R1+0x15e0] ;  /* 0x0015e00001197983 */ /* 0x000ee80000300800 */
[----:B------:R-:W3:Y:S04]  /*1d950*/  LDL.LU R26, [R1+0x15dc] ;  /* 0x0015dc00011a7983 */ /* 0x000ee80000300800 */
[----:B------:R-:W3:Y:S04]  /*1d960*/  LDL.LU R27, [R1+0x15d8] ;  /* 0x0015d800011b7983 */ /* 0x000ee80000300800 */
[----:B------:R-:W-:Y:S04]  /*1d970*/  STL.64 [R1+0x15d0], R22 ;  /* 0x0015d01601007387 */ /* 0x000fe80000100a00 */
[----:B------:R0:W-:Y:S04]  /*1d980*/  STL.64 [R1+0x15c8], R20 ;  /* 0x0015c81401007387 */ /* 0x0001e80000100a00 */
[----:B0-----:R-:W4:Y:S04]  /*1d990*/  LDL.LU R20, [R1+0x60] ;  /* 0x0000600001147983 */ /* 0x001f280000300800 */
[----:B------:R-:W4:Y:S04]  /*1d9a0*/  LDL.LU R21, [R1+0x64] ;  /* 0x0000640001157983 */ /* 0x000f280000300800 */
[----:B------:R-:W4:Y:S04]  /*1d9b0*/  LDL.LU R22, [R1+0x68] ;  /* 0x0000680001167983 */ /* 0x000f280000300800 */
[----:B------:R-:W4:Y:S01]  /*1d9c0*/  LDL.LU R23, [R1+0x6c] ;  /* 0x00006c0001177983 */ /* 0x000f220000300800 */
[----:B------:R-:W-:-:S02]  /*1d9d0*/  F2FP.F16.E4M3.UNPACK_B R2, R2.H1 ;  /* 0x00000002ff02723e */ /* 0x000fc400030006ff */
[----:B------:R-:W-:Y:S02]  /*1d9e0*/  F2FP.F16.E4M3.UNPACK_B R3, R3.H1 ;  /* 0x00000003ff03723e */ /* 0x000fe400030006ff */
[----:B------:R-:W-:Y:S02]  /*1d9f0*/  F2FP.F16.E4M3.UNPACK_B R12, R12 ;  /* 0x0000000cff0c723e */ /* 0x000fe400020006ff */
[----:B------:R-:W-:Y:S02]  /*1da00*/  F2FP.F16.E4M3.UNPACK_B R13, R13 ;  /* 0x0000000dff0d723e */ /* 0x000fe400020006ff */
[----:B------:R-:W-:Y:S02]  /*1da10*/  F2FP.F16.E4M3.UNPACK_B R14, R14 ;  /* 0x0000000eff0e723e */ /* 0x000fe400020006ff */
[----:B------:R-:W-:Y:S01]  /*1da20*/  F2FP.F16.E4M3.UNPACK_B R15, R15 ;  /* 0x0000000fff0f723e */ /* 0x000fe200020006ff */
[----:B---3--:R-:W-:Y:S01]  /*1da30*/  HMMA.16816.F32 R8, R8, R16, R24 ;  /* 0x000000100808723c */ /* 0x008fe20000001818 */
[----:B------:R-:W3:Y:S04]  /*1da40*/  LDL.LU R16, [R1+0x39c] ;  /* 0x00039c0001107983 */ /* 0x000ee80000300800 */
[----:B------:R-:W3:Y:S01]  /*1da50*/  LDL.LU R17, [R1+0x398] ;  /* 0x0003980001117983 */ /* 0x000ee20000300800 */
[----:B----4-:R-:W-:-:S15]  /*1da60*/  HMMA.16816.F32 R20, R12, R2, R20 ;  /* 0x000000020c14723c */ /* 0x010fde0000001814 */
[----:B------:R-:W-:-:S02]  /*1da70*/  NOP ;  /* 0x0000000000007918 */ /* 0x000fc40000000000 */
[----:B------:R-:W-:Y:S04]  /*1da80*/  STL.64 [R1], R8 ;  /* 0x0000000801007387 */ /* 0x000fe80000100a00 */
[----:B------:R3:W-:Y:S04]  /*1da90*/  STL.64 [R1+0x8], R10 ;  /* 0x0000080a01007387 */ /* 0x0007e80000100a00 */
[----:B------:R-:W4:Y:S04]  /*1daa0*/  LDL.LU R24, [R1+0x150] ;  /* 0x0001500001187983 */ /* 0x000f280000300800 */
[----:B------:R-:W4:Y:S04]  /*1dab0*/  LDL.LU R25, [R1+0x154] ;  /* 0x0001540001197983 */ /* 0x000f280000300800 */
[----:B------:R-:W4:Y:S04]  /*1dac0*/  LDL.LU R26, [R1+0x158] ;  /* 0x00015800011a7983 */ /* 0x000f280000300800 */
[----:B------:R-:W4:Y:S04]  /*1dad0*/  LDL.LU R27, [R1+0x15c] ;  /* 0x00015c00011b7983 */ /* 0x000f280000300800 */
[----:B------:R0:W-:Y:S01]  /*1dae0*/  STL.64 [R1+0x20], R20 ;  /* 0x0000201401007387 */ /* 0x0001e20000100a00 */
[----:B---3--:R-:W-:Y:S01]  /*1daf0*/  IMAD R11, R17, 0x100, R16 ;  /* 0x00000100110b7824 */ /* 0x008fe200078e0210 */
[----:B------:R-:W-:-:S02]  /*1db00*/  F2FP.F16.E4M3.UNPACK_B R16, R29.H1 ;  /* 0x0000001dff10723e */ /* 0x000fc400030006ff */
[----:B------:R-:W-:Y:S01]  /*1db10*/  F2FP.F16.E4M3.UNPACK_B R17, R0.H1 ;  /* 0x00000000ff11723e */ /* 0x000fe200030006ff */
[----:B------:R-:W-:Y:S02]  /*1db20*/  IMAD.MOV.U32 R29, RZ, RZ, R22 ;  /* 0x000000ffff1d7224 */ /* 0x000fe400078e0016 */
[----:B------:R-:W-:Y:S02]  /*1db30*/  IMAD.MOV.U32 R0, RZ, RZ, R23 ;  /* 0x000000ffff007224 */ /* 0x000fe400078e0017 */
[----:B------:R-:W3:Y:S04]  /*1db40*/  LDL.LU.64 R22, [R1+0x15d0] ;  /* 0x0015d00001167983 */ /* 0x000ee80000300a00 */
[----:B0-----:R-:W3:Y:S01]  /*1db50*/  LDL.LU.64 R20, [R1+0x15c8] ;  /* 0x0015c80001147983 */ /* 0x001ee20000300a00 */
[----:B------:R-:W-:-:S02]  /*1db60*/  F2FP.F16.E4M3.UNPACK_B R6, R6.H1 ;  /* 0x00000006ff06723e */ /* 0x000fc400030006ff */
[----:B--2---:R-:W-:-:S07]  /*1db70*/  F2FP.F16.E4M3.UNPACK_B R7, R7.H1 ;  /* 0x00000007ff07723e */ /* 0x004fce00030006ff */
[----:B----4-:R-:W-:Y:S01]  /*1db80*/  HMMA.16816.F32 R24, R12, R6, R24 ;  /* 0x000000060c18723c */ /* 0x010fe20000001818 */
[----:B------:R-:W-:Y:S01]  /*1db90*/  F2FP.F16.E4M3.UNPACK_B R10, R28 ;  /* 0x0000001cff0a723e */ /* 0x000fe200020006ff */
[----:B------:R-:W-:Y:S01]  /*1dba0*/  STL [R1+0x14a4], R0 ;  /* 0x0014a40001007387 */ /* 0x000fe20000100800 */
[----:B------:R-:W-:-:S03]  /*1dbb0*/  F2FP.F16.E4M3.UNPACK_B R11, R11 ;  /* 0x0000000bff0b723e */ /* 0x000fc600020006ff */
[----:B------:R-:W-:Y:S01]  /*1dbc0*/  STL [R1+0x14a0], R29 ;  /* 0x0014a01d01007387 */ /* 0x000fe20000100800 */
[----:B------:R-:W-:Y:S02]  /*1dbd0*/  F2FP.F16.E4M3.UNPACK_B R8, R18 ;  /* 0x00000012ff08723e */ /* 0x000fe400020006ff */
[----:B------:R-:W-:-:S15]  /*1dbe0*/  F2FP.F16.E4M3.UNPACK_B R9, R19 ;  /* 0x00000013ff09723e */ /* 0x000fde00020006ff */
[----:B------:R-:W-:Y:S01]  /*1dbf0*/  IMAD.MOV.U32 R28, RZ, RZ, R27 ;  /* 0x000000ffff1c7224 */ /* 0x000fe200078e001b */
[----:B------:R-:W-:Y:S04]  /*1dc00*/  STL.64 [R1+0x100], R24 ;  /* 0x0001001801007387 */ /* 0x000fe80000100a00 */
[----:B------:R-:W-:Y:S04]  /*1dc10*/  STL [R1+0x108], R26 ;  /* 0x0001081a01007387 */ /* 0x000fe80000100800 */
[----:B------:R-:W-:Y:S04]  /*1dc20*/  STL [R1+0x14a8], R28 ;  /* 0x0014a81c01007387 */ /* 0x000fe80000100800 */
[----:B------:R-:W-:Y:S04]  /*1dc30*/  STL.64 [R1+0x15c0], R10 ;  /* 0x0015c00a01007387 */ /* 0x000fe80000100a00 */
[----:B------:R0:W-:Y:S04]  /*1dc40*/  STL.64 [R1+0x15b8], R8 ;  /* 0x0015b80801007387 */ /* 0x0001e80000100a00 */
[----:B0-----:R-:W2:Y:S04]  /*1dc50*/  LDL.LU R8, [R1+0x80] ;  /* 0x0000800001087983 */ /* 0x001ea80000300800 */
[----:B------:R-:W2:Y:S04]  /*1dc60*/  LDL.LU R9, [R1+0x84] ;  /* 0x0000840001097983 */ /* 0x000ea80000300800 */
[----:B------:R-:W2:Y:S04]  /*1dc70*/  LDL.LU R10, [R1+0x88] ;  /* 0x00008800010a7983 */ /* 0x000ea80000300800 */
[----:B------:R-:W2:Y:S01]  /*1dc80*/  LDL.LU R11, [R1+0x8c] ;  /* 0x00008c00010b7983 */ /* 0x000ea20000300800 */
[----:B---3--:R-:W-:-:S15]  /*1dc90*/  HMMA.16816.F32 R20, R12, R16, R20 ;  /* 0x000000100c14723c */ /* 0x008fde0000001814 */
[----:B------:R-:W-:-:S08]  /*1dca0*/  NOP ;  /* 0x0000000000007918 */ /* 0x000fd00000000000 */
[----:B------:R-:W-:Y:S04]  /*1dcb0*/  STL.64 [R1+0xf0], R20 ;  /* 0x0000f01401007387 */ /* 0x000fe80000100a00 */
[----:B------:R-:W3:Y:S04]  /*1dcc0*/  LDL.LU R19, [R1+0x3a0] ;  /* 0x0003a00001137983 */ /* 0x000ee80000300800 */
[----:B---3--:R-:W-:Y:S04]  /*1dcd0*/  STL [R1+0x15a0], R19 ;  /* 0x0015a01301007387 */ /* 0x008fe80000100800 */
[----:B------:R0:W-:Y:S04]  /*1dce0*/  STL.64 [R1+0x1598], R16 ;  /* 0x0015981001007387 */ /* 0x0001e80000100a00 */
[----:B0-----:R-:W3:Y:S04]  /*1dcf0*/  LDL.LU R16, [R1+0xa0] ;  /* 0x0000a00001107983 */ /* 0x001ee80000300800 */
[----:B------:R-:W3:Y:S04]  /*1dd00*/  LDL.LU R17, [R1+0xa4] ;  /* 0x0000a40001117983 */ /* 0x000ee80000300800 */
[----:B------:R-:W4:Y:S04]  /*1dd10*/  LDL.LU R18, [R1+0xa8] ;  /* 0x0000a80001127983 */ /* 0x000f280000300800 */
[----:B------:R-:W4:Y:S01]  /*1dd20*/  LDL.LU R19, [R1+0xac] ;  /* 0x0000ac0001137983 */ /* 0x000f220000300800 */
[----:B------:R-:W-:-:S02]  /*1dd30*/  IMAD.MOV.U32 R0, RZ, RZ, R22 ;  /* 0x000000ffff007224 */ /* 0x000fc400078e0016 */
[----:B------:R-:W-:Y:S01]  /*1dd40*/  IMAD.MOV.U32 R29, RZ, RZ, R23 ;  /* 0x000000ffff1d7224 */ /* 0x000fe200078e0017 */
[----:B----4-:R-:W-:Y:S04]  /*1dd50*/  STL.64 [R1+0x15b0], R18 ;  /* 0x0015b01201007387 */ /* 0x010fe80000100a00 */
[----:B---3--:R0:W-:Y:S04]  /*1dd60*/  STL.64 [R1+0x15a8], R16 ;  /* 0x0015a81001007387 */ /* 0x0081e80000100a00 */
[----:B0-----:R-:W3:Y:S04]  /*1dd70*/  LDL.LU R16, [R1+0x90] ;  /* 0x0000900001107983 */ /* 0x001ee80000300800 */
[----:B------:R-:W3:Y:S04]  /*1dd80*/  LDL.LU R17, [R1+0x94] ;  /* 0x0000940001117983 */ /* 0x000ee80000300800 */
[----:B------:R-:W3:Y:S04]  /*1dd90*/  LDL.LU R18, [R1+0x98] ;  /* 0x0000980001127983 */ /* 0x000ee80000300800 */
[----:B------:R-:W3:Y:S04]  /*1dda0*/  LDL.LU R19, [R1+0x9c] ;  /* 0x00009c0001137983 */ /* 0x000ee80000300800 */
[----:B------:R-:W4:Y:S04]  /*1ddb0*/  LDL.LU R20, [R1+0x3b4] ;  /* 0x0003b40001147983 */ /* 0x000f280000300800 */
[----:B------:R-:W4:Y:S04]  /*1ddc0*/  LDL.LU R21, [R1+0x3b0] ;  /* 0x0003b00001157983 */ /* 0x000f280000300800 */
[----:B------:R-:W3:Y:S04]  /*1ddd0*/  LDL.LU R22, [R1+0x3bc] ;  /* 0x0003bc0001167983 */ /* 0x000ee80000300800 */
[----:B------:R-:W3:Y:S01]  /*1dde0*/  LDL.LU R23, [R1+0x3b8] ;  /* 0x0003b80001177983 */ /* 0x000ee20000300800 */
[----:B------:R-:W-:-:S02]  /*1ddf0*/  F2FP.F16.E4M3.UNPACK_B R4, R4.H1 ;  /* 0x00000004ff04723e */ /* 0x000fc400030006ff */
[----:B------:R-:W-:-:S07]  /*1de00*/  F2FP.F16.E4M3.UNPACK_B R5, R5.H1 ;  /* 0x00000005ff05723e */ /* 0x000fce00030006ff */
[----:B--2---:R-:W-:Y:S01]  /*1de10*/  HMMA.16816.F32 R12, R12, R4, R8 ;  /* 0x000000040c0c723c */ /* 0x004fe20000001808 */
[----:B---3--:R-:W-:Y:S04]  /*1de20*/  STL.64 [R1+0x1590], R22 ;  /* 0x0015901601007387 */ /* 0x008fe80000100a00 */
[----:B----4-:R0:W-:Y:S04]  /*1de30*/  STL.64 [R1+0x1588], R20 ;  /* 0x0015881401007387 */ /* 0x0101e80000100a00 */
        /* <DEDUP_REMOVED lines=8> */
[----:B------:R-:W-:Y:S04]  /*1dec0*/  STL [R1+0x14b0], R29 ;  /* 0x0014b01d01007387 */ /* 0x000fe80000100800 */
[----:B------:R-:W-:Y:S04]  /*1ded0*/  STL [R1+0x14ac], R0 ;  /* 0x0014ac0001007387 */ /* 0x000fe80000100800 */
[----:B------:R-:W4:Y:S04]  /*1dee0*/  LDL.LU.64 R10, [R1+0x15c0] ;  /* 0x0015c000010a7983 */ /* 0x000f280000300a00 */
[----:B------:R-:W4:Y:S04]  /*1def0*/  LDL.LU.64 R8, [R1+0x15b8] ;  /* 0x0015b80001087983 */ /* 0x000f280000300a00 */
[----:B------:R0:W-:Y:S01]  /*1df00*/  STL.64 [R1+0x50], R12 ;  /* 0x0000500c01007387 */ /* 0x0001e20000100a00 */
[----:B------:R-:W-:-:S03]  /*1df10*/  IMAD.MOV.U32 R28, RZ, RZ, R15 ;  /* 0x000000ffff1c7224 */ /* 0x000fc600078e000f */
[----:B------:R1:W-:Y:S04]  /*1df20*/  STL [R1+0x58], R14 ;  /* 0x0000580e01007387 */ /* 0x0003e80000100800 */
[----:B0-----:R-:W3:Y:S04]  /*1df30*/  LDL.LU R13, [R1+0x3a4] ;  /* 0x0003a400010d7983 */ /* 0x001ee80000300800 */
[----:B-1----:R-:W3:Y:S04]  /*1df40*/  LDL.LU R14, [R1+0x3ac] ;  /* 0x0003ac00010e7983 */ /* 0x002ee80000300800 */
[----:B------:R-:W3:Y:S04]  /*1df50*/  LDL.LU R15, [R1+0x3a8] ;  /* 0x0003a800010f7983 */ /* 0x000ee80000300800 */
[----:B------:R-:W-:Y:S01]  /*1df60*/  STL [R1+0x14b4], R28 ;  /* 0x0014b41c01007387 */ /* 0x000fe20000100800 */
[----:B----4-:R-:W-:-:S15]  /*1df70*/  HMMA.16816.F32 R16, R8, R2, R16 ;  /* 0x000000020810723c */ /* 0x010fde0000001810 */
[----:B------:R-:W-:-:S08]  /*1df80*/  NOP ;  /* 0x0000000000007918 */ /* 0x000fd00000000000 */
[----:B------:R0:W-:Y:S01]  /*1df90*/  STL.64 [R1+0x60], R16 ;  /* 0x0000601001007387 */ /* 0x0001e20000100a00 */
[----:B------:R-:W-:Y:S02]  /*1dfa0*/  IMAD.MOV.U32 R29, RZ, RZ, R18 ;  /* 0x000000ffff1d7224 */ /* 0x000fe400078e0012 */
[----:B------:R-:W-:Y:S02]  /*1dfb0*/  IMAD.MOV.U32 R0, RZ, RZ, R19 ;  /* 0x000000ffff007224 */ /* 0x000fe400078e0013 */
[----:B------:R-:W4:Y:S04]  /*1dfc0*/  LDL.LU.64 R18, [R1+0x15b0] ;  /* 0x0015b00001127983 */ /* 0x000f280000300a00 */
[----:B0-----:R-:W4:Y:S04]  /*1dfd0*/  LDL.LU.64 R16, [R1+0x15a8] ;  /* 0x0015a80001107983 */ /* 0x001f280000300a00 */
[----:B------:R-:W-:Y:S04]  /*1dfe0*/  STL [R1+0x14bc], R0 ;  /* 0x0014bc0001007387 */ /* 0x000fe80000100800 */
[----:B------:R-:W-:Y:S01]  /*1dff0*/  STL [R1+0x14b8], R29 ;  /* 0x0014b81d01007387 */ /* 0x000fe20000100800 */
[----:B----4-:R-:W-:-:S15]  /*1e000*/  HMMA.16816.F32 R16, R8, R6, R16 ;  /* 0x000000060810723c */ /* 0x010fde0000001810 */
[----:B------:R-:W-:-:S08]  /*1e010*/  NOP ;  /* 0x0000000000007918 */ /* 0x000fd00000000000 */
[----:B------:R0:W-:Y:S04]  /*1e020*/  STL.64 [R1+0x80], R16 ;  /* 0x0000801001007387 */ /* 0x0001e80000100a00 */
[----:B------:R1:W-:Y:S01]  /*1e030*/  STL [R1+0x88], R18 ;  /* 0x0000881201007387 */ /* 0x0003e20000100800 */
[----:B------:R-:W-:-:S03]  /*1e040*/  IMAD.MOV.U32 R28, RZ, RZ, R19 ;  /* 0x000000ffff1c7224 */ /* 0x000fc600078e0013 */
[----:B------:R-:W3:Y:S04]  /*1e050*/  LDL.LU R19, [R1+0x15a0] ;  /* 0x0015a00001137983 */ /* 0x000ee80000300800 */
[----:B0-----:R-:W2:Y:S04]  /*1e060*/  LDL.LU.64 R16, [R1+0x1598] ;  /* 0x0015980001107983 */ /* 0x001ea80000300a00 */
[----:B------:R-:W-:Y:S04]  /*1e070*/  STL [R1+0x153c], R6 ;  /* 0x00153c0601007387 */ /* 0x000fe80000100800 */
[----:B------:R-:W-:Y:S04]  /*1e080*/  STL [R1+0x1538], R7 ;  /* 0x0015380701007387 */ /* 0x000fe80000100800 */
[----:B------:R-:W-:Y:S01]  /*1e090*/  STL [R1+0x14c0], R28 ;  /* 0x0014c01c01007387 */ /* 0x000fe20000100800 */
[----:B-1----:R-:W0:Y:S01]  /*1e0a0*/  S2R R18, SR_TID.X ;  /* 0x0000000000127919 */ /* 0x002e220000002100 */
[----:B--2---:R-:W-:-:S15]  /*1e0b0*/  HMMA.16816.F32 R20, R8, R16, R20 ;  /* 0x000000100814723c */ /* 0x004fde0000001814 */
[----:B------:R-:W-:-:S08]  /*1e0c0*/  NOP ;  /* 0x0000000000007918 */ /* 0x000fd00000000000 */
[----:B------:R1:W-:Y:S01]  /*1e0d0*/  STL.64 [R1+0xc0], R20 ;  /* 0x0000c01401007387 */ /* 0x0003e20000100a00 */
[----:B------:R-:W-:Y:S02]  /*1e0e0*/  IMAD.MOV.U32 R0, RZ, RZ, R22 ;  /* 0x000000ffff007224 */ /* 0x000fe400078e0016 */
[----:B------:R-:W-:Y:S02]  /*1e0f0*/  IMAD.MOV.U32 R29, RZ, RZ, R23 ;  /* 0x000000ffff1d7224 */ /* 0x000fe400078e0017 */
[----:B------:R-:W2:Y:S04]  /*1e100*/  LDL.LU.64 R22, [R1+0x1590] ;  /* 0x0015900001167983 */ /* 0x000ea80000300a00 */
[----:B-1----:R-:W4:Y:S01]  /*1e110*/  LDL.LU.64 R20, [R1+0x1588] ;  /* 0x0015880001147983 */ /* 0x002f220000300a00 */
[----:B---3--:R-:W-:-:S02]  /*1e120*/  IMAD R12, R19, 0x100, R13 ;  /* 0x00000100130c7824 */ /* 0x008fc400078e020d */
[C---:B0-----:R-:W-:Y:S01]  /*1e130*/  IMAD.SHL.U32 R19, R18.reuse, 0x2, RZ ;  /* 0x0000000212137824 */ /* 0x041fe200078e00ff */
[----:B------:R-:W-:-:S05]  /*1e140*/  LOP3.LUT R18, R18, 0x7, RZ, 0xc0, !PT ;  /* 0x0000000712127812 */ /* 0x000fca00078ec0ff */
[----:B------:R-:W-:-:S05]  /*1e150*/  IMAD R18, R18, 0x90, RZ ;  /* 0x0000009012127824 */ /* 0x000fca00078e02ff */
[----:B------:R-:W-:Y:S01]  /*1e160*/  LOP3.LUT R18, R18, 0x30, R19, 0x78, !PT ;  /* 0x0000003012127812 */ /* 0x000fe200078e7813 */
[----:B------:R-:W-:-:S03]  /*1e170*/  IMAD R13, R15, 0x100, R14 ;  /* 0x000001000f0d7824 */ /* 0x000fc600078e020e */
[----:B------:R-:W-:Y:S01]  /*1e180*/  LOP3.LUT R18, R18, 0x40, RZ, 0x3c, !PT ;  /* 0x0000004012127812 */ /* 0x000fe200078e3cff */
[----:B------:R-:W-:Y:S01]  /*1e190*/  HMMA.16816.F32 R8, R8, R4, R24 ;  /* 0x000000040808723c */ /* 0x000fe20000001818 */
[----:B------:R-:W-:Y:S04]  /*1e1a0*/  STL [R1+0x14c8], R29 ;  /* 0x0014c81d01007387 */ /* 0x000fe80000100800 */
[----:B------:R-:W-:Y:S01]  /*1e1b0*/  STL [R1+0x14c4], R0 ;  /* 0x0014c40001007387 */ /* 0x000fe20000100800 */
[----:B--2---:R-:W-:Y:S02]  /*1e1c0*/  IMAD R15, R23, 0x100, R22 ;  /* 0x00000100170f7824 */ /* 0x004fe400078e0216 */
[----:B----4-:R-:W-:Y:S02]  /*1e1d0*/  IMAD R14, R21, 0x100, R20 ;  /* 0x00000100150e7824 */ /* 0x010fe400078e0214 */
[----:B------:R-:W0:Y:S04]  /*1e1e0*/  LDSM.16.M88.4 R20, [R18+UR4] ;  /* 0x000000041214783b */ /* 0x000e280008000200 */
[----:B0-----:R-:W-:Y:S04]  /*1e1f0*/  STL.64 [R1+0x150], R20 ;  /* 0x0001501401007387 */ /* 0x001fe80000100a00 */
[----:B------:R0:W-:Y:S04]  /*1e200*/  STL.64 [R1+0x158], R22 ;  /* 0x0001581601007387 */ /* 0x0001e80000100a00 */
[----:B0-----:R-:W2:Y:S04]  /*1e210*/  LDL.LU R22, [R1+0x1580] ;  /* 0x0015800001167983 */ /* 0x001ea80000300800 */
[----:B------:R-:W3:Y:S04]  /*1e220*/  LDL.LU.64 R20, [R1+0x1578] ;  /* 0x0015780001147983 */ /* 0x000ee80000300a00 */
[----:B------:R-:W-:Y:S04]  /*1e230*/  STL [R1+0xa0], R8 ;  /* 0x0000a00801007387 */ /* 0x000fe80000100800 */
[----:B------:R-:W2:Y:S04]  /*1e240*/  LDL.LU R23, [R1+0x3f4] ;  /* 0x0003f40001177983 */ /* 0x000ea80000300800 */
[----:B--2---:R-:W-:Y:S04]  /*1e250*/  STL.64 [R1+0x14e8], R22 ;  /* 0x0014e81601007387 */ /* 0x004fe80000100a00 */
[----:B---3--:R0:W-:Y:S04]  /*1e260*/  STL.64 [R1+0x14e0], R20 ;  /* 0x0014e01401007387 */ /* 0x0081e80000100a00 */
[----:B0-----:R-:W2:Y:S04]  /*1e270*/  LDL.LU R20, [R1+0x10] ;  /* 0x0000100001147983 */ /* 0x001ea80000300800 */
[----:B--2---:R-:W-:Y:S04]  /*1e280*/  STL [R1+0x14f0], R20 ;  /* 0x0014f01401007387 */ /* 0x004fe80000100800 */
[----:B------:R-:W2:Y:S04]  /*1e290*/  LDL.LU R21, [R1+0x14] ;  /* 0x0000140001157983 */ /* 0x000ea80000300800 */
[----:B--2---:R0:W-:Y:S04]  /*1e2a0*/  STL [R1+0x14f4], R21 ;  /* 0x0014f41501007387 */ /* 0x0041e80000100800 */
[----:B------:R-:W2:Y:S04]  /*1e2b0*/  LDL.LU R22, [R1+0x18] ;  /* 0x0000180001167983 */ /* 0x000ea80000300800 */
[----:B------:R-:W2:Y:S04]  /*1e2c0*/  LDL.LU R23, [R1+0x1c] ;  /* 0x00001c0001177983 */ /* 0x000ea80000300800 */
[----:B0-----:R-:W3:Y:S04]  /*1e2d0*/  LDL.LU R21, [R1+0x3e4] ;  /* 0x0003e40001157983 */ /* 0x001ee80000300800 */
[----:B------:R-:W3:Y:S04]  /*1e2e0*/  LDL.LU R20, [R1+0x3ec] ;  /* 0x0003ec0001147983 */ /* 0x000ee80000300800 */
[----:B--2---:R-:W-:Y:S04]  /*1e2f0*/  STL.64 [R1+0x1500], R22 ;  /* 0x0015001601007387 */ /* 0x004fe80000100a00 */
[----:B---3--:R0:W-:Y:S04]  /*1e300*/  STL.64 [R1+0x14f8], R20 ;  /* 0x0014f81401007387 */ /* 0x0081e80000100a00 */
[----:B0-----:R-:W2:Y:S04]  /*1e310*/  LDL.LU R20, [R1+0x30] ;  /* 0x0000300001147983 */ /* 0x001ea80000300800 */
        /* <DEDUP_REMOVED lines=15> */
[----:B------:R-:W4:Y:S04]  /*1e410*/  LDL.LU R6, [R1+0x3d4] ;  /* 0x0003d40001067983 */ /* 0x000f280000300800 */
[----:B------:R-:W4:Y:S04]  /*1e420*/  LDL.LU R7, [R1+0x3dc] ;  /* 0x0003dc0001077983 */ /* 0x000f280000300800 */
[----:B----4-:R-:W-:Y:S04]  /*1e430*/  STL.64 [R1+0x1548], R6 ;  /* 0x0015480601007387 */ /* 0x010fe80000100a00 */
[----:B------:R0:W-:Y:S04]  /*1e440*/  STL.64 [R1+0x1540], R4 ;  /* 0x0015400401007387 */ /* 0x0001e80000100a00 */
[----:B0-----:R-:W4:Y:S04]  /*1e450*/  LDL.LU R4, [R1+0xb0] ;  /* 0x0000b00001047983 */ /* 0x001f280000300800 */
[----:B------:R-:W4:Y:S04]  /*1e460*/  LDL.LU R5, [R1+0xb4] ;  /* 0x0000b40001057983 */ /* 0x000f280000300800 */
[----:B------:R-:W2:Y:S04]  /*1e470*/  LDL.LU R6, [R1+0xb8] ;  /* 0x0000b80001067983 */ /* 0x000ea80000300800 */
[----:B------:R-:W2:Y:S04]  /*1e480*/  LDL.LU R7, [R1+0xbc] ;  /* 0x0000bc0001077983 */ /* 0x000ea80000300800 */
[----:B--2---:R0:W-:Y:S04]  /*1e490*/  STL.64 [R1+0x1558], R6 ;  /* 0x0015580601007387 */ /* 0x0041e80000100a00 */
[----:B0-----:R-:W2:Y:S04]  /*1e4a0*/  LDL.LU R6, [R1+0x3c8] ;  /* 0x0003c80001067983 */ /* 0x001ea80000300800 */
[----:B----4-:R0:W-:Y:S04]  /*1e4b0*/  STL.64 [R1+0x1550], R4 ;  /* 0x0015500401007387 */ /* 0x0101e80000100a00 */
[----:B0-----:R-:W4:Y:S04]  /*1e4c0*/  LDL.LU R4, [R1+0x3c0] ;  /* 0x0003c00001047983 */ /* 0x001f280000300800 */
[----:B------:R-:W2:Y:S04]  /*1e4d0*/  LDL.LU R5, [R1+0x3cc] ;  /* 0x0003cc0001057983 */ /* 0x000ea80000300800 */
[----:B---3--:R-:W-:Y:S04]  /*1e4e0*/  STL.64 [R1+0x1530], R22 ;  /* 0x0015301601007387 */ /* 0x008fe80000100a00 */
[----:B------:R0:W-:Y:S04]  /*1e4f0*/  STL.64 [R1+0x1528], R20 ;  /* 0x0015281401007387 */ /* 0x0001e80000100a00 */
[----:B0-----:R-:W3:Y:S04]  /*1e500*/  LDL.LU R20, [R1+0xe0] ;  /* 0x0000e00001147983 */ /* 0x001ee80000300800 */
[----:B------:R-:W3:Y:S04]  /*1e510*/  LDL.LU R21, [R1+0xe4] ;  /* 0x0000e40001157983 */ /* 0x000ee80000300800 */
[----:B------:R-:W4:Y:S04]  /*1e520*/  LDL.LU R22, [R1+0xe8] ;  /* 0x0000e80001167983 */ /* 0x000f280000300800 */
[----:B------:R-:W4:Y:S01]  /*1e530*/  LDL.LU R23, [R1+0xec] ;  /* 0x0000ec0001177983 */ /* 0x000f220000300800 */
[----:B------:R-:W-:-:S03]  /*1e540*/  IMAD.MOV.U32 R7, RZ, RZ, R18 ;  /* 0x000000ffff077224 */ /* 0x000fc600078e0012 */
[----:B----4-:R0:W-:Y:S04]  /*1e550*/  STL.64 [R1+0x1568], R22 ;  /* 0x0015681601007387 */ /* 0x0101e80000100a00 */
[----:B0-----:R-:W4:Y:S04]  /*1e560*/  LDL.LU R23, [R1+0x3c4] ;  /* 0x0003c40001177983 */ /* 0x001f280000300800 */
[----:B---3--:R-:W-:Y:S01]  /*1e570*/  STL.64 [R1+0x1560], R20 ;  /* 0x0015601401007387 */ /* 0x008fe20000100a00 */
[----:B------:R-:W-:Y:S02]  /*1e580*/  IMAD.MOV.U32 R29, RZ, RZ, R9 ;  /* 0x000000ffff1d7224 */ /* 0x000fe400078e0009 */
[----:B------:R-:W-:-:S02]  /*1e590*/  IMAD.MOV.U32 R0, RZ, RZ, R10 ;  /* 0x000000ffff007224 */ /* 0x000fc400078e000a */
[----:B------:R-:W-:Y:S01]  /*1e5a0*/  IMAD.MOV.U32 R28, RZ, RZ, R11 ;  /* 0x000000ffff1c7224 */ /* 0x000fe200078e000b */
[----:B------:R-:W-:Y:S02]  /*1e5b0*/  F2FP.F16.E4M3.UNPACK_B R10, R14 ;  /* 0x0000000eff0a723e */ /* 0x000fe400020006ff */
[----:B------:R-:W-:Y:S01]  /*1e5c0*/  F2FP.F16.E4M3.UNPACK_B R11, R15 ;  /* 0x0000000fff0b723e */ /* 0x000fe200020006ff */
[----:B----4-:R-:W-:Y:S04]  /*1e5d0*/  STL [R1+0x1570], R23 ;  /* 0x0015701701007387 */ /* 0x010fe80000100800 */
[----:B------:R-:W0:Y:S04]  /*1e5e0*/  LDSM.16.M88.4 R20, [R7+UR4+0x400] ;  /* 0x000400040714783b */ /* 0x000e280008000200 */
[----:B------:R-:W3:Y:S04]  /*1e5f0*/  LDL.LU R18, [R1+0x400] ;  /* 0x0004000001127983 */ /* 0x000ee80000300800 */
[----:B------:R-:W4:Y:S04]  /*1e600*/  LDL.LU R24, [R1+0x40c] ;  /* 0x00040c0001187983 */ /* 0x000f280000300800 */
[----:B------:R-:W4:Y:S04]  /*1e610*/  LDL.LU R25, [R1+0x408] ;  /* 0x0004080001197983 */ /* 0x000f280000300800 */
[----:B------:R-:W4:Y:S04]  /*1e620*/  LDL.LU R26, [R1+0x414] ;  /* 0x00041400011a7983 */ /* 0x000f280000300800 */
[----:B------:R-:W4:Y:S04]  /*1e630*/  LDL.LU R27, [R1+0x410] ;  /* 0x00041000011b7983 */ /* 0x000f280000300800 */
[----:B------:R-:W-:Y:S04]  /*1e640*/  STL [R1+0x14d8], R29 ;  /* 0x0014d81d01007387 */ /* 0x000fe80000100800 */
[----:B------:R-:W-:Y:S04]  /*1e650*/  STL [R1+0x14d4], R0 ;  /* 0x0014d40001007387 */ /* 0x000fe80000100800 */
[----:B------:R-:W-:Y:S04]  /*1e660*/  STL [R1+0x14d0], R28 ;  /* 0x0014d01c01007387 */ /* 0x000fe80000100800 */
[----:B------:R-:W3:Y:S04]  /*1e670*/  LDL.LU R14, [R1+0x3d0] ;  /* 0x0003d000010e7983 */ /* 0x000ee80000300800 */
[----:B------:R-:W4:Y:S04]  /*1e680*/  LDL.LU R15, [R1+0x3d8] ;  /* 0x0003d800010f7983 */ /* 0x000f280000300800 */
[----:B0-----:R-:W-:Y:S04]  /*1e690*/  STL.64 [R1+0x160], R20 ;  /* 0x0001601401007387 */ /* 0x001fe80000100a00 */
[----:B------:R0:W-:Y:S04]  /*1e6a0*/  STL.64 [R1+0x168], R22 ;  /* 0x0001681601007387 */ /* 0x0001e80000100a00 */
[----:B0-----:R-:W3:Y:S01]  /*1e6b0*/  LDL.LU R23, [R1+0x1570] ;  /* 0x0015700001177983 */ /* 0x001ee20000300800 */
[----:B------:R-:W-:Y:S01]  /*1e6c0*/  F2FP.F16.E4M3.UNPACK_B R8, R12 ;  /* 0x0000000cff08723e */ /* 0x000fe200020006ff */
[----:B------:R-:W-:Y:S01]  /*1e6d0*/  IMAD.MOV.U32 R19, RZ, RZ, R21 ;  /* 0x000000ffff137224 */ /* 0x000fe200078e0015 */
[----:B------:R-:W-:Y:S01]  /*1e6e0*/  F2FP.F16.E4M3.UNPACK_B R9, R13 ;  /* 0x0000000dff09723e */ /* 0x000fe200020006ff */
[----:B--2---:R-:W-:-:S03]  /*1e6f0*/  IMAD R13, R6, 0x100, R5 ;  /* 0x00000100060d7824 */ /* 0x004fc600078e0205 */
[----:B------:R-:W-:Y:S01]  /*1e700*/  STL [R1+0x14cc], R19 ;  /* 0x0014cc1301007387 */ /* 0x000fe20000100800 */
[----:B---3--:R-:W-:-:S03]  /*1e710*/  IMAD R12, R4, 0x100, R23 ;  /* 0x00000100040c7824 */ /* 0x008fc600078e0217 */
[----:B------:R-:W0:Y:S04]  /*1e720*/  LDSM.16.M88.4 R20, [R7+UR4+0x800] ;  /* 0x000800040714783b */ /* 0x000e280008000200 */
[----:B------:R-:W1:Y:S04]  /*1e730*/  LDSM.16.M88.4 R4, [R7+UR4+0xc00] ;  /* 0x000c00040704783b */ /* 0x000e680008000200 */
[----:B0-----:R-:W-:Y:S04]  /*1e740*/  STL.64 [R1+0x170], R20 ;  /* 0x0001701401007387 */ /* 0x001fe80000100a00 */
[----:B------:R0:W-:Y:S04]  /*1e750*/  STL.64 [R1+0x178], R22 ;  /* 0x0001781601007387 */ /* 0x0001e80000100a00 */
[----:B0-----:R-:W2:Y:S04]  /*1e760*/  LDL.LU.64 R22, [R1+0x1568] ;  /* 0x0015680001167983 */ /* 0x001ea80000300a00 */
[----:B------:R-:W2:Y:S04]  /*1e770*/  LDL.LU.64 R20, [R1+0x1560] ;  /* 0x0015600001147983 */ /* 0x000ea80000300a00 */
[----:B-1----:R-:W-:Y:S04]  /*1e780*/  STL.64 [R1+0x180], R4 ;  /* 0x0001800401007387 */ /* 0x002fe80000100a00 */
[----:B------:R0:W-:Y:S04]  /*1e790*/  STL.64 [R1+0x188], R6 ;  /* 0x0001880601007387 */ /* 0x0001e80000100a00 */
[----:B0-----:R-:W3:Y:S04]  /*1e7a0*/  LDL.LU.64 R6, [R1+0x1558] ;  /* 0x0015580001067983 */ /* 0x001ee80000300a00 */
[----:B------:R-:W3:Y:S02]  /*1e7b0*/  LDL.LU.64 R4, [R1+0x1550] ;  /* 0x0015500001047983 */ /* 0x000ee40000300a00 */
[----:B---3--:R-:W-:-:S15]  /*1e7c0*/  HMMA.16816.F32 R4, R8, R2, R4 ;  /* 0x000000020804723c */ /* 0x008fde0000001804 */
[----:B------:R-:W-:-:S09]  /*1e7d0*/  NOP ;  /* 0x0000000000007918 */ /* 0x000fd20000000000 */
[----:B------:R-:W-:Y:S02]  /*1e7e0*/  IMAD.MOV.U32 R28, RZ, RZ, R6 ;  /* 0x000000ffff1c7224 */ /* 0x000fe400078e0006 */
[----:B------:R-:W-:Y:S02]  /*1e7f0*/  IMAD.MOV.U32 R19, RZ, RZ, R7 ;  /* 0x000000ffff137224 */ /* 0x000fe400078e0007 */
[----:B------:R-:W3:Y:S01]  /*1e800*/  LDL.LU.64 R6, [R1+0x1548] ;  /* 0x0015480001067983 */ /* 0x000ee20000300a00 */
[----:B------:R-:W-:Y:S02]  /*1e810*/  IMAD.MOV.U32 R29, RZ, RZ, R4 ;  /* 0x000000ffff1d7224 */ /* 0x000fe400078e0004 */
[----:B------:R-:W-:Y:S02]  /*1e820*/  IMAD.MOV.U32 R0, RZ, RZ, R5 ;  /* 0x000000ffff007224 */ /* 0x000fe400078e0005 */
[----:B------:R-:W2:Y:S01]  /*1e830*/  LDL.LU.64 R4, [R1+0x1540] ;  /* 0x0015400001047983 */ /* 0x000ea20000300a00 */
[----:B---3--:R-:W-:-:S02]  /*1e840*/  IMAD R14, R14, 0x100, R6 ;  /* 0x000001000e0e7824 */ /* 0x008fc400078e0206 */
[----:B----4-:R-:W-:Y:S01]  /*1e850*/  IMAD R15, R15, 0x100, R7 ;  /* 0x000001000f0f7824 */ /* 0x010fe200078e0207 */
        /* <DEDUP_REMOVED lines=24> */
[----:B0-----:R-:W3:Y:S04]  /*1e9e0*/  LDL.LU R8, [R1+0x3e0] ;  /* 0x0003e00001087983 */ /* 0x001ee80000300800 */
[----:B------:R-:W4:Y:S04]  /*1e9f0*/  LDL.LU R9, [R1+0x3e8] ;  /* 0x0003e80001097983 */ /* 0x000f280000300800 */
[----:B-1----:R-:W4:Y:S04]  /*1ea00*/  LDL.LU R10, [R1+0x3f0] ;  /* 0x0003f000010a7983 */ /* 0x002f280000300800 */
[----:B------:R-:W4:Y:S01]  /*1ea10*/  LDL.LU R11, [R1+0x3f8] ;  /* 0x0003f800010b7983 */ /* 0x000f220000300800 */
[----:B--2---:R-:W-:-:S15]  /*1ea20*/  HMMA.16816.F32 R20, R12, R2, R20 ;  /* 0x000000020c14723c */ /* 0x004fde0000001814 */
[----:B------:R-:W-:-:S08]  /*1ea30*/  NOP ;  /* 0x0000000000007918 */ /* 0x000fd00000000000 */
[----:B------:R-:W-:Y:S04]  /*1ea40*/  STL.64 [R1+0x40], R20 ;  /* 0x0000401401007387 */ /* 0x000fe80000100a00 */
[----:B------:R0:W-:Y:S04]  /*1ea50*/  STL.64 [R1+0x48], R22 ;  /* 0x0000481601007387 */ /* 0x0001e80000100a00 */
[----:B0-----:R-:W2:Y:S04]  /*1ea60*/  LDL.LU.64 R22, [R1+0x1500] ;  /* 0x0015000001167983 */ /* 0x001ea80000300a00 */
[----:B------:R-:W3:Y:S04]  /*1ea70*/  LDL.LU.64 R20, [R1+0x14f8] ;  /* 0x0014f80001147983 */ /* 0x000ee80000300a00 */
[----:B------:R-:W2:Y:S04]  /*1ea80*/  LDL R2, [R1+0x150] ;  /* 0x0001500001027983 */ /* 0x000ea80000100800 */
[----:B------:R-:W2:Y:S01]  /*1ea90*/  LDL R3, [R1+0x154] ;  /* 0x0001540001037983 */ /* 0x000ea20000100800 */
        /* <DEDUP_REMOVED lines=9> */
[----:B------:R-:W3:Y:S04]  /*1eb30*/  LDL.LU.64 R20, [R1+0x14e0] ;  /* 0x0014e00001147983 */ /* 0x000ee80000300a00 */
[----:B------:R-:W4:Y:S04]  /*1eb40*/  LDL.LU R6, [R1+0x3fc] ;  /* 0x0003fc0001067983 */ /* 0x000f280000300800 */
[----:B------:R-:W3:Y:S01]  /*1eb50*/  LDL.LU R7, [R1+0x404] ;  /* 0x0004040001077983 */ /* 0x000ee20000300800 */
[----:B--2---:R-:W-:-:S03]  /*1eb60*/  IMAD R10, R10, 0x100, R23 ;  /* 0x000001000a0a7824 */ /* 0x004fc600078e0217 */
[----:B------:R-:W2:Y:S01]  /*1eb70*/  LDL.LU R23, [R1+0x14dc] ;  /* 0x0014dc0001177983 */ /* 0x000ea20000300800 */
[----:B----4-:R-:W-:Y:S02]  /*1eb80*/  IMAD R11, R11, 0x100, R6 ;  /* 0x000001000b0b7824 */ /* 0x010fe400078e0206 */
[----:B---3--:R-:W-:Y:S02]  /*1eb90*/  IMAD R6, R18, 0x100, R7 ;  /* 0x0000010012067824 */ /* 0x008fe400078e0207 */
[----:B------:R-:W-:Y:S02]  /*1eba0*/  IMAD R7, R25, 0x100, R24 ;  /* 0x0000010019077824 */ /* 0x000fe400078e0218 */
[----:B------:R-:W-:Y:S02]  /*1ebb0*/  IMAD R18, R27, 0x100, R26 ;  /* 0x000001001b127824 */ /* 0x000fe400078e021a */
[----:B--2---:R-:W-:Y:S01]  /*1ebc0*/  HMMA.16816.F32 R24, R12, R16, R20 ;  /* 0x000000100c18723c */ /* 0x004fe20000001814 */
[----:B------:R-:W2:Y:S04]  /*1ebd0*/  LDL.LU R22, [R1+0x41c] ;  /* 0x00041c0001167983 */ /* 0x000ea80000300800 */
[----:B------:R-:W2:-:S15]  /*1ebe0*/  LDL.LU R23, [R1+0x418] ;  /* 0x0004180001177983 */ /* 0x000e9e0000300800 */
[----:B------:R-:W-:-:S03]  /*1ebf0*/  NOP ;  /* 0x0000000000007918 */ /* 0x000fc60000000000 */
[----:B------:R0:W-:Y:S04]  /*1ec00*/  STL [R1+0x13bc], R24 ;  /* 0x0013bc1801007387 */ /* 0x0001e80000100800 */
[----:B------:R1:W-:Y:S04]  /*1ec10*/  STL [R1+0x13b8], R25 ;  /* 0x0013b81901007387 */ /* 0x0003e80000100800 */
[----:B------:R3:W-:Y:S04]  /*1ec20*/  STL [R1+0x13b4], R26 ;  /* 0x0013b41a01007387 */ /* 0x0007e80000100800 */
[----:B------:R4:W-:Y:S04]  /*1ec30*/  STL [R1+0x13b0], R27 ;  /* 0x0013b01b01007387 */ /* 0x0009e80000100800 */
[----:B0-----:R-:W2:Y:S04]  /*1ec40*/  LDL.LU R24, [R1] ;  /* 0x0000000001187983 */ /* 0x001ea80000300800 */
[----:B-1----:R-:W2:Y:S04]  /*1ec50*/  LDL.LU R25, [R1+0x4] ;  /* 0x0000040001197983 */ /* 0x002ea80000300800 */
[----:B---3--:R-:W2:Y:S04]  /*1ec60*/  LDL.LU R26, [R1+0x8] ;  /* 0x00000800011a7983 */ /* 0x008ea80000300800 */
[----:B----4-:R-:W2:Y:S02]  /*1ec70*/  LDL.LU R27, [R1+0xc] ;  /* 0x00000c00011b7983 */ /* 0x010ea40000300800 */
[----:B--2---:R-:W-:-:S15]  /*1ec80*/  HMMA.16816.F32 R24, R12, R4, R24 ;  /* 0x000000040c18723c */ /* 0x004fde0000001818 */
[----:B------:R-:W-:-:S08]  /*1ec90*/  NOP ;  /* 0x0000000000007918 */ /* 0x000fd00000000000 */
[----:B------:R0:W-:Y:S04]  /*1eca0*/  STL.64 [R1], R24 ;  /* 0x0000001801007387 */ /* 0x0001e80000100a00 */
[----:B------:R1:W-:Y:S01]  /*1ecb0*/  STL.64 [R1+0x8], R26 ;  /* 0x0000081a01007387 */ /* 0x0003e20000100a00 */
[----:B0-----:R-:W-:Y:S02]  /*1ecc0*/  IMAD.MOV.U32 R24, RZ, RZ, R29 ;  /* 0x000000ffff187224 */ /* 0x001fe400078e001d */
[----:B------:R-:W-:Y:S01]  /*1ecd0*/  IMAD.MOV.U32 R25, RZ, RZ, R0 ;  /* 0x000000ffff197224 */ /* 0x000fe200078e0000 */
[----:B------:R-:W2:Y:S04]  /*1ece0*/  LDL.LU R29, [R1+0x14d8] ;  /* 0x0014d800011d7983 */ /* 0x000ea80000300800 */
[----:B------:R-:W3:Y:S01]  /*1ecf0*/  LDL.LU R0, [R1+0x14d4] ;  /* 0x0014d40001007983 */ /* 0x000ee20000300800 */
[----:B-1----:R-:W-:-:S03]  /*1ed00*/  IMAD.MOV.U32 R26, RZ, RZ, R28 ;  /* 0x000000ffff1a7224 */ /* 0x002fc600078e001c */
[----:B------:R-:W4:Y:S01]  /*1ed10*/  LDL.LU R28, [R1+0x14d0] ;  /* 0x0014d000011c7983 */ /* 0x000f220000300800 */
[----:B------:R-:W-:-:S03]  /*1ed20*/  IMAD.MOV.U32 R27, RZ, RZ, R19 ;  /* 0x000000ffff1b7224 */ /* 0x000fc600078e0013 */
[----:B------:R-:W4:Y:S04]  /*1ed30*/  LDL.LU R19, [R1+0x14cc] ;  /* 0x0014cc0001137983 */ /* 0x000f280000300800 */
[----:B------:R-:W-:Y:S04]  /*1ed40*/  STL.64 [R1+0x1420], R26 ;  /* 0x0014201a01007387 */ /* 0x000fe80000100a00 */
[----:B------:R0:W-:Y:S04]  /*1ed50*/  STL.64 [R1+0x1418], R24 ;  /* 0x0014181801007387 */ /* 0x0001e80000100a00 */
[----:B0-----:R-:W4:Y:S01]  /*1ed60*/  LDL.LU R24, [R1+0xa0] ;  /* 0x0000a00001187983 */ /* 0x001f220000300800 */
[----:B--2---:R-:W-:-:S02]  /*1ed70*/  IMAD.MOV.U32 R25, RZ, RZ, R29 ;  /* 0x000000ffff197224 */ /* 0x004fc400078e001d */
[----:B---3--:R-:W-:Y:S01]  /*1ed80*/  IMAD.MOV.U32 R26, RZ, RZ, R0 ;  /* 0x000000ffff1a7224 */ /* 0x008fe200078e0000 */
[----:B------:R-:W2:Y:S04]  /*1ed90*/  LDL.LU R29, [R1+0x14c8] ;  /* 0x0014c800011d7983 */ /* 0x000ea80000300800 */
[----:B------:R-:W3:Y:S01]  /*1eda0*/  LDL.LU R0, [R1+0x14c4] ;  /* 0x0014c40001007983 */ /* 0x000ee20000300800 */
[----:B----4-:R-:W-:-:S03]  /*1edb0*/  IMAD.MOV.U32 R27, RZ, RZ, R28 ;  /* 0x000000ffff1b7224 */ /* 0x010fc600078e001c */
[----:B------:R-:W4:Y:S04]  /*1edc0*/  LDL.LU R28, [R1+0x14c0] ;  /* 0x0014c000011c7983 */ /* 0x000f280000300800 */
[----:B------:R-:W2:Y:S04]  /*1edd0*/  LDL.LU R20, [R1+0x43c] ;  /* 0x00043c0001147983 */ /* 0x000ea80000300800 */
[----:B--2---:R-:W-:Y:S04]  /*1ede0*/  STL [R1+0x1448], R20 ;  /* 0x0014481401007387 */ /* 0x004fe80000100800 */
[----:B------:R-:W2:Y:S04]  /*1edf0*/  LDL.LU R21, [R1+0x438] ;  /* 0x0004380001157983 */ /* 0x000ea80000300800 */
[----:B------:R-:W-:Y:S04]  /*1ee00*/  STL.64 [R1+0x1430], R26 ;  /* 0x0014301a01007387 */ /* 0x000fe80000100a00 */
[----:B------:R0:W-:Y:S04]  /*1ee10*/  STL.64 [R1+0x1428], R24 ;  /* 0x0014281801007387 */ /* 0x0001e80000100a00 */
[----:B0-----:R-:W4:Y:S04]  /*1ee20*/  LDL.LU R24, [R1+0xc0] ;  /* 0x0000c00001187983 */ /* 0x001f280000300800 */
[----:B------:R-:W4:Y:S01]  /*1ee30*/  LDL.LU R25, [R1+0xc4] ;  /* 0x0000c40001197983 */ /* 0x000f220000300800 */
[----:B---3--:R-:W-:-:S02]  /*1ee40*/  IMAD.MOV.U32 R26, RZ, RZ, R0 ;  /* 0x000000ffff1a7224 */ /* 0x008fc400078e0000 */
[----:B------:R-:W-:Y:S01]  /*1ee50*/  IMAD.MOV.U32 R27, RZ, RZ, R29 ;  /* 0x000000ffff1b7224 */ /* 0x000fe200078e001d */
[----:B------:R-:W3:Y:S04]  /*1ee60*/  LDL.LU R0, [R1+0x14bc] ;  /* 0x0014bc0001007983 */ /* 0x000ee80000300800 */
[----:B------:R-:W2:Y:S04]  /*1ee70*/  LDL.LU R29, [R1+0x14b8] ;  /* 0x0014b800011d7983 */ /* 0x000ea80000300800 */
[----:B------:R-:W3:Y:S04]  /*1ee80*/  LDL.LU R20, [R1+0x424] ;  /* 0x0004240001147983 */ /* 0x000ee80000300800 */
[----:B------:R-:W-:Y:S04]  /*1ee90*/  STL.64 [R1+0x1440], R26 ;  /* 0x0014401a01007387 */ /* 0x000fe80000100a00 */
[----:B----4-:R0:W-:Y:S04]  /*1eea0*/  STL.64 [R1+0x1438], R24 ;  /* 0x0014381801007387 */ /* 0x0101e80000100a00 */
[----:B0-----:R-:W4:Y:S04]  /*1eeb0*/  LDL.LU R24, [R1+0x80] ;  /* 0x0000800001187983 */ /* 0x001f280000300800 */
[----:B------:R-:W4:Y:S04]  /*1eec0*/  LDL.LU R25, [R1+0x84] ;  /* 0x0000840001197983 */ /* 0x000f280000300800 */
[----:B------:R-:W2:Y:S01]  /*1eed0*/  LDL.LU R26, [R1+0x88] ;  /* 0x00008800011a7983 */ /* 0x000ea20000300800 */
[----:B------:R-:W-:-:S03]  /*1eee0*/  IMAD.MOV.U32 R27, RZ, RZ, R28 ;  /* 0x000000ffff1b7224 */ /* 0x000fc600078e001c */
[----:B------:R-:W3:Y:S04]  /*1eef0*/  LDL.LU R28, [R1+0x14b4] ;  /* 0x0014b400011c7983 */ /* 0x000ee80000300800 */
[----:B--2---:R-:W-:Y:S04]  /*1ef00*/  STL.64 [R1+0x1458], R26 ;  /* 0x0014581a01007387 */ /* 0x004fe80000100a00 */
[----:B----4-:R0:W-:Y:S04]  /*1ef10*/  STL.64 [R1+0x1450], R24 ;  /* 0x0014501801007387 */ /* 0x0101e80000100a00 */
[----:B0-----:R-:W2:Y:S04]  /*1ef20*/  LDL.LU R24, [R1+0x60] ;  /* 0x0000600001187983 */ /* 0x001ea80000300800 */
[----:B------:R-:W2:Y:S01]  /*1ef30*/  LDL.LU R25, [R1+0x64] ;  /* 0x0000640001197983 */ /* 0x000ea20000300800 */
[----:B------:R-:W-:-:S02]  /*1ef40*/  IMAD.MOV.U32 R26, RZ, RZ, R29 ;  /* 0x000000ffff1a7224 */ /* 0x000fc400078e001d */
[----:B---3--:R-:W-:Y:S01]  /*1ef50*/  IMAD.MOV.U32 R27, RZ, RZ, R0 ;  /* 0x000000ffff1b7224 */ /* 0x008fe200078e0000 */
[----:B------:R-:W3:Y:S01]  /*1ef60*/  LDL.LU R29, [R1+0x14b0] ;  /* 0x0014b000011d7983 */ /* 0x000ee20000300800 */
[----:B------:R-:W-:-:S03]  /*1ef70*/  IMAD R15, R23, 0x100, R22 ;  /* 0x00000100170f7824 */ /* 0x000fc600078e0216 */
[----:B------:R-:W4:Y:S04]  /*1ef80*/  LDL.LU R0, [R1+0x14ac] ;  /* 0x0014ac0001007983 */ /* 0x000f280000300800 */
[----:B------:R-:W3:Y:S04]  /*1ef90*/  LDL R23, [R1+0x160] ;  /* 0x0001600001177983 */ /* 0x000ee80000100800 */
[----:B------:R-:W3:Y:S04]  /*1efa0*/  LDL R16, [R1+0x170] ;  /* 0x0001700001107983 */ /* 0x000ee80000100800 */
[----:B------:R-:W3:Y:S04]  /*1efb0*/  LDL R17, [R1+0x174] ;  /* 0x0001740001117983 */ /* 0x000ee80000100800 */
[----:B------:R-:W3:Y:S04]  /*1efc0*/  LDL R4, [R1+0x180] ;  /* 0x0001800001047983 */ /* 0x000ee80000100800 */
[----:B------:R-:W3:Y:S04]  /*1efd0*/  LDL R5, [R1+0x184] ;  /* 0x0001840001057983 */ /* 0x000ee80000100800 */
[----:B------:R-:W-:Y:S04]  /*1efe0*/  STL.64 [R1+0x1468], R26 ;  /* 0x0014681a01007387 */ /* 0x000fe80000100a00 */
[----:B--2---:R0:W-:Y:S04]  /*1eff0*/  STL.64 [R1+0x1460], R24 ;  /* 0x0014601801007387 */ /* 0x0041e80000100a00 */
[----:B0-----:R-:W2:Y:S04]  /*1f000*/  LDL.LU R24, [R1+0x50] ;  /* 0x0000500001187983 */ /* 0x001ea80000300800 */
[----:B------:R-:W2:Y:S04]  /*1f010*/  LDL.LU R25, [R1+0x54] ;  /* 0x0000540001197983 */ /* 0x000ea80000300800 */
[----:B------:R-:W4:Y:S01]  /*1f020*/  LDL.LU R26, [R1+0x58] ;  /* 0x00005800011a7983 */ /* 0x000f220000300800 */
[----:B------:R-:W-:-:S03]  /*1f030*/  IMAD.MOV.U32 R27, RZ, RZ, R28 ;  /* 0x000000ffff1b7224 */ /* 0x000fc600078e001c */
[----:B------:R-:W3:Y:S04]  /*1f040*/  LDL.LU R28, [R1+0x14a8] ;  /* 0x0014a800011c7983 */ /* 0x000ee80000300800 */
[----:B----4-:R-:W-:Y:S04]  /*1f050*/  STL.64 [R1+0x1478], R26 ;  /* 0x0014781a01007387 */ /* 0x010fe80000100a00 */
[----:B--2---:R0:W-:Y:S04]  /*1f060*/  STL.64 [R1+0x1470], R24 ;  /* 0x0014701801007387 */ /* 0x0041e80000100a00 */
[----:B0-----:R-:W2:Y:S04]  /*1f070*/  LDL.LU R24, [R1+0xf0] ;  /* 0x0000f00001187983 */ /* 0x001ea80000300800 */
[----:B------:R-:W2:Y:S01]  /*1f080*/  LDL.LU R25, [R1+0xf4] ;  /* 0x0000f40001197983 */ /* 0x000ea20000300800 */
[----:B------:R-:W-:-:S02]  /*1f090*/  IMAD.MOV.U32 R26, RZ, RZ, R0 ;  /* 0x000000ffff1a7224 */ /* 0x000fc400078e0000 */
[----:B---3--:R-:W-:Y:S01]  /*1f0a0*/  IMAD.MOV.U32 R27, RZ, RZ, R29 ;  /* 0x000000ffff1b7224 */ /* 0x008fe200078e001d */
[----:B------:R-:W3:Y:S04]  /*1f0b0*/  LDL.LU R0, [R1+0x14a4] ;  /* 0x0014a40001007983 */ /* 0x000ee80000300800 */
[----:B------:R-:W4:Y:S04]  /*1f0c0*/  LDL.LU R29, [R1+0x14a0] ;  /* 0x0014a000011d7983 */ /* 0x000f280000300800 */
[----:B------:R-:W-:Y:S04]  /*1f0d0*/  STL.64 [R1+0x1488], R26 ;  /* 0x0014881a01007387 */ /* 0x000fe80000100a00 */
[----:B--2---:R0:W-:Y:S04]  /*1f0e0*/  STL.64 [R1+0x1480], R24 ;  /* 0x0014801801007387 */ /* 0x0041e80000100a00 */
[----:B0-----:R-:W2:Y:S04]  /*1f0f0*/  LDL.LU R24, [R1+0x100] ;  /* 0x0001000001187983 */ /* 0x001ea80000300800 */
[----:B------:R-:W2:Y:S04]  /*1f100*/  LDL.LU R25, [R1+0x104] ;  /* 0x0001040001197983 */ /* 0x000ea80000300800 */
[----:B------:R-:W3:Y:S01]  /*1f110*/  LDL.LU R26, [R1+0x108] ;  /* 0x00010800011a7983 */ /* 0x000ee20000300800 */
[----:B------:R-:W-:Y:S01]  /*1f120*/  IMAD.MOV.U32 R27, RZ, RZ, R28 ;  /* 0x000000ffff1b7224 */ /* 0x000fe200078e001c */
[----:B------:R-:W-:-:S02]  /*1f130*/  F2FP.F16.E4M3.UNPACK_B R8, R8 ;  /* 0x00000008ff08723e */ /* 0x000fc400020006ff */
[----:B------:R-:W-:Y:S02]  /*1f140*/  F2FP.F16.E4M3.UNPACK_B R9, R9 ;  /* 0x00000009ff09723e */ /* 0x000fe400020006ff */
[----:B------:R-:W-:Y:S01]  /*1f150*/  F2FP.F16.E4M3.UNPACK_B R10, R10 ;  /* 0x0000000aff0a723e */ /* 0x000fe200020006ff */
[----:B---3--:R-:W-:Y:S04]  /*1f160*/  STL.64 [R1+0x1498], R26 ;  /* 0x0014981a01007387 */ /* 0x008fe80000100a00 */
[----:B--2---:R0:W-:Y:S04]  /*1f170*/  STL.64 [R1+0x1490], R24 ;  /* 0x0014901801007387 */ /* 0x0041e80000100a00 */
[----:B0-----:R-:W2:Y:S04]  /*1f180*/  LDL.LU R24, [R1+0x20] ;  /* 0x0000200001187983 */ /* 0x001ea80000300800 */
[----:B------:R-:W2:Y:S01]  /*1f190*/  LDL.LU R25, [R1+0x24] ;  /* 0x0000240001197983 */ /* 0x000ea20000300800 */
[----:B------:R-:W-:-:S02]  /*1f1a0*/  F2FP.F16.E4M3.UNPACK_B R11, R11 ;  /* 0x0000000bff0b723e */ /* 0x000fc400020006ff */
[----:B------:R-:W-:Y:S02]  /*1f1b0*/  F2FP.F16.E4M3.UNPACK_B R2, R2 ;  /* 0x00000002ff02723e */ /* 0x000fe400020006ff */
[----:B------:R-:W-:Y:S01]  /*1f1c0*/  F2FP.F16.E4M3.UNPACK_B R3, R3 ;  /* 0x00000003ff03723e */ /* 0x000fe200020006ff */
[----:B----4-:R-:W-:Y:S02]  /*1f1d0*/  IMAD.MOV.U32 R26, RZ, RZ, R29 ;  /* 0x000000ffff1a7224 */ /* 0x010fe400078e001d */
[----:B------:R-:W-:Y:S01]  /*1f1e0*/  IMAD.MOV.U32 R27, RZ, RZ, R0 ;  /* 0x000000ffff1b7224 */ /* 0x000fe200078e0000 */
[----:B------:R-:W3:Y:S04]  /*1f1f0*/  LDL.LU R22, [R1+0x444] ;  /* 0x0004440001167983 */ /* 0x000ee80000300800 */
[----:B------:R-:W3:Y:S04]  /*1f200*/  LDL.LU R28, [R1+0x440] ;  /* 0x00044000011c7983 */ /* 0x000ee80000300800 */
[----:B------:R-:W4:Y:S01]  /*1f210*/  LDL.LU R29, [R1+0x44c] ;  /* 0x00044c00011d7983 */ /* 0x000f220000300800 */
[----:B------:R-:W-:-:S03]  /*1f220*/  F2FP.F16.E4M3.UNPACK_B R12, R6 ;  /* 0x00000006ff0c723e */ /* 0x000fc600020006ff */
[----:B------:R-:W4:Y:S01]  /*1f230*/  LDL.LU R0, [R1+0x448] ;  /* 0x0004480001007983 */ /* 0x000f220000300800 */
[----:B------:R-:W-:Y:S02]  /*1f240*/  F2FP.F16.E4M3.UNPACK_B R13, R7 ;  /* 0x00000007ff0d723e */ /* 0x000fe400020006ff */
[----:B------:R-:W-:Y:S02]  /*1f250*/  F2FP.F16.E4M3.UNPACK_B R6, R23 ;  /* 0x00000017ff06723e */ /* 0x000fe400020006ff */
[----:B------:R-:W-:Y:S01]  /*1f260*/  F2FP.F16.E4M3.UNPACK_B R7, R19 ;  /* 0x00000013ff07723e */ /* 0x000fe200020006ff */
[----:B------:R-:W3:Y:S04]  /*1f270*/  LDL.LU R23, [R1+0x454] ;  /* 0x0004540001177983 */ /* 0x000ee80000300800 */
[----:B------:R-:W3:Y:S01]  /*1f280*/  LDL.LU R19, [R1+0x450] ;  /* 0x0004500001137983 */ /* 0x000ee20000300800 */
[----:B--2---:R-:W-:-:S15]  /*1f290*/  HMMA.16816.F32 R24, R8, R2, R24 ;  /* 0x000000020818723c */ /* 0x004fde0000001818 */
[----:B------:R-:W-:-:S08]  /*1f2a0*/  NOP ;  /* 0x0000000000007918 */ /* 0x000fd00000000000 */
[----:B------:R-:W-:Y:S04]  /*1f2b0*/  STL.64 [R1+0x20], R24 ;  /* 0x0000201801007387 */ /* 0x000fe80000100a00 */
[----:B------:R0:W-:Y:S04]  /*1f2c0*/  STL.64 [R1+0x28], R26 ;  /* 0x0000281a01007387 */ /* 0x0001e80000100a00 */
[----:B0-----:R-:W2:Y:S04]  /*1f2d0*/  LDL.LU.64 R26, [R1+0x1498] ;  /* 0x00149800011a7983 */ /* 0x001ea80000300a00 */
[----:B------:R-:W2:Y:S01]  /*1f2e0*/  LDL.LU.64 R24, [R1+0x1490] ;  /* 0x0014900001187983 */ /* 0x000ea20000300a00 */
[----:B------:R-:W-:-:S03]  /*1f2f0*/  F2FP.F16.E4M3.UNPACK_B R14, R18 ;  /* 0x00000012ff0e723e */ /* 0x000fc600020006ff */
[----:B------:R-:W4:Y:S01]  /*1f300*/  LDL.LU R18, [R1+0x430] ;  /* 0x0004300001127983 */ /* 0x000f220000300800 */
[----:B--2---:R-:W-:-:S15]  /*1f310*/  HMMA.16816.F32 R24, R8, R6, R24 ;  /* 0x000000060818723c */ /* 0x004fde0000001818 */
[----:B------:R-:W-:-:S08]  /*1f320*/  NOP ;  /* 0x0000000000007918 */ /* 0x000fd00000000000 */
[----:B------:R-:W-:Y:S04]  /*1f330*/  STL.64 [R1+0x110], R24 ;  /* 0x0001101801007387 */ /* 0x000fe80000100a00 */
[----:B------:R0:W-:Y:S04]  /*1f340*/  STL.64 [R1+0x118], R26 ;  /* 0x0001181a01007387 */ /* 0x0001e80000100a00 */
[----:B0-----:R-:W2:Y:S04]  /*1f350*/  LDL.LU.64 R26, [R1+0x1488] ;  /* 0x00148800011a7983 */ /* 0x001ea80000300a00 */
[----:B------:R-:W2:Y:S01]  /*1f360*/  LDL.LU.64 R24, [R1+0x1480] ;  /* 0x0014800001187983 */ /* 0x000ea20000300a00 */
[----:B------:R-:W-:-:S02]  /*1f370*/  F2FP.F16.E4M3.UNPACK_B R16, R16 ;  /* 0x00000010ff10723e */ /* 0x000fc400020006ff */
[----:B------:R-:W-:-:S07]  /*1f380*/  F2FP.F16.E4M3.UNPACK_B R17, R17 ;  /* 0x00000011ff11723e */ /* 0x000fce00020006ff */
        /* <DEDUP_REMOVED lines=8> */
[----:B------:R-:W-:-:S05]  /*1f410*/  F2FP.F16.E4M3.UNPACK_B R15, R15 ;  /* 0x0000000fff0f723e */ /* 0x000fca00020006ff */
        /* <DEDUP_REMOVED lines=15> */
[----:B------:R-:W2:Y:S01]  /*1f510*/  LDL.LU.64 R24, [R1+0x1450] ;  /* 0x0014500001187983 */ /* 0x000ea20000300a00 */
[----:B---3--:R-:W-:-:S03]  /*1f520*/  IMAD R8, R8, 0x100, R20 ;  /* 0x0000010008087824 */ /* 0x008fc600078e0214 */
[----:B------:R-:W3:Y:S01]  /*1f530*/  LDL.LU R20, [R1+0x1448] ;  /* 0x0014480001147983 */ /* 0x000ee20000300800 */
[----:B--2---:R-:W-:-:S15]  /*1f540*/  HMMA.16816.F32 R24, R12, R6, R24 ;  /* 0x000000060c18723c */ /* 0x004fde0000001818 */
[----:B------:R-:W-:-:S08]  /*1f550*/  NOP ;  /* 0x0000000000007918 */ /* 0x000fd00000000000 */
[----:B------:R-:W-:Y:S04]  /*1f560*/  STL.64 [R1+0x80], R24 ;  /* 0x0000801801007387 */ /* 0x000fe80000100a00 */
[----:B------:R0:W-:Y:S04]  /*1f570*/  STL.64 [R1+0x88], R26 ;  /* 0x0000881a01007387 */ /* 0x0001e80000100a00 */
[----:B0-----:R-:W2:Y:S04]  /*1f580*/  LDL.LU.64 R26, [R1+0x1440] ;  /* 0x00144000011a7983 */ /* 0x001ea80000300a00 */
[----:B------:R-:W2:Y:S04]  /*1f590*/  LDL.LU.64 R24, [R1+0x1438] ;  /* 0x0014380001187983 */ /* 0x000ea80000300a00 */
[----:B------:R-:W-:Y:S01]  /*1f5a0*/  STL [R1+0x1414], R7 ;  /* 0x0014140701007387 */ /* 0x000fe20000100800 */
[----:B--2---:R-:W-:-:S15]  /*1f5b0*/  HMMA.16816.F32 R24, R12, R16, R24 ;  /* 0x000000100c18723c */ /* 0x004fde0000001818 */
[----:B------:R-:W-:-:S08]  /*1f5c0*/  NOP ;  /* 0x0000000000007918 */ /* 0x000fd00000000000 */
[----:B------:R-:W-:Y:S04]  /*1f5d0*/  STL.64 [R1+0xf0], R24 ;  /* 0x0000f01801007387 */ /* 0x000fe80000100a00 */
[----:B------:R0:W-:Y:S04]  /*1f5e0*/  STL.64 [R1+0xf8], R26 ;  /* 0x0000f81a01007387 */ /* 0x0001e80000100a00 */
[----:B0-----:R-:W2:Y:S04]  /*1f5f0*/  LDL.LU.64 R26, [R1+0x1430] ;  /* 0x00143000011a7983 */ /* 0x001ea80000300a00 */
[----:B------:R-:W2:Y:S01]  /*1f600*/  LDL.LU.64 R24, [R1+0x1428] ;  /* 0x0014280001187983 */ /* 0x000ea20000300a00 */
[----:B----4-:R-:W-:-:S02]  /*1f610*/  IMAD R9, R10, 0x100, R9 ;  /* 0x000001000a097824 */ /* 0x010fc400078e0209 */
[----:B------:R-:W-:Y:S02]  /*1f620*/  IMAD R10, R18, 0x100, R11 ;  /* 0x00000100120a7824 */ /* 0x000fe400078e020b */
[----:B---3--:R-:W-:Y:S01]  /*1f630*/  IMAD R11, R21, 0x100, R20 ;  /* 0x00000100150b7824 */ /* 0x008fe200078e0214 */
[----:B------:R-:W-:Y:S01]  /*1f640*/  F2FP.F16.E4M3.UNPACK_B R8, R8 ;  /* 0x00000008ff08723e */ /* 0x000fe200020006ff */
[----:B--2---:R-:W-:Y:S01]  /*1f650*/  HMMA.16816.F32 R12, R12, R4, R24 ;  /* 0x000000040c0c723c */ /* 0x004fe20000001818 */
[----:B------:R-:W2:Y:S04]  /*1f660*/  LDL.LU.64 R26, [R1+0x1420] ;  /* 0x00142000011a7983 */ /* 0x000ea80000300a00 */
[----:B------:R-:W2:Y:S01]  /*1f670*/  LDL.LU.64 R24, [R1+0x1418] ;  /* 0x0014180001187983 */ /* 0x000ea20000300a00 */
[----:B------:R-:W-:-:S02]  /*1f680*/  F2FP.F16.E4M3.UNPACK_B R9, R9 ;  /* 0x00000009ff09723e */ /* 0x000fc400020006ff */
[----:B------:R-:W-:Y:S02]  /*1f690*/  F2FP.F16.E4M3.UNPACK_B R10, R10 ;  /* 0x0000000aff0a723e */ /* 0x000fe400020006ff */
[----:B------:R-:W-:-:S13]  /*1f6a0*/  F2FP.F16.E4M3.UNPACK_B R11, R11 ;  /* 0x0000000bff0b723e */ /* 0x000fda00020006ff */
[----:B------:R-:W-:Y:S04]  /*1f6b0*/  STL.64 [R1+0xa0], R12 ;  /* 0x0000a00c01007387 */ /* 0x000fe80000100a00 */
[----:B------:R2:W-:Y:S01]  /*1f6c0*/  STL.64 [R1+0xa8], R14 ;  /* 0x0000a80e01007387 */ /* 0x0005e20000100a00 */
[----:B------:R-:W-:Y:S02]  /*1f6d0*/  IMAD R21, R0, 0x100, R29 ;  /* 0x0000010000157824 */ /* 0x000fe400078e021d */
[----:B------:R-:W-:Y:S02]  /*1f6e0*/  IMAD R20, R28, 0x100, R22 ;  /* 0x000001001c147824 */ /* 0x000fe400078e0216 */
[----:B------:R-:W-:Y:S01]  /*1f6f0*/  IMAD R22, R19, 0x100, R23 ;  /* 0x0000010013167824 */ /* 0x000fe200078e0217 */
[----:B--2---:R-:W-:-:S15]  /*1f700*/  HMMA.16816.F32 R12, R8, R2, R24 ;  /* 0x00000002080c723c */ /* 0x004fde0000001818 */
[----:B------:R-:W-:-:S09]  /*1f710*/  NOP ;  /* 0x0000000000007918 */ /* 0x000fd20000000000 */
[----:B------:R-:W-:Y:S01]  /*1f720*/  IMAD.MOV.U32 R29, RZ, RZ, R13 ;  /* 0x000000ffff1d7224 */ /* 0x000fe200078e000d */
[----:B------:R0:W-:Y:S04]  /*1f730*/  STL [R1+0xc0], R12 ;  /* 0x0000c00c01007387 */ /* 0x0001e80000100800 */
[----:B------:R-:W-:Y:S04]  /*1f740*/  STL [R1+0x13c0], R29 ;  /* 0x0013c01d01007387 */ /* 0x000fe80000100800 */
[----:B0-----:R-:W2:Y:S04]  /*1f750*/  LDL.LU R12, [R1+0x460] ;  /* 0x00046000010c7983 */ /* 0x001ea80000300800 */
[----:B------:R-:W2:Y:S04]  /*1f760*/  LDL.LU R13, [R1+0x46c] ;  /* 0x00046c00010d7983 */ /* 0x000ea80000300800 */
[----:B------:R-:W3:Y:S01]  /*1f770*/  LDL.LU R19, [R1+0x468] ;  /* 0x0004680001137983 */ /* 0x000ee20000300800 */
[----:B------:R-:W-:-:S02]  /*1f780*/  IMAD.MOV.U32 R28, RZ, RZ, R14 ;  /* 0x000000ffff1c7224 */ /* 0x000fc400078e000e */
[----:B------:R-:W-:Y:S01]  /*1f790*/  IMAD.MOV.U32 R0, RZ, RZ, R15 ;  /* 0x000000ffff007224 */ /* 0x000fe200078e000f */
[----:B---3--:R-:W-:Y:S04]  /*1f7a0*/  STL [R1+0x1410], R19 ;  /* 0x0014101301007387 */ /* 0x008fe80000100800 */
[----:B------:R0:W-:Y:S04]  /*1f7b0*/  STL.64 [R1+0x1408], R16 ;  /* 0x0014081001007387 */ /* 0x0001e80000100a00 */
[----:B0-----:R-:W3:Y:S04]  /*1f7c0*/  LDL.LU R16, [R1+0xe0] ;  /* 0x0000e00001107983 */ /* 0x001ee80000300800 */
[----:B------:R-:W3:Y:S04]  /*1f7d0*/  LDL.LU R17, [R1+0xe4] ;  /* 0x0000e40001117983 */ /* 0x000ee80000300800 */
[----:B------:R-:W3:Y:S04]  /*1f7e0*/  LDL.LU R18, [R1+0xe8] ;  /* 0x0000e80001127983 */ /* 0x000ee80000300800 */
[----:B------:R-:W3:Y:S04]  /*1f7f0*/  LDL.LU R19, [R1+0xec] ;  /* 0x0000ec0001137983 */ /* 0x000ee80000300800 */
[----:B------:R-:W4:Y:S04]  /*1f800*/  LDL.LU R7, [R1+0x45c] ;  /* 0x00045c0001077983 */ /* 0x000f280000300800 */
[----:B------:R-:W4:Y:S04]  /*1f810*/  LDL.LU R23, [R1+0x458] ;  /* 0x0004580001177983 */ /* 0x000f280000300800 */
[----:B------:R-:W3:Y:S04]  /*1f820*/  LDL.LU R29, [R1+0x474] ;  /* 0x00047400011d7983 */ /* 0x000ee80000300800 */
[----:B------:R-:W2:Y:S04]  /*1f830*/  LDL.LU R14, [R1+0x470] ;  /* 0x00047000010e7983 */ /* 0x000ea80000300800 */
[----:B------:R-:W3:Y:S04]  /*1f840*/  LDL.LU R24, [R1+0x47c] ;  /* 0x00047c0001187983 */ /* 0x000ee80000300800 */
[----:B------:R-:W2:Y:S04]  /*1f850*/  LDL.LU R15, [R1+0x478] ;  /* 0x00047800010f7983 */ /* 0x000ea80000300800 */
[----:B--2---:R-:W-:Y:S04]  /*1f860*/  STL.64 [R1+0x13e0], R14 ;  /* 0x0013e00e01007387 */ /* 0x004fe80000100a00 */
[----:B------:R0:W-:Y:S04]  /*1f870*/  STL.64 [R1+0x13d8], R12 ;  /* 0x0013d80c01007387 */ /* 0x0001e80000100a00 */
[----:B0-----:R-:W2:Y:S04]  /*1f880*/  LDL.LU R12, [R1+0x40] ;  /* 0x00004000010c7983 */ /* 0x001ea80000300800 */
[----:B------:R-:W2:Y:S04]  /*1f890*/  LDL.LU R13, [R1+0x44] ;  /* 0x00004400010d7983 */ /* 0x000ea80000300800 */
[----:B------:R-:W4:Y:S04]  /*1f8a0*/  LDL.LU R14, [R1+0x48] ;  /* 0x00004800010e7983 */ /* 0x000f280000300800 */
[----:B------:R-:W4:Y:S04]  /*1f8b0*/  LDL.LU R15, [R1+0x4c] ;  /* 0x00004c00010f7983 */ /* 0x000f280000300800 */
[----:B----4-:R-:W-:Y:S04]  /*1f8c0*/  STL.64 [R1+0x13f0], R14 ;  /* 0x0013f00e01007387 */ /* 0x010fe80000100a00 */
[----:B--2---:R0:W-:Y:S04]  /*1f8d0*/  STL.64 [R1+0x13e8], R12 ;  /* 0x0013e80c01007387 */ /* 0x0041e80000100a00 */
        /* <DEDUP_REMOVED lines=8> */
[----:B------:R-:W2:Y:S04]  /*1f960*/  LDL.LU R14, [R1+0xd8] ;  /* 0x0000d800010e7983 */ /* 0x000ea80000300800 */
[----:B------:R-:W2:Y:S04]  /*1f970*/  LDL.LU R15, [R1+0xdc] ;  /* 0x0000dc00010f7983 */ /* 0x000ea80000300800 */
[----:B------:R-:W3:Y:S04]  /*1f980*/  LDL.LU R25, [R1+0x484] ;  /* 0x0004840001197983 */ /* 0x000ee80000300800 */
[----:B------:R-:W4:Y:S04]  /*1f990*/  LDL.LU R26, [R1+0x48c] ;  /* 0x00048c00011a7983 */ /* 0x000f280000300800 */
[----:B------:R-:W4:Y:S01]  /*1f9a0*/  LDL.LU R27, [R1+0x494] ;  /* 0x00049400011b7983 */ /* 0x000f220000300800 */
[----:B------:R-:W-:-:S03]  /*1f9b0*/  IMAD R23, R23, 0x100, R7 ;  /* 0x0000010017177824 */ /* 0x000fc600078e0207 */
[----:B----4-:R-:W-:Y:S04]  /*1f9c0*/  STL.64 [R1+0x13d0], R26 ;  /* 0x0013d01a01007387 */ /* 0x010fe80000100a00 */
[----:B---3--:R0:W-:Y:S04]  /*1f9d0*/  STL.64 [R1+0x13c8], R24 ;  /* 0x0013c81801007387 */ /* 0x0081e80000100a00 */
[----:B0-----:R-:W3:Y:S04]  /*1f9e0*/  LDL.LU R24, [R1+0x10] ;  /* 0x0000100001187983 */ /* 0x001ee80000300800 */
[----:B------:R-:W3:Y:S04]  /*1f9f0*/  LDL.LU R25, [R1+0x14] ;  /* 0x0000140001197983 */ /* 0x000ee80000300800 */
[----:B------:R-:W3:Y:S04]  /*1fa00*/  LDL.LU R26, [R1+0x18] ;  /* 0x00001800011a7983 */ /* 0x000ee80000300800 */
[----:B------:R-:W3:Y:S04]  /*1fa10*/  LDL.LU R27, [R1+0x1c] ;  /* 0x00001c00011b7983 */ /* 0x000ee80000300800 */
[----:B------:R-:W4:Y:S02]  /*1fa20*/  LDL.LU R7, [R1+0x1414] ;  /* 0x0014140001077983 */ /* 0x000f240000300800 */
[----:B----4-:R-:W-:-:S15]  /*1fa30*/  HMMA.16816.F32 R16, R8, R6, R16 ;  /* 0x000000060810723c */ /* 0x010fde0000001810 */
[----:B------:R-:W-:-:S08]  /*1fa40*/  NOP ;  /* 0x0000000000007918 */ /* 0x000fd00000000000 */
[----:B------:R-:W-:Y:S04]  /*1fa50*/  STL.64 [R1+0xe0], R16 ;  /* 0x0000e01001007387 */ /* 0x000fe80000100a00 */
[----:B------:R0:W-:Y:S02]  /*1fa60*/  STL [R1+0xe8], R18 ;  /* 0x0000e81201007387 */ /* 0x0001e40000100800 */
[----:B0-----:R-:W-:Y:S02]  /*1fa70*/  IMAD.MOV.U32 R18, RZ, RZ, R19 ;  /* 0x000000ffff127224 */ /* 0x001fe400078e0013 */
[----:B------:R-:W4:Y:S04]  /*1fa80*/  LDL.LU R19, [R1+0x1410] ;  /* 0x0014100001137983 */ /* 0x000f280000300800 */
        /* <DEDUP_REMOVED lines=17> */
[----:B------:R1:W-:Y:S01]  /*1fba0*/  STL [R1+0xb8], R10 ;  /* 0x0000b80a01007387 */ /* 0x0003e20000100800 */
[----:B------:R-:W-:-:S03]  /*1fbb0*/  IMAD.MOV.U32 R18, RZ, RZ, R11 ;  /* 0x000000ffff127224 */ /* 0x000fc600078e000b */
[----:B------:R-:W4:Y:S04]  /*1fbc0*/  LDL.LU R11, [R1+0x464] ;  /* 0x00046400010b7983 */ /* 0x000f280000300800 */
[----:B0-----:R-:W4:Y:S04]  /*1fbd0*/  LDL.LU R8, [R1+0x480] ;  /* 0x0004800001087983 */ /* 0x001f280000300800 */
[----:B------:R-:W4:Y:S04]  /*1fbe0*/  LDL.LU R9, [R1+0x488] ;  /* 0x0004880001097983 */ /* 0x000f280000300800 */
[----:B-1----:R-:W4:Y:S04]  /*1fbf0*/  LDL.LU R10, [R1+0x490] ;  /* 0x00049000010a7983 */ /* 0x002f280000300800 */
[----:B------:R-:W-:Y:S01]  /*1fc00*/  STL [R1+0x1314], R18 ;  /* 0x0013141201007387 */ /* 0x000fe20000100800 */
[----:B--2---:R-:W-:-:S15]  /*1fc10*/  HMMA.16816.F32 R12, R20, R2, R12 ;  /* 0x00000002140c723c */ /* 0x004fde000000180c */
[----:B------:R-:W-:-:S08]  /*1fc20*/  NOP ;  /* 0x0000000000007918 */ /* 0x000fd00000000000 */
[----:B------:R-:W-:Y:S04]  /*1fc30*/  STL.64 [R1+0x90], R12 ;  /* 0x0000900c01007387 */ /* 0x000fe80000100a00 */
[----:B------:R0:W-:Y:S04]  /*1fc40*/  STL.64 [R1+0x98], R14 ;  /* 0x0000980e01007387 */ /* 0x0001e80000100a00 */
[----:B0-----:R-:W2:Y:S04]  /*1fc50*/  LDL.LU.64 R14, [R1+0x13e0] ;  /* 0x0013e000010e7983 */ /* 0x001ea80000300a00 */
[----:B------:R-:W4:Y:S01]  /*1fc60*/  LDL.LU.64 R12, [R1+0x13d8] ;  /* 0x0013d800010c7983 */ /* 0x000f220000300a00 */
[----:B---3--:R-:W-:Y:S03]  /*1fc70*/  HMMA.16816.F32 R24, R20, R6, R24 ;  /* 0x000000061418723c */ /* 0x008fe60000001818 */
[----:B------:R-:W3:Y:S04]  /*1fc80*/  LDL.LU R2, [R1+0x150] ;  /* 0x0001500001027983 */ /* 0x000ee80000300800 */
[----:B------:R-:W3:-:S15]  /*1fc90*/  LDL.LU R3, [R1+0x154] ;  /* 0x0001540001037983 */ /* 0x000ede0000300800 */
[----:B------:R-:W-:-:S02]  /*1fca0*/  NOP ;  /* 0x0000000000007918 */ /* 0x000fc40000000000 */
[----:B------:R-:W-:Y:S02]  /*1fcb0*/  IMAD.MOV.U32 R18, RZ, RZ, R26 ;  /* 0x000000ffff127224 */ /* 0x000fe400078e001a */
[----:B----4-:R-:W-:Y:S02]  /*1fcc0*/  IMAD R12, R12, 0x100, R11 ;  /* 0x000001000c0c7824 */ /* 0x010fe400078e020b */
[----:B------:R-:W-:Y:S01]  /*1fcd0*/  IMAD R13, R19, 0x100, R13 ;  /* 0x00000100130d7824 */ /* 0x000fe200078e020d */
[----:B------:R-:W4:Y:S04]  /*1fce0*/  LDL.LU R11, [R1+0x498] ;  /* 0x00049800010b7983 */ /* 0x000f280000300800 */
[----:B------:R0:W-:Y:S01]  /*1fcf0*/  STL.64 [R1+0x60], R24 ;  /* 0x0000601801007387 */ /* 0x0001e20000100a00 */
[----:B------:R-:W-:-:S03]  /*1fd00*/  IMAD.MOV.U32 R19, RZ, RZ, R27 ;  /* 0x000000ffff137224 */ /* 0x000fc600078e001b */
[----:B------:R-:W3:Y:S04]  /*1fd10*/  LDL.LU.64 R26, [R1+0x13d0] ;  /* 0x0013d000011a7983 */ /* 0x000ee80000300a00 */
[----:B0-----:R-:W4:Y:S04]  /*1fd20*/  LDL.LU.64 R24, [R1+0x13c8] ;  /* 0x0013c80001187983 */ /* 0x001f280000300a00 */
[----:B------:R-:W4:Y:S04]  /*1fd30*/  LDL.LU R6, [R1+0x160] ;  /* 0x0001600001067983 */ /* 0x000f280000300800 */
[----:B------:R-:W4:Y:S04]  /*1fd40*/  LDL.LU R7, [R1+0x164] ;  /* 0x0001640001077983 */ /* 0x000f280000300800 */
[----:B------:R0:W-:Y:S01]  /*1fd50*/  STL [R1+0x1358], R18 ;  /* 0x0013581201007387 */ /* 0x0001e20000100800 */
[----:B--2---:R-:W-:-:S03]  /*1fd60*/  IMAD R14, R14, 0x100, R29 ;  /* 0x000001000e0e7824 */ /* 0x004fc600078e021d */
[----:B0-----:R-:W2:Y:S04]  /*1fd70*/  LDL.LU R18, [R1+0x49c] ;  /* 0x00049c0001127983 */ /* 0x001ea80000300800 */
[----:B------:R-:W2:Y:S01]  /*1fd80*/  LDL.LU R29, [R1+0x13c0] ;  /* 0x0013c000011d7983 */ /* 0x000ea20000300800 */
[----:B---3--:R-:W-:Y:S02]  /*1fd90*/  IMAD R9, R9, 0x100, R26 ;  /* 0x0000010009097824 */ /* 0x008fe400078e021a */
[----:B------:R-:W-:Y:S02]  /*1fda0*/  IMAD R10, R10, 0x100, R27 ;  /* 0x000001000a0a7824 */ /* 0x000fe400078e021b */
[----:B----4-:R-:W-:Y:S02]  /*1fdb0*/  IMAD R15, R15, 0x100, R24 ;  /* 0x000001000f0f7824 */ /* 0x010fe400078e0218 */
[----:B------:R-:W-:Y:S01]  /*1fdc0*/  IMAD R8, R8, 0x100, R25 ;  /* 0x0000010008087824 */ /* 0x000fe200078e0219 */
[----:B------:R-:W3:Y:S04]  /*1fdd0*/  LDL.LU R24, [R1+0x13bc] ;  /* 0x0013bc0001187983 */ /* 0x000ee80000300800 */
[----:B------:R-:W3:Y:S04]  /*1fde0*/  LDL.LU R25, [R1+0x13b8] ;  /* 0x0013b80001197983 */ /* 0x000ee80000300800 */
[----:B------:R-:W3:Y:S04]  /*1fdf0*/  LDL.LU R26, [R1+0x13b4] ;  /* 0x0013b400011a7983 */ /* 0x000ee80000300800 */
[----:B------:R-:W3:Y:S04]  /*1fe00*/  LDL.LU R27, [R1+0x13b0] ;  /* 0x0013b000011b7983 */ /* 0x000ee80000300800 */
[----:B------:R-:W-:Y:S04]  /*1fe10*/  STL.64 [R1+0x13a8], R10 ;  /* 0x0013a80a01007387 */ /* 0x000fe80000100a00 */
[----:B------:R0:W-:Y:S04]  /*1fe20*/  STL.64 [R1+0x13a0], R8 ;  /* 0x0013a00801007387 */ /* 0x0001e80000100a00 */
[----:B0-----:R-:W4:Y:S04]  /*1fe30*/  LDL.LU R8, [R1] ;  /* 0x0000000001087983 */ /* 0x001f280000300800 */
[----:B------:R-:W4:Y:S04]  /*1fe40*/  LDL.LU R9, [R1+0x4] ;  /* 0x0000040001097983 */ /* 0x000f280000300800 */
[----:B------:R-:W4:Y:S04]  /*1fe50*/  LDL.LU R10, [R1+0x8] ;  /* 0x00000800010a7983 */ /* 0x000f280000300800 */
[----:B------:R-:W4:Y:S01]  /*1fe60*/  LDL.LU R11, [R1+0xc] ;  /* 0x00000c00010b7983 */ /* 0x000f220000300800 */
[----:B---3--:R-:W-:-:S15]  /*1fe70*/  HMMA.16816.F32 R24, R20, R16, R24 ;  /* 0x000000101418723c */ /* 0x008fde0000001818 */
[----:B------:R-:W-:-:S08]  /*1fe80*/  NOP ;  /* 0x0000000000007918 */ /* 0x000fd00000000000 */
[----:B------:R0:W-:Y:S04]  /*1fe90*/  STL [R1+0x12ac], R24 ;  /* 0x0012ac1801007387 */ /* 0x0001e80000100800 */
[----:B------:R1:W-:Y:S04]  /*1fea0*/  STL [R1+0x12a8], R25 ;  /* 0x0012a81901007387 */ /* 0x0003e80000100800 */
[----:B------:R3:W-:Y:S04]  /*1feb0*/  STL [R1+0x12a4], R26 ;  /* 0x0012a41a01007387 */ /* 0x0007e80000100800 */
[----:B------:R2:W-:Y:S01]  /*1fec0*/  STL [R1+0x12a0], R27 ;  /* 0x0012a01b01007387 */ /* 0x0005e20000100800 */
[----:B----4-:R-:W-:Y:S03]  /*1fed0*/  HMMA.16816.F32 R20, R20, R4, R8 ;  /* 0x000000041414723c */ /* 0x010fe60000001808 */
[----:B0-----:R-:W4:Y:S04]  /*1fee0*/  LDL.LU R24, [R1+0x20] ;  /* 0x0000200001187983 */ /* 0x001f280000300800 */
[----:B-1----:R-:W4:Y:S04]  /*1fef0*/  LDL.LU R25, [R1+0x24] ;  /* 0x0000240001197983 */ /* 0x002f280000300800 */
[----:B---3--:R-:W4:Y:S04]  /*1ff00*/  LDL.LU R26, [R1+0x28] ;  /* 0x00002800011a7983 */ /* 0x008f280000300800 */
[----:B--2---:R-:W4:Y:S04]  /*1ff10*/  LDL.LU R27, [R1+0x2c] ;  /* 0x00002c00011b7983 */ /* 0x004f280000300800 */
[----:B------:R-:W2:Y:S04]  /*1ff20*/  LDL.LU.64 R10, [R1+0x13a8] ;  /* 0x0013a800010a7983 */ /* 0x000ea80000300a00 */
[----:B------:R-:W3:Y:S04]  /*1ff30*/  LDL.LU.64 R8, [R1+0x13a0] ;  /* 0x0013a00001087983 */ /* 0x000ee80000300a00 */
[----:B------:R-:W-:Y:S04]  /*1ff40*/  STL [R1+0x12b0], R23 ;  /* 0x0012b01701007387 */ /* 0x000fe80000100800 */
[----:B------:R-:W-:Y:S04]  /*1ff50*/  STL [R1+0x1320], R22 ;  /* 0x0013201601007387 */ /* 0x000fe80000100800 */
[----:B------:R0:W-:Y:S04]  /*1ff60*/  STL.64 [R1+0x1318], R20 ;  /* 0x0013181401007387 */ /* 0x0001e80000100a00 */
[----:B0-----:R-:W2:Y:S01]  /*1ff70*/  LDL.LU R20, [R1+0xc0] ;  /* 0x0000c00001147983 */ /* 0x001ea20000300800 */
[----:B------:R-:W-:-:S02]  /*1ff80*/  F2FP.F16.E4M3.UNPACK_B R12, R12 ;  /* 0x0000000cff0c723e */ /* 0x000fc400020006ff */
[----:B------:R-:W-:Y:S02]  /*1ff90*/  F2FP.F16.E4M3.UNPACK_B R13, R13 ;  /* 0x0000000dff0d723e */ /* 0x000fe400020006ff */
[----:B------:R-:W-:Y:S02]  /*1ffa0*/  F2FP.F16.E4M3.UNPACK_B R14, R14 ;  /* 0x0000000eff0e723e */ /* 0x000fe400020006ff */
[----:B------:R-:W-:Y:S02]  /*1ffb0*/  F2FP.F16.E4M3.UNPACK_B R15, R15 ;  /* 0x0000000fff0f723e */ /* 0x000fe400020006ff */
[----:B------:R-:W-:Y:S02]  /*1ffc0*/  F2FP.F16.E4M3.UNPACK_B R2, R2.H1 ;  /* 0x00000002ff02723e */ /* 0x000fe400030006ff */
[----:B------:R-:W-:Y:S01]  /*1ffd0*/  F2FP.F16.E4M3.UNPACK_B R3, R3.H1 ;  /* 0x00000003ff03723e */ /* 0x000fe200030006ff */
[----:B------:R-:W-:Y:S02]  /*1ffe0*/  IMAD.MOV.U32 R22, RZ, RZ, R28 ;  /* 0x000000ffff167224 */ /* 0x000fe400078e001c */
[----:B------:R-:W-:-:S02]  /*1fff0*/  IMAD.MOV.U32 R23, RZ, RZ, R0 ;  /* 0x000000ffff177224 */ /* 0x000fc400078e0000 */
[----:B------:R-:W-:Y:S02]  /*20000*/  IMAD.MOV.U32 R21, RZ, RZ, R29 ;  /* 0x000000ffff157224 */ /* 0x000fe400078e001d */
[----:B----4-:R-:W-:-:S15]  /*20010*/  HMMA.16816.F32 R24, R12, R2, R24 ;  /* 0x000000020c18723c */ /* 0x010fde0000001818 */
[----:B------:R-:W-:-:S08]  /*20020*/  NOP ;  /* 0x0000000000007918 */ /* 0x000fd00000000000 */
[----:B------:R-:W-:Y:S04]  /*20030*/  STL.64 [R1], R24 ;  /* 0x0000001801007387 */ /* 0x000fe80000100a00 */
[----:B------:R-:W-:Y:S04]  /*20040*/  STL.64 [R1+0x8], R26 ;  /* 0x0000081a01007387 */ /* 0x000fe80000100a00 */
[----:B------:R-:W4:Y:S04]  /*20050*/  LDL.LU R28, [R1+0x4c0] ;  /* 0x0004c000011c7983 */ /* 0x000f280000300800 */
        /* <DEDUP_REMOVED lines=8> */
[----:B------:R-:W-:-:S03]  /*200e0*/  IMAD R11, R11, 0x100, R18 ;  /* 0x000001000b0b7824 */ /* 0x000fc600078e0212 */
[----:B------:R-:W4:Y:S04]  /*200f0*/  LDL.LU R18, [R1+0x4a4] ;  /* 0x0004a40001127983 */ /* 0x000f280000300800 */
        /* <DEDUP_REMOVED lines=12> */
[----:B------:R-:W-:-:S02]  /*201c0*/  F2FP.F16.E4M3.UNPACK_B R4, R6.H1 ;  /* 0x00000006ff04723e */ /* 0x000fc400030006ff */
[----:B------:R-:W-:Y:S01]  /*201d0*/  F2FP.F16.E4M3.UNPACK_B R5, R7.H1 ;  /* 0x00000007ff05723e */ /* 0x000fe200030006ff */
[----:B------:R-:W4:Y:S04]  /*201e0*/  LDL.LU R6, [R1+0x170] ;  /* 0x0001700001067983 */ /* 0x000f280000300800 */
[----:B------:R-:W4:Y:S04]  /*201f0*/  LDL.LU R7, [R1+0x174] ;  /* 0x0001740001077983 */ /* 0x000f280000300800 */
[----:B------:R-:W4:Y:S04]  /*20200*/  LDL.LU R16, [R1+0x180] ;  /* 0x0001800001107983 */ /* 0x000f280000300800 */
        /* <DEDUP_REMOVED lines=23> */
[----:B------:R-:W2:Y:S04]  /*20380*/  LDL.LU R22, [R1+0x118] ;  /* 0x0001180001167983 */ /* 0x000ea80000300800 */
[----:B------:R-:W2:Y:S04]  /*20390*/  LDL.LU R23, [R1+0x11c] ;  /* 0x00011c0001177983 */ /* 0x000ea80000300800 */
        /* <DEDUP_REMOVED lines=8> */
[----:B----4-:R-:W-:-:S02]  /*20420*/  F2FP.F16.E4M3.UNPACK_B R6, R6.H1 ;  /* 0x00000006ff06723e */ /* 0x010fc400030006ff */
[----:B------:R-:W-:Y:S01]  /*20430*/  F2FP.F16.E4M3.UNPACK_B R7, R7.H1 ;  /* 0x00000007ff07723e */ /* 0x000fe200030006ff */
[----:B------:R-:W4:Y:S04]  /*20440*/  LDL.LU R25, [R1+0x4e4] ;  /* 0x0004e40001197983 */ /* 0x000f280000300800 */
[----:B------:R-:W4:Y:S02]  /*20450*/  LDL.LU R24, [R1+0x4e0] ;  /* 0x0004e00001187983 */ /* 0x000f240000300800 */
[----:B--2---:R-:W-:-:S15]  /*20460*/  HMMA.16816.F32 R20, R12, R6, R20 ;  /* 0x000000060c14723c */ /* 0x004fde0000001814 */
[----:B------:R-:W-:-:S08]  /*20470*/  NOP ;  /* 0x0000000000007918 */ /* 0x000fd00000000000 */
[----:B------:R-:W-:Y:S04]  /*20480*/  STL.64 [R1+0x130], R20 ;  /* 0x0001301401007387 */ /* 0x000fe80000100a00 */
[----:B------:R0:W-:Y:S04]  /*20490*/  STL.64 [R1+0x138], R22 ;  /* 0x0001381601007387 */ /* 0x0001e80000100a00 */
[----:B0-----:R-:W2:Y:S04]  /*204a0*/  LDL.LU.64 R22, [R1+0x1388] ;  /* 0x0013880001167983 */ /* 0x001ea80000300a00 */
[----:B------:R-:W2:Y:S01]  /*204b0*/  LDL.LU.64 R20, [R1+0x1380] ;  /* 0x0013800001147983 */ /* 0x000ea20000300a00 */
[----:B------:R-:W-:-:S02]  /*204c0*/  F2FP.F16.E4M3.UNPACK_B R16, R16.H1 ;  /* 0x00000010ff10723e */ /* 0x000fc400030006ff */
[----:B------:R-:W-:Y:S02]  /*204d0*/  F2FP.F16.E4M3.UNPACK_B R17, R17.H1 ;  /* 0x00000011ff11723e */ /* 0x000fe400030006ff */
[----:B------:R-:W-:Y:S02]  /*204e0*/  F2FP.F16.E4M3.UNPACK_B R8, R8 ;  /* 0x00000008ff08723e */ /* 0x000fe400020006ff */
[----:B------:R-:W-:Y:S02]  /*204f0*/  F2FP.F16.E4M3.UNPACK_B R9, R9 ;  /* 0x00000009ff09723e */ /* 0x000fe400020006ff */
[----:B------:R-:W-:Y:S01]  /*20500*/  F2FP.F16.E4M3.UNPACK_B R10, R10 ;  /* 0x0000000aff0a723e */ /* 0x000fe200020006ff */
[----:B--2---:R-:W-:Y:S01]  /*20510*/  HMMA.16816.F32 R12, R12, R16, R20 ;  /* 0x000000100c0c723c */ /* 0x004fe20000001814 */
[----:B------:R-:W2:Y:S04]  /*20520*/  LDL.LU.64 R22, [R1+0x1378] ;  /* 0x0013780001167983 */ /* 0x000ea80000300a00 */
[----:B------:R-:W2:Y:S01]  /*20530*/  LDL.LU.64 R20, [R1+0x1370] ;  /* 0x0013700001147983 */ /* 0x000ea20000300a00 */
[----:B------:R-:W-:-:S15]  /*20540*/  F2FP.F16.E4M3.UNPACK_B R11, R11 ;  /* 0x0000000bff0b723e */ /* 0x000fde00020006ff */
[----:B------:R-:W-:-:S02]  /*20550*/  NOP ;  /* 0x0000000000007918 */ /* 0x000fc40000000000 */
        /* <DEDUP_REMOVED lines=22> */
[----:B------:R-:W-:Y:S01]  /*206c0*/  IMAD R15, R0, 0x100, R29 ;  /* 0x00000100000f7824 */ /* 0x000fe200078e021d */
        /* <DEDUP_REMOVED lines=8> */
[----:B------:R0:W-:Y:S04]  /*20750*/  STL [R1+0x1260], R0 ;  /* 0x0012600001007387 */ /* 0x0001e80000100800 */
[----:B0-----:R-:W4:Y:S04]  /*20760*/  LDL.LU R0, [R1+0x4d0] ;  /* 0x0004d00001007983 */ /* 0x001f280000300800 */
[----:B------:R0:W-:Y:S04]  /*20770*/  STL [R1+0x125c], R28 ;  /* 0x00125c1c01007387 */ /* 0x0001e80000100800 */
[----:B0-----:R-:W4:Y:S04]  /*20780*/  LDL.LU R28, [R1+0x4d4] ;  /* 0x0004d400011c7983 */ /* 0x001f280000300800 */
[----:B------:R-:W-:Y:S01]  /*20790*/  STL [R1+0x1258], R29 ;  /* 0x0012581d01007387 */ /* 0x000fe20000100800 */
[----:B--2---:R-:W-:Y:S03]  /*207a0*/  HMMA.16816.F32 R8, R8, R16, R20 ;  /* 0x000000100808723c */ /* 0x004fe60000001814 */
[----:B------:R-:W2:Y:S04]  /*207b0*/  LDL.LU.64 R22, [R1+0x1330] ;  /* 0x0013300001167983 */ /* 0x000ea80000300a00 */
[----:B------:R-:W2:Y:S01]  /*207c0*/  LDL.LU.64 R20, [R1+0x1328] ;  /* 0x0013280001147983 */ /* 0x000ea20000300a00 */
[----:B------:R-:W-:-:S02]  /*207d0*/  F2FP.F16.E4M3.UNPACK_B R12, R12 ;  /* 0x0000000cff0c723e */ /* 0x000fc400020006ff */
[----:B------:R-:W-:Y:S02]  /*207e0*/  F2FP.F16.E4M3.UNPACK_B R13, R13 ;  /* 0x0000000dff0d723e */ /* 0x000fe400020006ff */
[----:B------:R-:W-:Y:S02]  /*207f0*/  F2FP.F16.E4M3.UNPACK_B R14, R14 ;  /* 0x0000000eff0e723e */ /* 0x000fe400020006ff */
[----:B------:R-:W-:-:S09]  /*20800*/  F2FP.F16.E4M3.UNPACK_B R15, R15 ;  /* 0x0000000fff0f723e */ /* 0x000fd200020006ff */
[----:B------:R4:W-:Y:S04]  /*20810*/  STL.64 [R1+0x20], R8 ;  /* 0x0000200801007387 */ /* 0x0009e80000100a00 */
[----:B------:R-:W-:Y:S01]  /*20820*/  STL.64 [R1+0x28], R10 ;  /* 0x0000280a01007387 */ /* 0x000fe20000100a00 */
[----:B----4-:R-:W-:Y:S01]  /*20830*/  IMAD R8, R0, 0x100, R28 ;  /* 0x0000010000087824 */ /* 0x010fe200078e021c */
[----:B--2---:R-:W-:-:S15]  /*20840*/  HMMA.16816.F32 R20, R12, R2, R20 ;  /* 0x000000020c14723c */ /* 0x004fde0000001814 */
[----:B------:R-:W-:-:S09]  /*20850*/  NOP ;  /* 0x0000000000007918 */ /* 0x000fd20000000000 */
[----:B------:R-:W-:Y:S02]  /*20860*/  IMAD.MOV.U32 R29, RZ, RZ, R23 ;  /* 0x000000ffff1d7224 */ /* 0x000fe400078e0017 */
[----:B------:R-:W-:Y:S02]  /*20870*/  IMAD.MOV.U32 R28, RZ, RZ, R22 ;  /* 0x000000ffff1c7224 */ /* 0x000fe400078e0016 */
[----:B------:R-:W-:Y:S01]  /*20880*/  IMAD.MOV.U32 R0, RZ, RZ, R21 ;  /* 0x000000ffff007224 */ /* 0x000fe200078e0015 */
[----:B------:R0:W-:Y:S04]  /*20890*/  STL [R1+0x10], R20 ;  /* 0x0000101401007387 */ /* 0x0001e80000100800 */
[----:B------:R-:W2:Y:S04]  /*208a0*/  LDL.LU R22, [R1+0x1320] ;  /* 0x0013200001167983 */ /* 0x000ea80000300800 */
[----:B0-----:R-:W4:Y:S04]  /*208b0*/  LDL.LU.64 R20, [R1+0x1318] ;  /* 0x0013180001147983 */ /* 0x001f280000300a00 */
[----:B------:R-:W-:Y:S04]  /*208c0*/  STL [R1+0x126c], R29 ;  /* 0x00126c1d01007387 */ /* 0x000fe80000100800 */
[----:B------:R-:W-:Y:S04]  /*208d0*/  STL [R1+0x1268], R28 ;  /* 0x0012681c01007387 */ /* 0x000fe80000100800 */
[----:B------:R-:W-:Y:S04]  /*208e0*/  STL [R1+0x1264], R0 ;  /* 0x0012640001007387 */ /* 0x000fe80000100800 */
[----:B------:R-:W2:Y:S04]  /*208f0*/  LDL.LU R23, [R1+0x50c] ;  /* 0x00050c0001177983 */ /* 0x000ea80000300800 */
[----:B--2---:R-:W-:Y:S04]  /*20900*/  STL.64 [R1+0x12c0], R22 ;  /* 0x0012c01601007387 */ /* 0x004fe80000100a00 */
[----:B----4-:R0:W-:Y:S04]  /*20910*/  STL.64 [R1+0x12b8], R20 ;  /* 0x0012b81401007387 */ /* 0x0101e80000100a00 */
[----:B0-----:R-:W2:Y:S04]  /*20920*/  LDL.LU R20, [R1+0x60] ;  /* 0x0000600001147983 */ /* 0x001ea80000300800 */
[----:B--2---:R-:W-:Y:S04]  /*20930*/  STL [R1+0x12c8], R20 ;  /* 0x0012c81401007387 */ /* 0x004fe80000100800 */
[----:B------:R-:W2:Y:S01]  /*20940*/  LDL.LU R21, [R1+0x64] ;  /* 0x0000640001157983 */ /* 0x000ea20000300800 */
[----:B---3--:R-:W-:-:S02]  /*20950*/  IMAD.MOV.U32 R22, RZ, RZ, R18 ;  /* 0x000000ffff167224 */ /* 0x008fc400078e0012 */
[----:B------:R-:W-:Y:S01]  /*20960*/  IMAD.MOV.U32 R23, RZ, RZ, R19 ;  /* 0x000000ffff177224 */ /* 0x000fe200078e0013 */
[----:B--2---:R0:W-:Y:S04]  /*20970*/  STL [R1+0x12cc], R21 ;  /* 0x0012cc1501007387 */ /* 0x0041e80000100800 */
[----:B------:R-:W2:Y:S04]  /*20980*/  LDL.LU R18, [R1+0x1314] ;  /* 0x0013140001127983 */ /* 0x000ea80000300800 */
[----:B------:R-:W3:Y:S04]  /*20990*/  LDL.LU R11, [R1+0x4ec] ;  /* 0x0004ec00010b7983 */ /* 0x000ee80000300800 */
[----:B------:R-:W3:Y:S04]  /*209a0*/  LDL.LU R19, [R1+0x4e8] ;  /* 0x0004e80001137983 */ /* 0x000ee80000300800 */
[----:B0-----:R-:W4:Y:S04]  /*209b0*/  LDL.LU R21, [R1+0x4f8] ;  /* 0x0004f80001157983 */ /* 0x001f280000300800 */
[----:B------:R-:W4:Y:S04]  /*209c0*/  LDL.LU R20, [R1+0x500] ;  /* 0x0005000001147983 */ /* 0x000f280000300800 */
[----:B------:R-:W-:Y:S04]  /*209d0*/  STL.64 [R1+0x12d8], R22 ;  /* 0x0012d81601007387 */ /* 0x000fe80000100a00 */
[----:B----4-:R0:W-:Y:S04]  /*209e0*/  STL.64 [R1+0x12d0], R20 ;  /* 0x0012d01401007387 */ /* 0x0101e80000100a00 */
[----:B0-----:R-:W4:Y:S04]  /*209f0*/  LDL.LU R20, [R1+0x90] ;  /* 0x0000900001147983 */ /* 0x001f280000300800 */
[----:B------:R-:W4:Y:S04]  /*20a00*/  LDL.LU R21, [R1+0x94] ;  /* 0x0000940001157983 */ /* 0x000f280000300800 */
[----:B------:R-:W2:Y:S04]  /*20a10*/  LDL.LU R22, [R1+0x98] ;  /* 0x0000980001167983 */ /* 0x000ea80000300800 */
[----:B------:R-:W2:Y:S04]  /*20a20*/  LDL.LU R23, [R1+0x9c] ;  /* 0x00009c0001177983 */ /* 0x000ea80000300800 */
[----:B--2---:R-:W-:Y:S04]  /*20a30*/  STL.64 [R1+0x12e8], R22 ;  /* 0x0012e81601007387 */ /* 0x004fe80000100a00 */
[----:B----4-:R0:W-:Y:S04]  /*20a40*/  STL.64 [R1+0x12e0], R20 ;  /* 0x0012e01401007387 */ /* 0x0101e80000100a00 */
        /* <DEDUP_REMOVED lines=15> */
[----:B------:R-:W2:Y:S01]  /*20b40*/  LDL.LU R22, [R1+0xe8] ;  /* 0x0000e80001167983 */ /* 0x000ea20000300800 */
[----:B---3--:R-:W-:-:S02]  /*20b50*/  IMAD.MOV.U32 R23, RZ, RZ, R18 ;  /* 0x000000ffff177224 */ /* 0x008fc400078e0012 */
[----:B------:R-:W-:Y:S02]  /*20b60*/  IMAD R10, R24, 0x100, R25 ;  /* 0x00000100180a7824 */ /* 0x000fe400078e0219 */
[----:B------:R-:W-:Y:S01]  /*20b70*/  IMAD R9, R26, 0x100, R27 ;  /* 0x000001001a097824 */ /* 0x000fe200078e021b */
[----:B------:R-:W3:Y:S04]  /*20b80*/  LDL.LU R24, [R1+0x514] ;  /* 0x0005140001187983 */ /* 0x000ee80000300800 */
[----:B------:R-:W4:Y:S04]  /*20b90*/  LDL.LU R25, [R1+0x51c] ;  /* 0x00051c0001197983 */ /* 0x000f280000300800 */
[----:B------:R-:W4:Y:S04]  /*20ba0*/  LDL.LU R26, [R1+0x524] ;  /* 0x00052400011a7983 */ /* 0x000f280000300800 */
[----:B------:R-:W4:Y:S04]  /*20bb0*/  LDL.LU R27, [R1+0x52c] ;  /* 0x00052c00011b7983 */ /* 0x000f280000300800 */
[----:B------:R-:W4:Y:S01]  /*20bc0*/  LDL.LU R18, [R1+0x528] ;  /* 0x0005280001127983 */ /* 0x000f220000300800 */
[----:B--2---:R-:W-:-:S15]  /*20bd0*/  HMMA.16816.F32 R20, R12, R4, R20 ;  /* 0x000000040c14723c */ /* 0x004fde0000001814 */
[----:B------:R-:W-:-:S08]  /*20be0*/  NOP ;  /* 0x0000000000007918 */ /* 0x000fd00000000000 */
[----:B------:R-:W-:Y:S04]  /*20bf0*/  STL.64 [R1+0x120], R20 ;  /* 0x0001201401007387 */ /* 0x000fe80000100a00 */
[----:B------:R0:W-:Y:S04]  /*20c00*/  STL.64 [R1+0x128], R22 ;  /* 0x0001281601007387 */ /* 0x0001e80000100a00 */
[----:B0-----:R-:W2:Y:S04]  /*20c10*/  LDL.LU.64 R22, [R1+0x1308] ;  /* 0x0013080001167983 */ /* 0x001ea80000300a00 */
[----:B------:R-:W2:Y:S01]  /*20c20*/  LDL.LU.64 R20, [R1+0x1300] ;  /* 0x0013000001147983 */ /* 0x000ea20000300a00 */
[----:B------:R-:W-:Y:S01]  /*20c30*/  IMAD R11, R19, 0x100, R11 ;  /* 0x00000100130b7824 */ /* 0x000fe200078e020b */
[----:B--2---:R-:W-:-:S15]  /*20c40*/  HMMA.16816.F32 R20, R12, R6, R20 ;  /* 0x000000060c14723c */ /* 0x004fde0000001814 */
[----:B------:R-:W-:-:S09]  /*20c50*/  NOP ;  /* 0x0000000000007918 */ /* 0x000fd20000000000 */
[----:B------:R-:W-:Y:S02]  /*20c60*/  IMAD.MOV.U32 R0, RZ, RZ, R22 ;  /* 0x000000ffff007224 */ /* 0x000fe400078e0016 */
[----:B------:R-:W-:Y:S02]  /*20c70*/  IMAD.MOV.U32 R19, RZ, RZ, R23 ;  /* 0x000000ffff137224 */ /* 0x000fe400078e0017 */
[----:B------:R-:W-:Y:S02]  /*20c80*/  IMAD.MOV.U32 R29, RZ, RZ, R20 ;  /* 0x000000ffff1d7224 */ /* 0x000fe400078e0014 */
[----:B------:R-:W-:Y:S01]  /*20c90*/  IMAD.MOV.U32 R28, RZ, RZ, R21 ;  /* 0x000000ffff1c7224 */ /* 0x000fe200078e0015 */
[----:B------:R-:W2:Y:S04]  /*20ca0*/  LDL.LU.64 R22, [R1+0x12f8] ;  /* 0x0012f80001167983 */ /* 0x000ea80000300a00 */
[----:B------:R-:W2:Y:S04]  /*20cb0*/  LDL.LU.64 R20, [R1+0x12f0] ;  /* 0x0012f00001147983 */ /* 0x000ea80000300a00 */
[----:B------:R-:W-:Y:S04]  /*20cc0*/  STL [R1+0x127c], R19 ;  /* 0x00127c1301007387 */ /* 0x000fe80000100800 */
[----:B------:R-:W-:Y:S04]  /*20cd0*/  STL [R1+0x1278], R0 ;  /* 0x0012780001007387 */ /* 0x000fe80000100800 */
[----:B------:R-:W-:Y:S04]  /*20ce0*/  STL [R1+0x1274], R28 ;  /* 0x0012741c01007387 */ /* 0x000fe80000100800 */
[----:B------:R-:W-:Y:S01]  /*20cf0*/  STL [R1+0x1270], R29 ;  /* 0x0012701d01007387 */ /* 0x000fe20000100800 */
[----:B------:R-:W-:Y:S01]  /*20d00*/  F2FP.F16.E4M3.UNPACK_B R8, R8 ;  /* 0x00000008ff08723e */ /* 0x000fe200020006ff */
[----:B--2---:R-:W-:Y:S02]  /*20d10*/  HMMA.16816.F32 R12, R12, R16, R20 ;  /* 0x000000100c0c723c */ /* 0x004fe40000001814 */
[----:B------:R-:W2:Y:S04]  /*20d20*/  LDL.LU.64 R22, [R1+0x12e8] ;  /* 0x0012e80001167983 */ /* 0x000ea80000300a00 */
[----:B------:R-:W2:Y:S01]  /*20d30*/  LDL.LU.64 R20, [R1+0x12e0] ;  /* 0x0012e00001147983 */ /* 0x000ea20000300a00 */
[----:B------:R-:W-:-:S02]  /*20d40*/  F2FP.F16.E4M3.UNPACK_B R9, R9 ;  /* 0x00000009ff09723e */ /* 0x000fc400020006ff */
[----:B------:R-:W-:Y:S02]  /*20d50*/  F2FP.F16.E4M3.UNPACK_B R10, R10 ;  /* 0x0000000aff0a723e */ /* 0x000fe400020006ff */
[----:B------:R-:W-:-:S12]  /*20d60*/  F2FP.F16.E4M3.UNPACK_B R11, R11 ;  /* 0x0000000bff0b723e */ /* 0x000fd800020006ff */
[----:B------:R0:W-:Y:S04]  /*20d70*/  STL.64 [R1+0xe0], R12 ;  /* 0x0000e00c01007387 */ /* 0x0001e80000100a00 */
[----:B------:R1:W-:Y:S04]  /*20d80*/  STL.64 [R1+0xe8], R14 ;  /* 0x0000e80e01007387 */ /* 0x0003e80000100a00 */
[----:B0-----:R-:W3:Y:S04]  /*20d90*/  LDL.LU R12, [R1+0x4f0] ;  /* 0x0004f000010c7983 */ /* 0x001ee80000300800 */
[----:B------:R-:W4:Y:S04]  /*20da0*/  LDL.LU R13, [R1+0x4fc] ;  /* 0x0004fc00010d7983 */ /* 0x000f280000300800 */
[----:B-1----:R-:W4:Y:S04]  /*20db0*/  LDL.LU R14, [R1+0x508] ;  /* 0x00050800010e7983 */ /* 0x002f280000300800 */
[----:B------:R-:W4:Y:S01]  /*20dc0*/  LDL.LU R15, [R1+0x510] ;  /* 0x00051000010f7983 */ /* 0x000f220000300800 */
[----:B--2---:R-:W-:-:S15]  /*20dd0*/  HMMA.16816.F32 R20, R8, R2, R20 ;  /* 0x000000020814723c */ /* 0x004fde0000001814 */
[----:B------:R-:W-:-:S09]  /*20de0*/  NOP ;  /* 0x0000000000007918 */ /* 0x000fd20000000000 */
[----:B------:R-:W-:Y:S02]  /*20df0*/  IMAD.MOV.U32 R28, RZ, RZ, R22 ;  /* 0x000000ffff1c7224 */ /* 0x000fe400078e0016 */
[----:B------:R-:W-:Y:S02]  /*20e00*/  IMAD.MOV.U32 R29, RZ, RZ, R23 ;  /* 0x000000ffff1d7224 */ /* 0x000fe400078e0017 */
[----:B------:R-:W-:Y:S02]  /*20e10*/  IMAD.MOV.U32 R19, RZ, RZ, R20 ;  /* 0x000000ffff137224 */ /* 0x000fe400078e0014 */
[----:B------:R-:W-:Y:S01]  /*20e20*/  IMAD.MOV.U32 R0, RZ, RZ, R21 ;  /* 0x000000ffff007224 */ /* 0x000fe200078e0015 */
[----:B------:R-:W2:Y:S04]  /*20e30*/  LDL.LU.64 R22, [R1+0x12d8] ;  /* 0x0012d80001167983 */ /* 0x000ea80000300a00 */
        /* <DEDUP_REMOVED lines=15> */
[----:B------:R-:W-:-:S02]  /*20f30*/  IMAD R15, R15, 0x100, R24 ;  /* 0x000001000f0f7824 */ /* 0x000fc400078e0218 */
[----:B------:R-:W-:Y:S02]  /*20f40*/  IMAD R18, R18, 0x100, R27 ;  /* 0x0000010012127824 */ /* 0x000fe400078e021b */
[----:B--2---:R-:W-:Y:S02]  /*20f50*/  IMAD R14, R14, 0x100, R23 ;  /* 0x000001000e0e7824 */ /* 0x004fe400078e0217 */
[----:B------:R-:W2:Y:S04]  /*20f60*/  LDL.LU R23, [R1+0x12b0] ;  /* 0x0012b00001177983 */ /* 0x000ea80000300800 */
[----:B------:R-:W2:Y:S01]  /*20f70*/  LDL.LU R24, [R1+0x12ac] ;  /* 0x0012ac0001187983 */ /* 0x000ea20000300800 */
[----:B----4-:R-:W-:Y:S02]  /*20f80*/  IMAD R4, R4, 0x100, R25 ;  /* 0x0000010004047824 */ /* 0x010fe400078e0219 */
[----:B---3--:R-:W-:Y:S01]  /*20f90*/  IMAD R5, R5, 0x100, R26 ;  /* 0x0000010005057824 */ /* 0x008fe200078e021a */
[----:B------:R-:W2:Y:S04]  /*20fa0*/  LDL.LU R25, [R1+0x12a8] ;  /* 0x0012a80001197983 */ /* 0x000ea80000300800 */
[----:B------:R-:W2:Y:S04]  /*20fb0*/  LDL.LU R26, [R1+0x12a4] ;  /* 0x0012a400011a7983 */ /* 0x000ea80000300800 */
[----:B------:R-:W2:Y:S02]  /*20fc0*/  LDL.LU R27, [R1+0x12a0] ;  /* 0x0012a000011b7983 */ /* 0x000ea40000300800 */
[----:B--2---:R-:W-:-:S15]  /*20fd0*/  HMMA.16816.F32 R24, R8, R6, R24 ;  /* 0x000000060818723c */ /* 0x004fde0000001818 */
[----:B------:R-:W-:-:S08]  /*20fe0*/  NOP ;  /* 0x0000000000007918 */ /* 0x000fd00000000000 */
[----:B------:R-:W-:Y:S04]  /*20ff0*/  STL.64 [R1+0x11c0], R26 ;  /* 0x0011c01a01007387 */ /* 0x000fe80000100a00 */
[----:B------:R0:W-:Y:S04]  /*21000*/  STL.64 [R1+0x11b8], R24 ;  /* 0x0011b81801007387 */ /* 0x0001e80000100a00 */
[----:B0-----:R-:W2:Y:S04]  /*21010*/  LDL.LU R24, [R1] ;  /* 0x0000000001187983 */ /* 0x001ea80000300800 */
[----:B------:R-:W2:Y:S04]  /*21020*/  LDL.LU R25, [R1+0x4] ;  /* 0x0000040001197983 */ /* 0x000ea80000300800 */
[----:B------:R-:W2:Y:S04]  /*21030*/  LDL.LU R26, [R1+0x8] ;  /* 0x00000800011a7983 */ /* 0x000ea80000300800 */
[----:B------:R-:W2:Y:S01]  /*21040*/  LDL.LU R27, [R1+0xc] ;  /* 0x00000c00011b7983 */ /* 0x000ea20000300800 */
[----:B------:R-:W-:Y:S01]  /*21050*/  HMMA.16816.F32 R20, R8, R16, R20 ;  /* 0x000000100814723c */ /* 0x000fe20000001814 */
[----:B------:R-:W-:-:S02]  /*21060*/  F2FP.F16.E4M3.UNPACK_B R12, R12 ;  /* 0x0000000cff0c723e */ /* 0x000fc400020006ff */
[----:B------:R-:W-:Y:S02]  /*21070*/  F2FP.F16.E4M3.UNPACK_B R13, R13 ;  /* 0x0000000dff0d723e */ /* 0x000fe400020006ff */
[----:B------:R-:W-:Y:S02]  /*21080*/  F2FP.F16.E4M3.UNPACK_B R14, R14 ;  /* 0x0000000eff0e723e */ /* 0x000fe400020006ff */
[----:B------:R-:W-:Y:S02]  /*21090*/  F2FP.F16.E4M3.UNPACK_B R15, R15 ;  /* 0x0000000fff0f723e */ /* 0x000fe400020006ff */
[----:B------:R-:W-:Y:S02]  /*210a0*/  F2FP.F16.E4M3.UNPACK_B R2, R2 ;  /* 0x00000002ff02723e */ /* 0x000fe400020006ff */
[----:B------:R-:W-:Y:S01]  /*210b0*/  F2FP.F16.E4M3.UNPACK_B R3, R3 ;  /* 0x00000003ff03723e */ /* 0x000fe200020006ff */
[----:B------:R-:W3:Y:S04]  /*210c0*/  LDL R6, [R1+0x178] ;  /* 0x0001780001067983 */ /* 0x000ee80000100800 */
[----:B------:R-:W4:Y:S04]  /*210d0*/  LDL R7, [R1+0x17c] ;  /* 0x00017c0001077983 */ /* 0x000f280000100800 */
[----:B------:R-:W3:Y:S04]  /*210e0*/  LDL.LU R10, [R1+0x534] ;  /* 0x00053400010a7983 */ /* 0x000ee80000300800 */
[----:B------:R-:W3:Y:S04]  /*210f0*/  LDL.LU R11, [R1+0x530] ;  /* 0x00053000010b7983 */ /* 0x000ee80000300800 */
[----:B------:R-:W4:Y:S04]  /*21100*/  LDL R16, [R1+0x168] ;  /* 0x0001680001107983 */ /* 0x000f280000100800 */
[----:B------:R-:W3:Y:S01]  /*21110*/  LDL R17, [R1+0x16c] ;  /* 0x00016c0001117983 */ /* 0x000ee20000100800 */
[----:B------:R-:W-:-:S02]  /*21120*/  F2FP.F16.E4M3.UNPACK_B R8, R4 ;  /* 0x00000004ff08723e */ /* 0x000fc400020006ff */
[----:B------:R-:W-:Y:S01]  /*21130*/  F2FP.F16.E4M3.UNPACK_B R9, R5 ;  /* 0x00000005ff09723e */ /* 0x000fe200020006ff */
[----:B------:R0:W-:Y:S04]  /*21140*/  STL [R1+0x11a4], R20 ;  /* 0x0011a41401007387 */ /* 0x0001e80000100800 */
[----:B------:R1:W-:Y:S04]  /*21150*/  STL [R1+0x11a0], R21 ;  /* 0x0011a01501007387 */ /* 0x0003e80000100800 */
[----:B------:R1:W-:Y:S04]  /*21160*/  STL [R1+0x119c], R22 ;  /* 0x00119c1601007387 */ /* 0x0003e80000100800 */
[----:B------:R1:W-:Y:S04]  /*21170*/  STL [R1+0x1198], R23 ;  /* 0x0011981701007387 */ /* 0x0003e80000100800 */
[----:B0-----:R-:W3:Y:S04]  /*21180*/  LDL.LU R20, [R1+0x140] ;  /* 0x0001400001147983 */ /* 0x001ee80000300800 */
[----:B-1----:R-:W3:Y:S04]  /*21190*/  LDL.LU R21, [R1+0x144] ;  /* 0x0001440001157983 */ /* 0x002ee80000300800 */
[----:B------:R-:W3:Y:S04]  /*211a0*/  LDL.LU R22, [R1+0x148] ;  /* 0x0001480001167983 */ /* 0x000ee80000300800 */
[----:B------:R-:W3:Y:S04]  /*211b0*/  LDL.LU R23, [R1+0x14c] ;  /* 0x00014c0001177983 */ /* 0x000ee80000300800 */
[----:B------:R-:W3:Y:S04]  /*211c0*/  LDL R4, [R1+0x188] ;  /* 0x0001880001047983 */ /* 0x000ee80000100800 */
[----:B------:R-:W3:Y:S01]  /*211d0*/  LDL R5, [R1+0x18c] ;  /* 0x00018c0001057983 */ /* 0x000ee20000100800 */
[----:B--2---:R-:W-:-:S15]  /*211e0*/  HMMA.16816.F32 R24, R12, R2, R24 ;  /* 0x000000020c18723c */ /* 0x004fde0000001818 */
[----:B------:R-:W-:-:S08]  /*211f0*/  NOP ;  /* 0x0000000000007918 */ /* 0x000fd00000000000 */
[----:B------:R0:W-:Y:S04]  /*21200*/  STL.64 [R1+0xc0], R24 ;  /* 0x0000c01801007387 */ /* 0x0001e80000100a00 */
[----:B------:R1:W-:Y:S04]  /*21210*/  STL.64 [R1+0xc8], R26 ;  /* 0x0000c81a01007387 */ /* 0x0003e80000100a00 */
[----:B0-----:R-:W2:Y:S04]  /*21220*/  LDL.LU R24, [R1+0x30] ;  /* 0x0000300001187983 */ /* 0x001ea80000300800 */
[----:B------:R-:W2:Y:S04]  /*21230*/  LDL.LU R25, [R1+0x34] ;  /* 0x0000340001197983 */ /* 0x000ea80000300800 */
[----:B-1----:R-:W4:Y:S04]  /*21240*/  LDL.LU R26, [R1+0x38] ;  /* 0x00003800011a7983 */ /* 0x002f280000300800 */
[----:B------:R-:W4:Y:S04]  /*21250*/  LDL.LU R27, [R1+0x3c] ;  /* 0x00003c00011b7983 */ /* 0x000f280000300800 */
[----:B----4-:R-:W-:Y:S04]  /*21260*/  STL.64 [R1+0x1288], R26 ;  /* 0x0012881a01007387 */ /* 0x010fe80000100a00 */
[----:B--2---:R0:W-:Y:S04]  /*21270*/  STL.64 [R1+0x1280], R24 ;  /* 0x0012801801007387 */ /* 0x0041e80000100a00 */
[----:B0-----:R-:W2:Y:S04]  /*21280*/  LDL.LU R24, [R1+0x130] ;  /* 0x0001300001187983 */ /* 0x001ea80000300800 */
[----:B------:R-:W2:Y:S04]  /*21290*/  LDL.LU R25, [R1+0x134] ;  /* 0x0001340001197983 */ /* 0x000ea80000300800 */
[----:B------:R-:W4:Y:S04]  /*212a0*/  LDL.LU R26, [R1+0x138] ;  /* 0x00013800011a7983 */ /* 0x000f280000300800 */
[----:B------:R-:W4:Y:S01]  /*212b0*/  LDL.LU R27, [R1+0x13c] ;  /* 0x00013c00011b7983 */ /* 0x000f220000300800 */
[----:B------:R-:W-:-:S02]  /*212c0*/  F2FP.F16.E4M3.UNPACK_B R16, R16 ;  /* 0x00000010ff10723e */ /* 0x000fc400020006ff */
[----:B---3--:R-:W-:Y:S01]  /*212d0*/  F2FP.F16.E4M3.UNPACK_B R17, R17 ;  /* 0x00000011ff11723e */ /* 0x008fe200020006ff */
[----:B------:R-:W-:Y:S01]  /*212e0*/  IMAD R11, R11, 0x100, R10 ;  /* 0x000001000b0b7824 */ /* 0x000fe200078e020a */
[----:B------:R-:W-:Y:S01]  /*212f0*/  F2FP.F16.E4M3.UNPACK_B R10, R18 ;  /* 0x00000012ff0a723e */ /* 0x000fe200020006ff */
[----:B----4-:R-:W-:Y:S04]  /*21300*/  STL.64 [R1+0x1298], R26 ;  /* 0x0012981a01007387 */ /* 0x010fe80000100a00 */
[----:B--2---:R0:W-:Y:S04]  /*21310*/  STL.64 [R1+0x1290], R24 ;  /* 0x0012901801007387 */ /* 0x0041e80000100a00 */
[----:B------:R-:W2:Y:S01]  /*21320*/  LDL.LU R18, [R1+0x538] ;  /* 0x0005380001127983 */ /* 0x000ea20000300800 */
[----:B0-----:R-:W-:-:S15]  /*21330*/  HMMA.16816.F32 R24, R12, R16, R20 ;  /* 0x000000100c18723c */ /* 0x001fde0000001814 */
[----:B------:R-:W-:-:S09]  /*21340*/  NOP ;  /* 0x0000000000007918 */ /* 0x000fd20000000000 */
[----:B------:R-:W-:Y:S02]  /*21350*/  IMAD.MOV.U32 R23, RZ, RZ, R27 ;  /* 0x000000ffff177224 */ /* 0x000fe400078e001b */
[----:B------:R-:W-:Y:S02]  /*21360*/  IMAD.MOV.U32 R22, RZ, RZ, R26 ;  /* 0x000000ffff167224 */ /* 0x000fe400078e001a */
[----:B------:R-:W-:Y:S02]  /*21370*/  IMAD.MOV.U32 R21, RZ, RZ, R25 ;  /* 0x000000ffff157224 */ /* 0x000fe400078e0019 */
[----:B------:R-:W-:Y:S01]  /*21380*/  IMAD.MOV.U32 R20, RZ, RZ, R24 ;  /* 0x000000ffff147224 */ /* 0x000fe200078e0018 */
[----:B------:R-:W3:Y:S04]  /*21390*/  LDL.LU.64 R26, [R1+0x1298] ;  /* 0x00129800011a7983 */ /* 0x000ee80000300a00 */
[----:B------:R-:W3:Y:S04]  /*213a0*/  LDL.LU.64 R24, [R1+0x1290] ;  /* 0x0012900001187983 */ /* 0x000ee80000300a00 */
[----:B------:R-:W-:Y:S04]  /*213b0*/  STL [R1+0x11b4], R23 ;  /* 0x0011b41701007387 */ /* 0x000fe80000100800 */
[----:B------:R-:W-:Y:S04]  /*213c0*/  STL [R1+0x11b0], R22 ;  /* 0x0011b01601007387 */ /* 0x000fe80000100800 */
[----:B------:R-:W-:Y:S04]  /*213d0*/  STL [R1+0x11ac], R21 ;  /* 0x0011ac1501007387 */ /* 0x000fe80000100800 */
[----:B------:R0:W-:Y:S04]  /*213e0*/  STL [R1+0x11a8], R20 ;  /* 0x0011a81401007387 */ /* 0x0001e80000100800 */
[----:B0-----:R-:W4:Y:S04]  /*213f0*/  LDL.LU R20, [R1+0x50] ;  /* 0x0000500001147983 */ /* 0x001f280000300800 */
[----:B------:R-:W4:Y:S04]  /*21400*/  LDL.LU R21, [R1+0x54] ;  /* 0x0000540001157983 */ /* 0x000f280000300800 */
[----:B------:R-:W4:Y:S04]  /*21410*/  LDL.LU R22, [R1+0x58] ;  /* 0x0000580001167983 */ /* 0x000f280000300800 */
[----:B------:R-:W4:Y:S01]  /*21420*/  LDL.LU R23, [R1+0x5c] ;  /* 0x00005c0001177983 */ /* 0x000f220000300800 */
[----:B------:R-:W-:-:S02]  /*21430*/  F2FP.F16.E4M3.UNPACK_B R6, R6 ;  /* 0x00000006ff06723e */ /* 0x000fc400020006ff */
[----:B------:R-:W-:Y:S02]  /*21440*/  F2FP.F16.E4M3.UNPACK_B R7, R7 ;  /* 0x00000007ff07723e */ /* 0x000fe400020006ff */
[----:B------:R-:W-:Y:S02]  /*21450*/  F2FP.F16.E4M3.UNPACK_B R4, R4 ;  /* 0x00000004ff04723e */ /* 0x000fe400020006ff */
[----:B------:R-:W-:-:S03]  /*21460*/  F2FP.F16.E4M3.UNPACK_B R5, R5 ;  /* 0x00000005ff05723e */ /* 0x000fc600020006ff */
[C---:B---3--:R-:W-:Y:S06]  /*21470*/  HMMA.16816.F32 R24, R12.reuse, R6, R24 ;  /* 0x000000060c18723c */ /* 0x048fec0000001818 */
[----:B----4-:R-:W-:-:S15]  /*21480*/  HMMA.16816.F32 R12, R12, R4, R20 ;  /* 0x000000040c0c723c */ /* 0x010fde0000001814 */
[----:B------:R-:W-:-:S02]  /*21490*/  NOP ;  /* 0x0000000000007918 */ /* 0x000fc40000000000 */
[----:B------:R-:W-:Y:S04]  /*214a0*/  STL.64 [R1+0xf0], R24 ;  /* 0x0000f01801007387 */ /* 0x000fe80000100a00 */
[----:B------:R0:W-:Y:S04]  /*214b0*/  STL.64 [R1+0xf8], R26 ;  /* 0x0000f81a01007387 */ /* 0x0001e80000100a00 */
[----:B0-----:R-:W3:Y:S04]  /*214c0*/  LDL.LU.64 R26, [R1+0x1288] ;  /* 0x00128800011a7983 */ /* 0x001ee80000300a00 */
[----:B------:R-:W3:Y:S04]  /*214d0*/  LDL.LU.64 R24, [R1+0x1280] ;  /* 0x0012800001187983 */ /* 0x000ee80000300a00 */
[----:B------:R0:W-:Y:S01]  /*214e0*/  STL [R1+0x1254], R6 ;  /* 0x0012540601007387 */ /* 0x0001e20000100800 */
[----:B------:R-:W-:-:S02]  /*214f0*/  IMAD.MOV.U32 R23, RZ, RZ, R12 ;  /* 0x000000ffff177224 */ /* 0x000fc400078e000c */
[----:B------:R-:W-:Y:S02]  /*21500*/  IMAD.MOV.U32 R22, RZ, RZ, R13 ;  /* 0x000000ffff167224 */ /* 0x000fe400078e000d */
[----:B------:R-:W-:Y:S02]  /*21510*/  IMAD.MOV.U32 R21, RZ, RZ, R14 ;  /* 0x000000ffff157224 */ /* 0x000fe400078e000e */
[----:B------:R-:W-:Y:S01]  /*21520*/  IMAD.MOV.U32 R20, RZ, RZ, R15 ;  /* 0x000000ffff147224 */ /* 0x000fe200078e000f */
[----:B0-----:R-:W2:Y:S04]  /*21530*/  LDL.LU R6, [R1+0x53c] ;  /* 0x00053c0001067983 */ /* 0x001ea80000300800 */
[----:B------:R-:W-:Y:S04]  /*21540*/  STL [R1+0x1250], R7 ;  /* 0x0012500701007387 */ /* 0x000fe80000100800 */
[----:B------:R-:W4:Y:S04]  /*21550*/  LDL.LU R12, [R1+0x40] ;  /* 0x00004000010c7983 */ /* 0x000f280000300800 */
[----:B------:R-:W4:Y:S04]  /*21560*/  LDL.LU R13, [R1+0x44] ;  /* 0x00004400010d7983 */ /* 0x000f280000300800 */
[----:B------:R-:W4:Y:S04]  /*21570*/  LDL.LU R14, [R1+0x48] ;  /* 0x00004800010e7983 */ /* 0x000f280000300800 */
[----:B------:R-:W4:Y:S01]  /*21580*/  LDL.LU R15, [R1+0x4c] ;  /* 0x00004c00010f7983 */ /* 0x000f220000300800 */
[----:B------:R-:W-:-:S03]  /*21590*/  F2FP.F16.E4M3.UNPACK_B R11, R11 ;  /* 0x0000000bff0b723e */ /* 0x000fc600020006ff */
[----:B------:R-:W-:Y:S04]  /*215a0*/  STL [R1+0x1228], R20 ;  /* 0x0012281401007387 */ /* 0x000fe80000100800 */
[----:B------:R-:W-:Y:S04]  /*215b0*/  STL [R1+0x1214], R21 ;  /* 0x0012141501007387 */ /* 0x000fe80000100800 */
[----:B------:R-:W-:Y:S04]  /*215c0*/  STL [R1+0x1210], R22 ;  /* 0x0012101601007387 */ /* 0x000fe80000100800 */
[----:B------:R4:W-:Y:S04]  /*215d0*/  STL [R1+0x11c8], R23 ;  /* 0x0011c81701007387 */ /* 0x0009e80000100800 */
[----:B------:R-:W-:Y:S01]  /*215e0*/  STL [R1+0x122c], R3 ;  /* 0x00122c0301007387 */ /* 0x000fe20000100800 */
[----:B----4-:R-:W-:-:S15]  /*215f0*/  HMMA.16816.F32 R20, R8, R2, R12 ;  /* 0x000000020814723c */ /* 0x010fde000000180c */
[----:B------:R-:W-:-:S08]  /*21600*/  NOP ;  /* 0x0000000000007918 */ /* 0x000fd00000000000 */
[----:B------:R-:W-:Y:S04]  /*21610*/  STL.64 [R1+0x90], R20 ;  /* 0x0000901401007387 */ /* 0x000fe80000100a00 */
[----:B------:R3:W-:Y:S02]  /*21620*/  STL.64 [R1+0x98], R22 ;  /* 0x0000981601007387 */ /* 0x0007e40000100a00 */
[----:B---3--:R-:W-:Y:S02]  /*21630*/  HMMA.16816.F32 R20, R8, R16, R24 ;  /* 0x000000100814723c */ /* 0x008fe40000001818 */
[----:B------:R-:W3:-:S15]  /*21640*/  LDL.LU R24, [R1+0xa0] ;  /* 0x0000a00001187983 */ /* 0x000ede0000300800 */
[----:B------:R-:W-:-:S06]  /*21650*/  NOP ;  /* 0x0000000000007918 */ /* 0x000fcc0000000000 */
[----:B------:R-:W-:Y:S04]  /*21660*/  STL.64 [R1+0x70], R20 ;  /* 0x0000701401007387 */ /* 0x000fe80000100a00 */
[----:B------:R-:W-:Y:S04]  /*21670*/  STL.64 [R1+0x78], R22 ;  /* 0x0000781601007387 */ /* 0x000fe80000100a00 */
[----:B------:R-:W3:Y:S04]  /*21680*/  LDL.LU R25, [R1+0xa4] ;  /* 0x0000a40001197983 */ /* 0x000ee80000300800 */
[----:B------:R-:W4:Y:S04]  /*21690*/  LDL.LU R26, [R1+0xa8] ;  /* 0x0000a800011a7983 */ /* 0x000f280000300800 */
[----:B------:R-:W4:Y:S04]  /*216a0*/  LDL.LU R27, [R1+0xac] ;  /* 0x0000ac00011b7983 */ /* 0x000f280000300800 */
[----:B----4-:R0:W-:Y:S04]  /*216b0*/  STL.64 [R1+0x11d8], R26 ;  /* 0x0011d81a01007387 */ /* 0x0101e80000100a00 */
[----:B---3--:R1:W-:Y:S01]  /*216c0*/  STL.64 [R1+0x11d0], R24 ;  /* 0x0011d01801007387 */ /* 0x0083e20000100a00 */
[----:B0-----:R-:W-:-:S02]  /*216d0*/  IMAD.MOV.U32 R26, RZ, RZ, R28 ;  /* 0x000000ffff1a7224 */ /* 0x001fc400078e001c */
[----:B-1----:R-:W-:Y:S02]  /*216e0*/  IMAD.MOV.U32 R24, RZ, RZ, R19 ;  /* 0x000000ffff187224 */ /* 0x002fe400078e0013 */
[----:B------:R-:W-:Y:S01]  /*216f0*/  IMAD.MOV.U32 R27, RZ, RZ, R29 ;  /* 0x000000ffff1b7224 */ /* 0x000fe200078e001d */
[----:B------:R-:W3:Y:S01]  /*21700*/  LDL.LU R19, [R1+0x127c] ;  /* 0x00127c0001137983 */ /* 0x000ee20000300800 */
[----:B------:R-:W-:-:S03]  /*21710*/  IMAD.MOV.U32 R25, RZ, RZ, R0 ;  /* 0x000000ffff197224 */ /* 0x000fc600078e0000 */
[----:B------:R-:W4:Y:S04]  /*21720*/  LDL.LU R0, [R1+0x1278] ;  /* 0x0012780001007983 */ /* 0x000f280000300800 */
[----:B------:R-:W3:Y:S04]  /*21730*/  LDL.LU R28, [R1+0x1274] ;  /* 0x00127400011c7983 */ /* 0x000ee80000300800 */
[----:B------:R-:W4:Y:S04]  /*21740*/  LDL.LU R29, [R1+0x1270] ;  /* 0x00127000011d7983 */ /* 0x000f280000300800 */
[----:B------:R-:W-:Y:S04]  /*21750*/  STL.64 [R1+0x11e8], R26 ;  /* 0x0011e81a01007387 */ /* 0x000fe80000100a00 */
[----:B------:R0:W-:Y:S04]  /*21760*/  STL.64 [R1+0x11e0], R24 ;  /* 0x0011e01801007387 */ /* 0x0001e80000100a00 */
[----:B0-----:R-:W3:Y:S04]  /*21770*/  LDL.LU R24, [R1+0xe0] ;  /* 0x0000e00001187983 */ /* 0x001ee80000300800 */
[----:B------:R-:W3:Y:S04]  /*21780*/  LDL.LU R25, [R1+0xe4] ;  /* 0x0000e40001197983 */ /* 0x000ee80000300800 */
[----:B------:R-:W4:Y:S04]  /*21790*/  LDL.LU R26, [R1+0xe8] ;  /* 0x0000e800011a7983 */ /* 0x000f280000300800 */
[----:B------:R-:W4:Y:S04]  /*217a0*/  LDL.LU R27, [R1+0xec] ;  /* 0x0000ec00011b7983 */ /* 0x000f280000300800 */
[----:B------:R-:W3:Y:S04]  /*217b0*/  LDL.LU R21, [R1+0x56c] ;  /* 0x00056c0001157983 */ /* 0x000ee80000300800 */
[----:B------:R-:W3:Y:S01]  /*217c0*/  LDL.LU R22, [R1+0x574] ;  /* 0x0005740001167983 */ /* 0x000ee20000300800 */
[----:B--2---:R-:W-:-:S03]  /*217d0*/  IMAD R12, R18, 0x100, R6 ;  /* 0x00000100120c7824 */ /* 0x004fc600078e0206 */
[----:B----4-:R-:W-:Y:S04]  /*217e0*/  STL.64 [R1+0x11f8], R26 ;  /* 0x0011f81a01007387 */ /* 0x010fe80000100a00 */
[----:B---3--:R0:W-:Y:S02]  /*217f0*/  STL.64 [R1+0x11f0], R24 ;  /* 0x0011f01801007387 */ /* 0x0081e40000100a00 */
[----:B0-----:R-:W-:Y:S02]  /*21800*/  IMAD.MOV.U32 R24, RZ, RZ, R29 ;  /* 0x000000ffff187224 */ /* 0x001fe400078e001d */
[----:B------:R-:W-:Y:S01]  /*21810*/  IMAD.MOV.U32 R25, RZ, RZ, R28 ;  /* 0x000000ffff197224 */ /* 0x000fe200078e001c */
[----:B------:R-:W2:Y:S04]  /*21820*/  LDL.LU R29, [R1+0x126c] ;  /* 0x00126c00011d7983 */ /* 0x000ea80000300800 */
[----:B------:R-:W3:Y:S01]  /*21830*/  LDL.LU R28, [R1+0x1268] ;  /* 0x00126800011c7983 */ /* 0x000ee20000300800 */
[----:B------:R-:W-:-:S02]  /*21840*/  IMAD.MOV.U32 R26, RZ, RZ, R0 ;  /* 0x000000ffff1a7224 */ /* 0x000fc400078e0000 */
[----:B------:R-:W-:Y:S01]  /*21850*/  IMAD.MOV.U32 R27, RZ, RZ, R19 ;  /* 0x000000ffff1b7224 */ /* 0x000fe200078e0013 */
        /* <DEDUP_REMOVED lines=9> */
[----:B------:R-:W-:Y:S04]  /*218f0*/  STL.64 [R1+0x1208], R26 ;  /* 0x0012081a01007387 */ /* 0x000fe80000100a00 */
[----:B------:R0:W-:Y:S04]  /*21900*/  STL.64 [R1+0x1200], R24 ;  /* 0x0012001801007387 */ /* 0x0001e80000100a00 */
[----:B0-----:R-:W2:Y:S04]  /*21910*/  LDL.LU R24, [R1+0x120] ;  /* 0x0001200001187983 */ /* 0x001ea80000300800 */
[----:B------:R-:W2:Y:S04]  /*21920*/  LDL.LU R25, [R1+0x124] ;  /* 0x0001240001197983 */ /* 0x000ea80000300800 */
[----:B------:R-:W3:Y:S04]  /*21930*/  LDL.LU R26, [R1+0x128] ;  /* 0x00012800011a7983 */ /* 0x000ee80000300800 */
[----:B------:R-:W3:Y:S04]  /*21940*/  LDL.LU R27, [R1+0x12c] ;  /* 0x00012c00011b7983 */ /* 0x000ee80000300800 */
[----:B---3--:R-:W-:Y:S04]  /*21950*/  STL.64 [R1+0x1220], R26 ;  /* 0x0012201a01007387 */ /* 0x008fe80000100a00 */
[----:B--2---:R0:W-:Y:S04]  /*21960*/  STL.64 [R1+0x1218], R24 ;  /* 0x0012181801007387 */ /* 0x0041e80000100a00 */
[----:B0-----:R-:W2:Y:S01]  /*21970*/  LDL.LU R24, [R1+0x10] ;  /* 0x0000100001187983 */ /* 0x001ea20000300800 */
[----:B------:R-:W-:-:S02]  /*21980*/  IMAD.MOV.U32 R26, RZ, RZ, R28 ;  /* 0x000000ffff1a7224 */ /* 0x000fc400078e001c */
[----:B------:R-:W-:Y:S02]  /*21990*/  IMAD.MOV.U32 R27, RZ, RZ, R29 ;  /* 0x000000ffff1b7224 */ /* 0x000fe400078e001d */
[----:B----4-:R-:W-:Y:S02]  /*219a0*/  IMAD.MOV.U32 R25, RZ, RZ, R0 ;  /* 0x000000ffff197224 */ /* 0x010fe400078e0000 */
        /* <DEDUP_REMOVED lines=11> */
[----:B------:R-:W-:Y:S01]  /*21a60*/  IMAD R15, R15, 0x100, R7 ;  /* 0x000001000f0f7824 */ /* 0x000fe200078e0207 */
[----:B---3--:R0:W-:Y:S04]  /*21a70*/  STL.64 [R1+0x1248], R26 ;  /* 0x0012481a01007387 */ /* 0x0081e80000100a00 */
[----:B--2---:R1:W-:Y:S01]  /*21a80*/  STL.64 [R1+0x1240], R24 ;  /* 0x0012401801007387 */ /* 0x0043e20000100a00 */
[----:B0-----:R-:W-:-:S03]  /*21a90*/  IMAD.MOV.U32 R27, RZ, RZ, R0 ;  /* 0x000000ffff1b7224 */ /* 0x001fc600078e0000 */
[----:B-1----:R-:W2:Y:S04]  /*21aa0*/  LDL.LU R24, [R1+0x80] ;  /* 0x0000800001187983 */ /* 0x002ea80000300800 */
[----:B------:R-:W3:Y:S01]  /*21ab0*/  LDL.LU R23, [R1+0x57c] ;  /* 0x00057c0001177983 */ /* 0x000ee20000300800 */
[----:B----4-:R-:W-:-:S03]  /*21ac0*/  IMAD.MOV.U32 R26, RZ, RZ, R28 ;  /* 0x000000ffff1a7224 */ /* 0x010fc600078e001c */
[----:B------:R-:W4:Y:S01]  /*21ad0*/  LDL.LU R0, [R1+0x580] ;  /* 0x0005800001007983 */ /* 0x000f220000300800 */
[----:B------:R-:W-:-:S03]  /*21ae0*/  IMAD.MOV.U32 R25, RZ, RZ, R29 ;  /* 0x000000ffff197224 */ /* 0x000fc600078e001d */
[----:B------:R-:W4:Y:S04]  /*21af0*/  LDL.LU R28, [R1+0x5a0] ;  /* 0x0005a000011c7983 */ /* 0x000f280000300800 */
[----:B------:R-:W4:Y:S04]  /*21b00*/  LDL.LU R29, [R1+0x5a8] ;  /* 0x0005a800011d7983 */ /* 0x000f280000300800 */
        /* <DEDUP_REMOVED lines=21> */
[----:B------:R-:W-:Y:S02]  /*21c60*/  F2FP.F16.E4M3.UNPACK_B R13, R13 ;  /* 0x0000000dff0d723e */ /* 0x000fe400020006ff */
[----:B------:R-:W-:Y:S01]  /*21c70*/  F2FP.F16.E4M3.UNPACK_B R14, R14 ;  /* 0x0000000eff0e723e */ /* 0x000fe200020006ff */
[----:B---3--:R-:W-:Y:S02]  /*21c80*/  IMAD R8, R8, 0x100, R3 ;  /* 0x0000010008087824 */ /* 0x008fe400078e0203 */
[----:B------:R-:W2:Y:S01]  /*21c90*/  LDL.LU R3, [R1+0x122c] ;  /* 0x00122c0001037983 */ /* 0x000ea20000300800 */
[----:B------:R-:W-:Y:S01]  /*21ca0*/  F2FP.F16.E4M3.UNPACK_B R15, R15 ;  /* 0x0000000fff0f723e */ /* 0x000fe200020006ff */
[----:B----4-:R-:W-:Y:S02]  /*21cb0*/  IMAD R9, R9, 0x100, R20 ;  /* 0x0000010009097824 */ /* 0x010fe400078e0214 */
[----:B------:R-:W3:Y:S04]  /*21cc0*/  LDL.LU R20, [R1+0x1228] ;  /* 0x0012280001147983 */ /* 0x000ee80000300800 */
[----:B--2---:R-:W-:-:S15]  /*21cd0*/  HMMA.16816.F32 R24, R12, R2, R24 ;  /* 0x000000020c18723c */ /* 0x004fde0000001818 */
[----:B------:R-:W-:-:S08]  /*21ce0*/  NOP ;  /* 0x0000000000007918 */ /* 0x000fd00000000000 */
[----:B------:R-:W-:Y:S04]  /*21cf0*/  STL.64 [R1+0x30], R24 ;  /* 0x0000301801007387 */ /* 0x000fe80000100a00 */
[----:B------:R0:W-:Y:S04]  /*21d00*/  STL.64 [R1+0x38], R26 ;  /* 0x0000381a01007387 */ /* 0x0001e80000100a00 */
[----:B0-----:R-:W2:Y:S04]  /*21d10*/  LDL.LU.64 R26, [R1+0x1220] ;  /* 0x00122000011a7983 */ /* 0x001ea80000300a00 */
[----:B------:R-:W2:Y:S01]  /*21d20*/  LDL.LU.64 R24, [R1+0x1218] ;  /* 0x0012180001187983 */ /* 0x000ea20000300a00 */
[----:B------:R-:W-:-:S02]  /*21d30*/  IMAD R10, R10, 0x100, R21 ;  /* 0x000001000a0a7824 */ /* 0x000fc400078e0215 */
[----:B------:R-:W-:Y:S01]  /*21d40*/  IMAD R11, R11, 0x100, R22 ;  /* 0x000001000b0b7824 */ /* 0x000fe200078e0216 */
[----:B------:R-:W4:Y:S04]  /*21d50*/  LDL.LU R21, [R1+0x1214] ;  /* 0x0012140001157983 */ /* 0x000f280000300800 */
        /* <DEDUP_REMOVED lines=37> */
[----:B------:R-:W3:Y:S01]  /*21fb0*/  LDL.LU R23, [R1+0x11c8] ;  /* 0x0011c80001177983 */ /* 0x000ee20000300800 */
[----:B--2---:R-:W-:-:S15]  /*21fc0*/  HMMA.16816.F32 R24, R8, R16, R24 ;  /* 0x000000100818723c */ /* 0x004fde0000001818 */
[----:B------:R-:W-:-:S08]  /*21fd0*/  NOP ;  /* 0x0000000000007918 */ /* 0x000fd00000000000 */
[----:B------:R-:W-:Y:S04]  /*21fe0*/  STL.64 [R1], R24 ;  /* 0x0000001801007387 */ /* 0x000fe80000100a00 */
[----:B------:R0:W-:Y:S01]  /*21ff0*/  STL [R1+0x8], R26 ;  /* 0x0000081a01007387 */ /* 0x0001e20000100800 */
[----:B------:R-:W-:-:S03]  /*22000*/  IMAD.MOV.U32 R0, RZ, RZ, R27 ;  /* 0x000000ffff007224 */ /* 0x000fc600078e001b */
[----:B0-----:R-:W2:Y:S04]  /*22010*/  LDL.LU.64 R26, [R1+0x11c0] ;  /* 0x0011c000011a7983 */ /* 0x001ea80000300a00 */
[----:B------:R-:W2:Y:S04]  /*22020*/  LDL.LU.64 R24, [R1+0x11b8] ;  /* 0x0011b80001187983 */ /* 0x000ea80000300a00 */
[----:B------:R-:W4:Y:S04]  /*22030*/  LDL.LU R16, [R1+0x58c] ;  /* 0x00058c0001107983 */ /* 0x000f280000300800 */
[----:B------:R-:W4:Y:S01]  /*22040*/  LDL.LU R17, [R1+0x594] ;  /* 0x0005940001117983 */ /* 0x000f220000300800 */
[----:B------:R-:W-:-:S02]  /*22050*/  IMAD R14, R14, 0x100, R2 ;  /* 0x000001000e0e7824 */ /* 0x000fc400078e0202 */
[----:B------:R-:W-:Y:S01]  /*22060*/  IMAD R28, R28, 0x100, R3 ;  /* 0x000001001c1c7824 */ /* 0x000fe200078e0203 */
[----:B------:R-:W4:Y:S04]  /*22070*/  LDL.LU R2, [R1+0x158] ;  /* 0x0001580001027983 */ /* 0x000f280000300800 */
[----:B------:R-:W4:Y:S01]  /*22080*/  LDL.LU R3, [R1+0x15c] ;  /* 0x00015c0001037983 */ /* 0x000f220000300800 */
[----:B--2---:R-:W-:-:S15]  /*22090*/  HMMA.16816.F32 R24, R8, R6, R24 ;  /* 0x000000060818723c */ /* 0x004fde0000001818 */
[----:B------:R-:W-:-:S08]  /*220a0*/  NOP ;  /* 0x0000000000007918 */ /* 0x000fd00000000000 */
[----:B------:R0:W-:Y:S04]  /*220b0*/  STL.64 [R1+0x10d8], R26 ;  /* 0x0010d81a01007387 */ /* 0x0001e80000100a00 */
[----:B0-----:R-:W2:Y:S04]  /*220c0*/  LDL.LU R26, [R1+0xfd8] ;  /* 0x000fd800011a7983 */ /* 0x001ea80000300800 */
[----:B------:R-:W2:Y:S04]  /*220d0*/  LDL.LU R27, [R1+0xfd4] ;  /* 0x000fd400011b7983 */ /* 0x000ea80000300800 */
[----:B------:R0:W-:Y:S04]  /*220e0*/  STL.64 [R1+0x10d0], R24 ;  /* 0x0010d01801007387 */ /* 0x0001e80000100a00 */
[----:B0-----:R-:W3:Y:S04]  /*220f0*/  LDL.LU R24, [R1+0xfd0] ;  /* 0x000fd00001187983 */ /* 0x001ee80000300800 */
[----:B------:R-:W3:Y:S04]  /*22100*/  LDL.LU R25, [R1+0xfcc] ;  /* 0x000fcc0001197983 */ /* 0x000ee80000300800 */
[----:B--2---:R0:W-:Y:S02]  /*22110*/  STL.64 [R1+0x1160], R26 ;  /* 0x0011601a01007387 */ /* 0x0041e40000100a00 */
[----:B0-----:R-:W-:-:S02]  /*22120*/  IMAD.MOV.U32 R26, RZ, RZ, R21 ;  /* 0x000000ffff1a7224 */ /* 0x001fc400078e0015 */
[----:B------:R-:W-:Y:S01]  /*22130*/  IMAD.MOV.U32 R27, RZ, RZ, R20 ;  /* 0x000000ffff1b7224 */ /* 0x000fe200078e0014 */
[----:B---3--:R0:W-:Y:S02]  /*22140*/  STL.64 [R1+0x1158], R24 ;  /* 0x0011581801007387 */ /* 0x0081e40000100a00 */
[----:B0-----:R-:W-:Y:S02]  /*22150*/  IMAD.MOV.U32 R24, RZ, RZ, R23 ;  /* 0x000000ffff187224 */ /* 0x001fe400078e0017 */
[----:B------:R-:W-:Y:S01]  /*22160*/  IMAD.MOV.U32 R25, RZ, RZ, R22 ;  /* 0x000000ffff197224 */ /* 0x000fe200078e0016 */
[----:B------:R-:W2:Y:S04]  /*22170*/  LDL.LU R23, [R1+0x11b4] ;  /* 0x0011b40001177983 */ /* 0x000ea80000300800 */
[----:B------:R-:W3:Y:S04]  /*22180*/  LDL.LU R22, [R1+0x11b0] ;  /* 0x0011b00001167983 */ /* 0x000ee80000300800 */
[----:B------:R-:W4:Y:S04]  /*22190*/  LDL.LU R21, [R1+0x11ac] ;  /* 0x0011ac0001157983 */ /* 0x000f280000300800 */
[----:B------:R-:W2:Y:S04]  /*221a0*/  LDL.LU R20, [R1+0x11a8] ;  /* 0x0011a80001147983 */ /* 0x000ea80000300800 */
[----:B------:R-:W-:Y:S04]  /*221b0*/  STL.64 [R1+0x1170], R26 ;  /* 0x0011701a01007387 */ /* 0x000fe80000100a00 */
[----:B------:R0:W-:Y:S04]  /*221c0*/  STL.64 [R1+0x1168], R24 ;  /* 0x0011681801007387 */ /* 0x0001e80000100a00 */
[----:B0-----:R-:W3:Y:S04]  /*221d0*/  LDL.LU R24, [R1+0xf0] ;  /* 0x0000f00001187983 */ /* 0x001ee80000300800 */
[----:B------:R-:W3:Y:S04]  /*221e0*/  LDL.LU R25, [R1+0xf4] ;  /* 0x0000f40001197983 */ /* 0x000ee80000300800 */
[----:B------:R-:W4:Y:S04]  /*221f0*/  LDL.LU R26, [R1+0xf8] ;  /* 0x0000f800011a7983 */ /* 0x000f280000300800 */
[----:B------:R-:W4:Y:S01]  /*22200*/  LDL.LU R27, [R1+0xfc] ;  /* 0x0000fc00011b7983 */ /* 0x000f220000300800 */
[----:B------:R-:W-:-:S03]  /*22210*/  IMAD R29, R29, 0x100, R15 ;  /* 0x000001001d1d7824 */ /* 0x000fc600078e020f */
[----:B------:R-:W2:Y:S04]  /*22220*/  LDL.LU R15, [R1+0xfb0] ;  /* 0x000fb000010f7983 */ /* 0x000ea80000300800 */
[----:B------:R-:W2:Y:S04]  /*22230*/  LDL.LU R6, [R1+0x178] ;  /* 0x0001780001067983 */ /* 0x000ea80000300800 */
[----:B------:R-:W2:Y:S04]  /*22240*/  LDL.LU R7, [R1+0x17c] ;  /* 0x00017c0001077983 */ /* 0x000ea80000300800 */
[----:B----4-:R0:W-:Y:S04]  /*22250*/  STL.64 [R1+0x1180], R26 ;  /* 0x0011801a01007387 */ /* 0x0101e80000100a00 */
[----:B---3--:R2:W-:Y:S01]  /*22260*/  STL.64 [R1+0x1178], R24 ;  /* 0x0011781801007387 */ /* 0x0085e20000100a00 */
[----:B0-----:R-:W-:-:S02]  /*22270*/  IMAD.MOV.U32 R26, RZ, RZ, R22 ;  /* 0x000000ffff1a7224 */ /* 0x001fc400078e0016 */
[----:B--2---:R-:W-:Y:S02]  /*22280*/  IMAD.MOV.U32 R24, RZ, RZ, R20 ;  /* 0x000000ffff187224 */ /* 0x004fe400078e0014 */
[----:B------:R-:W-:Y:S01]  /*22290*/  IMAD.MOV.U32 R27, RZ, RZ, R23 ;  /* 0x000000ffff1b7224 */ /* 0x000fe200078e0017 */
[----:B------:R-:W2:Y:S01]  /*222a0*/  LDL.LU R20, [R1+0x11a4] ;  /* 0x0011a40001147983 */ /* 0x000ea20000300800 */
[----:B------:R-:W-:-:S03]  /*222b0*/  IMAD.MOV.U32 R25, RZ, RZ, R21 ;  /* 0x000000ffff197224 */ /* 0x000fc600078e0015 */
[----:B------:R-:W2:Y:S04]  /*222c0*/  LDL.LU R21, [R1+0x11a0] ;  /* 0x0011a00001157983 */ /* 0x000ea80000300800 */
[----:B------:R-:W2:Y:S04]  /*222d0*/  LDL.LU R22, [R1+0x119c] ;  /* 0x00119c0001167983 */ /* 0x000ea80000300800 */
[----:B------:R-:W2:Y:S04]  /*222e0*/  LDL.LU R23, [R1+0x1198] ;  /* 0x0011980001177983 */ /* 0x000ea80000300800 */
[----:B------:R-:W-:Y:S04]  /*222f0*/  STL.64 [R1+0x1190], R26 ;  /* 0x0011901a01007387 */ /* 0x000fe80000100a00 */
[----:B------:R0:W-:Y:S04]  /*22300*/  STL.64 [R1+0x1188], R24 ;  /* 0x0011881801007387 */ /* 0x0001e80000100a00 */
[----:B0-----:R-:W3:Y:S04]  /*22310*/  LDL.LU R24, [R1+0xc0] ;  /* 0x0000c00001187983 */ /* 0x001ee80000300800 */
[----:B------:R-:W3:Y:S04]  /*22320*/  LDL.LU R25, [R1+0xc4] ;  /* 0x0000c40001197983 */ /* 0x000ee80000300800 */
[----:B------:R-:W3:Y:S04]  /*22330*/  LDL.LU R26, [R1+0xc8] ;  /* 0x0000c800011a7983 */ /* 0x000ee80000300800 */
[----:B------:R-:W3:Y:S01]  /*22340*/  LDL.LU R27, [R1+0xcc] ;  /* 0x0000cc00011b7983 */ /* 0x000ee20000300800 */
[----:B------:R-:W-:-:S02]  /*22350*/  IMAD R18, R18, 0x100, R16 ;  /* 0x0000010012127824 */ /* 0x000fc400078e0210 */
[----:B------:R-:W-:Y:S01]  /*22360*/  IMAD R19, R19, 0x100, R17 ;  /* 0x0000010013137824 */ /* 0x000fe200078e0211 */
[----:B------:R-:W-:Y:S02]  /*22370*/  F2FP.F16.E4M3.UNPACK_B R2, R2.H1 ;  /* 0x00000002ff02723e */ /* 0x000fe400030006ff */
[----:B------:R-:W-:Y:S02]  /*22380*/  F2FP.F16.E4M3.UNPACK_B R3, R3.H1 ;  /* 0x00000003ff03723e */ /* 0x000fe400030006ff */
[----:B------:R-:W-:Y:S02]  /*22390*/  F2FP.F16.E4M3.UNPACK_B R16, R12 ;  /* 0x0000000cff10723e */ /* 0x000fe400020006ff */
[----:B------:R-:W-:Y:S02]  /*223a0*/  F2FP.F16.E4M3.UNPACK_B R17, R13 ;  /* 0x0000000dff11723e */ /* 0x000fe400020006ff */
[----:B------:R-:W-:Y:S02]  /*223b0*/  F2FP.F16.E4M3.UNPACK_B R18, R18 ;  /* 0x00000012ff12723e */ /* 0x000fe400020006ff */
[----:B------:R-:W-:Y:S01]  /*223c0*/  F2FP.F16.E4M3.UNPACK_B R19, R19 ;  /* 0x00000013ff13723e */ /* 0x000fe200020006ff */
[----:B------:R-:W4:Y:S04]  /*223d0*/  LDL.LU R12, [R1+0x18c] ;  /* 0x00018c00010c7983 */ /* 0x000f280000300800 */
[----:B------:R-:W4:Y:S01]  /*223e0*/  LDL.LU R13, [R1+0x188] ;  /* 0x00018800010d7983 */ /* 0x000f220000300800 */
[----:B--2---:R-:W-:Y:S03]  /*223f0*/  HMMA.16816.F32 R8, R8, R4, R20 ;  /* 0x000000040808723c */ /* 0x004fe60000001814 */
[----:B------:R-:W2:Y:S04]  /*22400*/  LDL.LU R5, [R1+0xfb4] ;  /* 0x000fb40001057983 */ /* 0x000ea80000300800 */
[----:B------:R-:W4:Y:S04]  /*22410*/  LDL.LU R20, [R1+0x168] ;  /* 0x0001680001147983 */ /* 0x000f280000300800 */
[----:B------:R-:W4:Y:S04]  /*22420*/  LDL.LU R21, [R1+0x16c] ;  /* 0x00016c0001157983 */ /* 0x000f280000300800 */
[----:B------:R-:W4:Y:S04]  /*22430*/  LDL.LU R22, [R1+0xfc8] ;  /* 0x000fc80001167983 */ /* 0x000f280000300800 */
[----:B------:R-:W4:Y:S01]  /*22440*/  LDL.LU R23, [R1+0xfc4] ;  /* 0x000fc40001177983 */ /* 0x000f220000300800 */
[----:B---3--:R-:W-:Y:S03]  /*22450*/  HMMA.16816.F32 R24, R16, R2, R24 ;  /* 0x000000021018723c */ /* 0x008fe60000001818 */
[----:B------:R-:W-:Y:S04]  /*22460*/  STL.64 [R1+0x10e8], R10 ;  /* 0x0010e80a01007387 */ /* 0x000fe80000100a00 */
[----:B------:R0:W-:Y:S04]  /*22470*/  STL.64 [R1+0x10e0], R8 ;  /* 0x0010e00801007387 */ /* 0x0001e80000100a00 */
[----:B0-----:R-:W3:Y:S04]  /*22480*/  LDL.LU R8, [R1+0x70] ;  /* 0x0000700001087983 */ /* 0x001ee80000300800 */
[----:B------:R-:W3:Y:S04]  /*22490*/  LDL.LU R9, [R1+0x74] ;  /* 0x0000740001097983 */ /* 0x000ee80000300800 */
[----:B------:R-:W3:Y:S04]  /*224a0*/  LDL.LU R10, [R1+0x78] ;  /* 0x00007800010a7983 */ /* 0x000ee80000300800 */
[----:B------:R-:W3:Y:S04]  /*224b0*/  LDL.LU R11, [R1+0x7c] ;  /* 0x00007c00010b7983 */ /* 0x000ee80000300800 */
[----:B------:R-:W-:Y:S04]  /*224c0*/  STL.64 [R1+0x1c0], R24 ;  /* 0x0001c01801007387 */ /* 0x000fe80000100a00 */
[----:B------:R0:W-:Y:S04]  /*224d0*/  STL.64 [R1+0x1c8], R26 ;  /* 0x0001c81a01007387 */ /* 0x0001e80000100a00 */
[----:B0-----:R-:W3:Y:S04]  /*224e0*/  LDL.LU.64 R26, [R1+0x1190] ;  /* 0x00119000011a7983 */ /* 0x001ee80000300a00 */
[----:B------:R-:W3:Y:S01]  /*224f0*/  LDL.LU.64 R24, [R1+0x1188] ;  /* 0x0011880001187983 */ /* 0x000ee20000300a00 */
[----:B--2---:R-:W-:Y:S01]  /*22500*/  IMAD R15, R15, 0x100, R5 ;  /* 0x000001000f0f7824 */ /* 0x004fe200078e0205 */
[----:B----4-:R-:W-:-:S02]  /*22510*/  F2FP.F16.E4M3.UNPACK_B R4, R20.H1 ;  /* 0x00000014ff04723e */ /* 0x010fc400030006ff */
[----:B------:R-:W-:Y:S02]  /*22520*/  F2FP.F16.E4M3.UNPACK_B R5, R21.H1 ;  /* 0x00000015ff05723e */ /* 0x000fe400030006ff */
[----:B------:R-:W-:Y:S02]  /*22530*/  F2FP.F16.E4M3.UNPACK_B R20, R13.H1 ;  /* 0x0000000dff14723e */ /* 0x000fe400030006ff */
[----:B------:R-:W-:Y:S02]  /*22540*/  F2FP.F16.E4M3.UNPACK_B R21, R12.H1 ;  /* 0x0000000cff15723e */ /* 0x000fe400030006ff */
[----:B------:R-:W-:Y:S02]  /*22550*/  F2FP.F16.E4M3.UNPACK_B R12, R14 ;  /* 0x0000000eff0c723e */ /* 0x000fe400020006ff */
[----:B------:R-:W-:Y:S02]  /*22560*/  F2FP.F16.E4M3.UNPACK_B R13, R28 ;  /* 0x0000001cff0d723e */ /* 0x000fe400020006ff */
[----:B------:R-:W-:Y:S01]  /*22570*/  F2FP.F16.E4M3.UNPACK_B R14, R29 ;  /* 0x0000001dff0e723e */ /* 0x000fe200020006ff */
[----:B------:R-:W2:Y:S04]  /*22580*/  LDL.LU R28, [R1+0xfbc] ;  /* 0x000fbc00011c7983 */ /* 0x000ea80000300800 */
[----:B------:R-:W2:Y:S01]  /*22590*/  LDL.LU R29, [R1+0xfc0] ;  /* 0x000fc000011d7983 */ /* 0x000ea20000300800 */
[----:B---3--:R-:W-:-:S15]  /*225a0*/  HMMA.16816.F32 R24, R16, R4, R24 ;  /* 0x000000041018723c */ /* 0x008fde0000001818 */
[----:B------:R-:W-:-:S08]  /*225b0*/  NOP ;  /* 0x0000000000007918 */ /* 0x000fd00000000000 */
[----:B------:R-:W-:Y:S04]  /*225c0*/  STL.64 [R1+0x100], R24 ;  /* 0x0001001801007387 */ /* 0x000fe80000100a00 */
[----:B------:R0:W-:Y:S04]  /*225d0*/  STL.64 [R1+0x108], R26 ;  /* 0x0001081a01007387 */ /* 0x0001e80000100a00 */
[----:B0-----:R-:W3:Y:S04]  /*225e0*/  LDL.LU.64 R26, [R1+0x1180] ;  /* 0x00118000011a7983 */ /* 0x001ee80000300a00 */
[----:B------:R-:W3:Y:S01]  /*225f0*/  LDL.LU.64 R24, [R1+0x1178] ;  /* 0x0011780001187983 */ /* 0x000ee20000300a00 */
[----:B------:R-:W-:-:S02]  /*22600*/  F2FP.F16.E4M3.UNPACK_B R6, R6.H1 ;  /* 0x00000006ff06723e */ /* 0x000fc400030006ff */
[----:B------:R-:W-:-:S07]  /*22610*/  F2FP.F16.E4M3.UNPACK_B R7, R7.H1 ;  /* 0x00000007ff07723e */ /* 0x000fce00030006ff */
[----:B---3--:R-:W-:-:S15]  /*22620*/  HMMA.16816.F32 R24, R16, R6, R24 ;  /* 0x000000061018723c */ /* 0x008fde0000001818 */
[----:B------:R-:W-:-:S08]  /*22630*/  NOP ;  /* 0x0000000000007918 */ /* 0x000fd00000000000 */
[----:B------:R-:W-:Y:S04]  /*22640*/  STL.64 [R1+0xf0], R24 ;  /* 0x0000f01801007387 */ /* 0x000fe80000100a00 */
[----:B------:R0:W-:Y:S04]  /*22650*/  STL.64 [R1+0xf8], R26 ;  /* 0x0000f81a01007387 */ /* 0x0001e80000100a00 */
[----:B0-----:R-:W3:Y:S04]  /*22660*/  LDL.LU.64 R26, [R1+0x1170] ;  /* 0x00117000011a7983 */ /* 0x001ee80000300a00 */
[----:B------:R-:W3:Y:S02]  /*22670*/  LDL.LU.64 R24, [R1+0x1168] ;  /* 0x0011680001187983 */ /* 0x000ee40000300a00 */
[----:B---3--:R-:W-:Y:S02]  /*22680*/  HMMA.16816.F32 R16, R16, R20, R24 ;  /* 0x000000141010723c */ /* 0x008fe40000001818 */
[----:B------:R-:W3:Y:S04]  /*22690*/  LDL.LU.64 R26, [R1+0x1160] ;  /* 0x00116000011a7983 */ /* 0x000ee80000300a00 */
[----:B------:R-:W4:-:S15]  /*226a0*/  LDL.LU.64 R24, [R1+0x1158] ;  /* 0x0011580001187983 */ /* 0x000f1e0000300a00 */
[----:B------:R-:W-:-:S02]  /*226b0*/  NOP ;  /* 0x0000000000007918 */ /* 0x000fc40000000000 */
[----:B------:R0:W-:Y:S04]  /*226c0*/  STL.64 [R1+0xe0], R16 ;  /* 0x0000e01001007387 */ /* 0x0001e80000100a00 */
[----:B------:R1:W-:Y:S04]  /*226d0*/  STL.64 [R1+0xe8], R18 ;  /* 0x0000e81201007387 */ /* 0x0003e80000100a00 */
[----:B0-----:R-:W2:Y:S04]  /*226e0*/  LDL.LU R16, [R1+0x90] ;  /* 0x0000900001107983 */ /* 0x001ea80000300800 */
[----:B------:R-:W2:Y:S04]  /*226f0*/  LDL.LU R17, [R1+0x94] ;  /* 0x0000940001117983 */ /* 0x000ea80000300800 */
[----:B-1----:R-:W2:Y:S04]  /*22700*/  LDL.LU R18, [R1+0x98] ;  /* 0x0000980001127983 */ /* 0x002ea80000300800 */
[----:B------:R-:W2:Y:S01]  /*22710*/  LDL.LU R19, [R1+0x9c] ;  /* 0x00009c0001137983 */ /* 0x000ea20000300800 */
[----:B------:R-:W-:-:S07]  /*22720*/  F2FP.F16.E4M3.UNPACK_B R15, R15 ;  /* 0x0000000fff0f723e */ /* 0x000fce00020006ff */
[C---:B------:R-:W-:Y:S06]  /*22730*/  HMMA.16816.F32 R8, R12.reuse, R4, R8 ;  /* 0x000000040c08723c */ /* 0x040fec0000001808 */
[----:B--2---:R-:W-:-:S15]  /*22740*/  HMMA.16816.F32 R16, R12, R2, R16 ;  /* 0x000000020c10723c */ /* 0x004fde0000001810 */
[----:B------:R-:W-:-:S08]  /*22750*/  NOP ;  /* 0x0000000000007918 */ /* 0x000fd00000000000 */
[----:B------:R-:W-:Y:S04]  /*22760*/  STL.64 [R1+0x210], R16 ;  /* 0x0002101001007387 */ /* 0x000fe80000100a00 */
[----:B------:R-:W-:Y:S04]  /*22770*/  STL.64 [R1+0x218], R18 ;  /* 0x0002181201007387 */ /* 0x000fe80000100a00 */
[----:B------:R0:W-:Y:S04]  /*22780*/  STL.64 [R1+0x200], R8 ;  /* 0x0002000801007387 */ /* 0x0001e80000100a00 */
[----:B------:R1:W-:Y:S04]  /*22790*/  STL.64 [R1+0x208], R10 ;  /* 0x0002080a01007387 */ /* 0x0003e80000100a00 */
[----:B0-----:R-:W2:Y:S04]  /*227a0*/  LDL.LU R8, [R1+0x10] ;  /* 0x0000100001087983 */ /* 0x001ea80000300800 */
[----:B------:R-:W2:Y:S04]  /*227b0*/  LDL.LU R9, [R1+0x14] ;  /* 0x0000140001097983 */ /* 0x000ea80000300800 */
[----:B-1----:R-:W3:Y:S01]  /*227c0*/  LDL.LU R10, [R1+0x18] ;  /* 0x00001800010a7983 */ /* 0x002ee20000300800 */
[----:B------:R-:W-:-:S03]  /*227d0*/  IMAD R16, R28, 0x100, R29 ;  /* 0x000001001c107824 */ /* 0x000fc600078e021d */
[----:B------:R-:W3:Y:S04]  /*227e0*/  LDL.LU R11, [R1+0x1c] ;  /* 0x00001c00010b7983 */ /* 0x000ee80000300800 */
[----:B------:R-:W4:Y:S01]  /*227f0*/  LDL.LU R29, [R1+0xfe4] ;  /* 0x000fe400011d7983 */ /* 0x000f220000300800 */
[----:B------:R-:W-:-:S03]  /*22800*/  IMAD R17, R23, 0x100, R22 ;  /* 0x0000010017117824 */ /* 0x000fc600078e0216 */
[----:B------:R-:W4:Y:S04]  /*22810*/  LDL.LU R28, [R1+0xff0] ;  /* 0x000ff000011c7983 */ /* 0x000f280000300800 */
[----:B------:R-:W2:Y:S04]  /*22820*/  LDL.LU R22, [R1+0xfec] ;  /* 0x000fec0001167983 */ /* 0x000ea80000300800 */
[----:B------:R-:W2:Y:S04]  /*22830*/  LDL.LU R23, [R1+0xff8] ;  /* 0x000ff80001177983 */ /* 0x000ea80000300800 */
[----:B--2---:R-:W-:Y:S04]  /*22840*/  STL.64 [R1+0x1148], R22 ;  /* 0x0011481601007387 */ /* 0x004fe80000100a00 */
[----:B------:R-:W-:Y:S04]  /*22850*/  STL.64 [R1+0x1140], R20 ;  /* 0x0011401401007387 */ /* 0x000fe80000100a00 */
[----:B---3--:R-:W-:Y:S04]  /*22860*/  STL.64 [R1+0x10f8], R10 ;  /* 0x0010f80a01007387 */ /* 0x008fe80000100a00 */
[----:B------:R0:W-:Y:S04]  /*22870*/  STL.64 [R1+0x10f0], R8 ;  /* 0x0010f00801007387 */ /* 0x0001e80000100a00 */
[----:B0-----:R-:W2:Y:S04]  /*22880*/  LDL.LU R8, [R1+0x20] ;  /* 0x0000200001087983 */ /* 0x001ea80000300800 */
[----:B------:R-:W2:Y:S04]  /*22890*/  LDL.LU R9, [R1+0x24] ;  /* 0x0000240001097983 */ /* 0x000ea80000300800 */
[----:B------:R-:W3:Y:S04]  /*228a0*/  LDL.LU R10, [R1+0x28] ;  /* 0x00002800010a7983 */ /* 0x000ee80000300800 */
[----:B------:R-:W3:Y:S04]  /*228b0*/  LDL.LU R11, [R1+0x2c] ;  /* 0x00002c00010b7983 */ /* 0x000ee80000300800 */
        /* <DEDUP_REMOVED lines=21> */
[----:B------:R-:W3:Y:S04]  /*22a10*/  LDL.LU R10, [R1+0x38] ;  /* 0x00003800010a7983 */ /* 0x000ee80000300800 */
[----:B------:R-:W3:Y:S01]  /*22a20*/  LDL.LU R11, [R1+0x3c] ;  /* 0x00003c00010b7983 */ /* 0x000ee20000300800 */
[----:B------:R-:W-:-:S02]  /*22a30*/  IMAD R18, R25, 0x100, R24 ;  /* 0x0000010019127824 */ /* 0x000fc400078e0218 */
[----:B------:R-:W-:Y:S02]  /*22a40*/  IMAD R19, R27, 0x100, R26 ;  /* 0x000001001b137824 */ /* 0x000fe400078e021a */
[----:B------:R-:W-:Y:S01]  /*22a50*/  IMAD.MOV.U32 R27, RZ, RZ, R0 ;  /* 0x000000ffff1b7224 */ /* 0x000fe200078e0000 */
[----:B---3--:R-:W-:Y:S04]  /*22a60*/  STL.64 [R1+0x1138], R10 ;  /* 0x0011380a01007387 */ /* 0x008fe80000100a00 */
[----:B--2---:R0:W-:Y:S04]  /*22a70*/  STL.64 [R1+0x1130], R8 ;  /* 0x0011300801007387 */ /* 0x0041e80000100a00 */
[----:B0-----:R-:W2:Y:S04]  /*22a80*/  LDL.LU R8, [R1+0x60] ;  /* 0x0000600001087983 */ /* 0x001ea80000300800 */
[----:B------:R-:W2:Y:S04]  /*22a90*/  LDL.LU R9, [R1+0x64] ;  /* 0x0000640001097983 */ /* 0x000ea80000300800 */
[----:B------:R-:W2:Y:S04]  /*22aa0*/  LDL.LU R10, [R1+0x68] ;  /* 0x00006800010a7983 */ /* 0x000ea80000300800 */
[----:B------:R-:W2:Y:S04]  /*22ab0*/  LDL.LU R11, [R1+0x6c] ;  /* 0x00006c00010b7983 */ /* 0x000ea80000300800 */
[----:B------:R-:W3:Y:S04]  /*22ac0*/  LDL.LU R24, [R1] ;  /* 0x0000000001187983 */ /* 0x000ee80000300800 */
[----:B------:R-:W3:Y:S04]  /*22ad0*/  LDL.LU R25, [R1+0x4] ;  /* 0x0000040001197983 */ /* 0x000ee80000300800 */
[----:B------:R-:W3:Y:S04]  /*22ae0*/  LDL.LU R26, [R1+0x8] ;  /* 0x00000800011a7983 */ /* 0x000ee80000300800 */
[----:B------:R-:W4:Y:S04]  /*22af0*/  LDL.LU R0, [R1+0x1150] ;  /* 0x0011500001007983 */ /* 0x000f280000300800 */
[----:B------:R-:W-:Y:S04]  /*22b00*/  STL.64 [R1+0x110], R20 ;  /* 0x0001101401007387 */ /* 0x000fe80000100a00 */
[----:B------:R0:W-:Y:S04]  /*22b10*/  STL.64 [R1+0x118], R22 ;  /* 0x0001181601007387 */ /* 0x0001e80000100a00 */
[----:B0-----:R-:W3:Y:S04]  /*22b20*/  LDL.LU.64 R22, [R1+0x1148] ;  /* 0x0011480001167983 */ /* 0x001ee80000300a00 */
        /* <DEDUP_REMOVED lines=12> */
[----:B-1----:R-:W4:Y:S04]  /*22bf0*/  LDL.LU R14, [R1+0xfdc] ;  /* 0x000fdc00010e7983 */ /* 0x002f280000300800 */
        /* <DEDUP_REMOVED lines=8> */
[----:B---3--:R-:W-:Y:S02]  /*22c80*/  IMAD R13, R29, 0x100, R15 ;  /* 0x000001001d0d7824 */ /* 0x008fe400078e020f */
[----:B------:R-:W3:Y:S01]  /*22c90*/  LDL.LU R29, [R1+0x8b0] ;  /* 0x0008b000011d7983 */ /* 0x000ee20000300800 */
[----:B------:R-:W-:Y:S02]  /*22ca0*/  IMAD R14, R22, 0x100, R28 ;  /* 0x00000100160e7824 */ /* 0x000fe400078e021c */
[----:B------:R-:W-:Y:S01]  /*22cb0*/  IMAD R15, R0, 0x100, R23 ;  /* 0x00000100000f7824 */ /* 0x000fe200078e0217 */
[C---:B--2---:R-:W-:Y:S01]  /*22cc0*/  HMMA.16816.F32 R8, R16.reuse, R4, R8 ;  /* 0x000000041008723c */ /* 0x044fe20000001808 */
[----:B---3--:R0:W-:Y:S04]  /*22cd0*/  STL [R1+0x10cc], R29 ;  /* 0x0010cc1d01007387 */ /* 0x0081e80000100800 */
[----:B0-----:R-:W2:Y:S04]  /*22ce0*/  LDL.LU R29, [R1+0x504] ;  /* 0x00050400011d7983 */ /* 0x001ea80000300800 */
[----:B------:R-:W3:Y:S04]  /*22cf0*/  LDL.LU R28, [R1+0x8d4] ;  /* 0x0008d400011c7983 */ /* 0x000ee80000300800 */
[----:B------:R-:W4:Y:S04]  /*22d00*/  LDL.LU R22, [R1+0x8a8] ;  /* 0x0008a80001167983 */ /* 0x000f280000300800 */
[----:B------:R-:W4:Y:S04]  /*22d10*/  LDL.LU R23, [R1+0x8cc] ;  /* 0x0008cc0001177983 */ /* 0x000f280000300800 */
[----:B------:R-:W4:Y:S04]  /*22d20*/  LDL.LU R0, [R1+0x8a0] ;  /* 0x0008a00001007983 */ /* 0x000f280000300800 */
        /* <DEDUP_REMOVED lines=16> */
[----:B------:R-:W2:Y:S01]  /*22e30*/  LDL.LU.64 R8, [R1+0x10f0] ;  /* 0x0010f00001087983 */ /* 0x000ea20000300a00 */
[----:B------:R-:W-:-:S15]  /*22e40*/  HMMA.16816.F32 R24, R12, R4, R24 ;  /* 0x000000040c18723c */ /* 0x000fde0000001818 */
        /* <DEDUP_REMOVED lines=12> */
[----:B------:R-:W2:Y:S04]  /*22f10*/  LDL.LU.64 R8, [R1+0x10e0] ;  /* 0x0010e00001087983 */ /* 0x000ea80000300a00 */
[----:B------:R-:W3:Y:S04]  /*22f20*/  LDL.LU R2, [R1+0x8c8] ;  /* 0x0008c80001027983 */ /* 0x000ee80000300800 */
[----:B------:R-:W4:Y:S04]  /*22f30*/  LDL.LU R3, [R1+0x8ec] ;  /* 0x0008ec0001037983 */ /* 0x000f280000300800 */
[----:B------:R-:W-:Y:S04]  /*22f40*/  STL.64 [R1+0x1e0], R24 ;  /* 0x0001e01801007387 */ /* 0x000fe80000100a00 */
[----:B------:R0:W-:Y:S04]  /*22f50*/  STL.64 [R1+0x1e8], R26 ;  /* 0x0001e81a01007387 */ /* 0x0001e80000100a00 */
[----:B0-----:R-:W2:Y:S04]  /*22f60*/  LDL.LU.64 R26, [R1+0x10d8] ;  /* 0x0010d800011a7983 */ /* 0x001ea80000300a00 */
[----:B------:R-:W2:Y:S04]  /*22f70*/  LDL.LU.64 R24, [R1+0x10d0] ;  /* 0x0010d00001187983 */ /* 0x000ea80000300a00 */
[----:B------:R-:W4:Y:S04]  /*22f80*/  LDL.LU R4, [R1+0x8d0] ;  /* 0x0008d00001047983 */ /* 0x000f280000300800 */
[----:B------:R-:W3:Y:S01]  /*22f90*/  LDL.LU R5, [R1+0x2c0] ;  /* 0x0002c00001057983 */ /* 0x000ee20000300800 */
[----:B------:R-:W-:Y:S01]  /*22fa0*/  VIADD R29, R29, 0x1 ;  /* 0x000000011d1d7836 */ /* 0x000fe20000000000 */
[C---:B--2---:R-:W-:Y:S06]  /*22fb0*/  HMMA.16816.F32 R24, R12.reuse, R6, R24 ;  /* 0x000000060c18723c */ /* 0x044fec0000001818 */
[----:B------:R-:W-:Y:S01]  /*22fc0*/  HMMA.16816.F32 R12, R12, R20, R8 ;  /* 0x000000140c0c723c */ /* 0x000fe20000001808 */
[----:B------:R-:W0:Y:S01]  /*22fd0*/  LDC R11, c[0x0][0x230] ;  /* 0x00008c00ff0b7b82 */ /* 0x000e220000000800 */
[----:B------:R-:W2:Y:S04]  /*22fe0*/  LDL.LU R6, [R1+0x2c4] ;  /* 0x0002c40001067983 */ /* 0x000ea80000300800 */
[----:B------:R-:W4:Y:S11]  /*22ff0*/  LDL.LU R7, [R1+0x8f0] ;  /* 0x0008f00001077983 */ /* 0x000f360000300800 */
[----:B------:R1:W-:Y:S01]  /*23000*/  STL.64 [R1+0x260], R24 ;  /* 0x0002601801007387 */ /* 0x0003e20000100a00 */
[----:B0-----:R-:W-:-:S03]  /*23010*/  VIADD R11, R11, 0x7f ;  /* 0x0000007f0b0b7836 */ /* 0x001fc60000000000 */
[----:B------:R0:W-:Y:S02]  /*23020*/  STL.64 [R1+0x268], R26 ;  /* 0x0002681a01007387 */ /* 0x0001e40000100a00 */
[----:B------:R-:W-:Y:S02]  /*23030*/  SHF.R.S32.HI R10, RZ, 0x1f, R11 ;  /* 0x0000001fff0a7819 */ /* 0x000fe4000001140b */
[----:B-1----:R-:W3:Y:S04]  /*23040*/  LDL.LU R24, [R1+0x8e8] ;  /* 0x0008e80001187983 */ /* 0x002ee80000300800 */
[----:B------:R-:W3:Y:S04]  /*23050*/  LDL.LU R25, [R1+0x8e0] ;  /* 0x0008e00001197983 */ /* 0x000ee80000300800 */
[----:B0-----:R-:W3:Y:S04]  /*23060*/  LDL.LU R26, [R1+0x8d8] ;  /* 0x0008d800011a7983 */ /* 0x001ee80000300800 */
[----:B------:R-:W3:Y:S04]  /*23070*/  LDL.LU R27, [R1+0x2b8] ;  /* 0x0002b800011b7983 */ /* 0x000ee80000300800 */
[----:B------:R-:W-:Y:S04]  /*23080*/  STL.64 [R1+0x250], R12 ;  /* 0x0002500c01007387 */ /* 0x000fe80000100a00 */
[----:B------:R-:W-:Y:S01]  /*23090*/  STL.64 [R1+0x258], R14 ;  /* 0x0002580e01007387 */ /* 0x000fe20000100a00 */
[----:B------:R-:W-:-:S03]  /*230a0*/  LEA.HI R10, R10, R11, RZ, 0x7 ;  /* 0x0000000b0a0a7211 */ /* 0x000fc600078f38ff */
[----:B------:R-:W3:Y:S01]  /*230b0*/  LDL.LU R11, [R1+0x2bc] ;  /* 0x0002bc00010b7983 */ /* 0x000ee20000300800 */
[----:B------:R-:W-:-:S03]  /*230c0*/  SHF.R.S32.HI R10, RZ, 0x7, R10 ;  /* 0x00000007ff0a7819 */ /* 0x000fc6000001140a */
[----:B------:R0:W-:Y:S01]  /*230d0*/  STL [R1+0x504], R29 ;  /* 0x0005041d01007387 */ /* 0x0001e20000100800 */
[----:B------:R-:W-:-:S03]  /*230e0*/  ISETP.NE.U32.AND P0, PT, R29, R10, PT ;  /* 0x0000000a1d00720c */ /* 0x000fc60003f05070 */
[----:B0-----:R-:W3:Y:S01]  /*230f0*/  LDL.LU R29, [R1+0x10cc] ;  /* 0x0010cc00011d7983 */ /* 0x001ee20000300800 */
[----:B--2---:R-:W-:Y:S02]  /*23100*/  IADD3 R6, P1, R6, UR46, RZ ;  /* 0x0000002e06067c10 */ /* 0x004fe4000ff3e0ff */
[----:B----4-:R-:W-:Y:S02]  /*23110*/  IADD3 R7, P2, R7, UR46, RZ ;  /* 0x0000002e07077c10 */ /* 0x010fe4000ff5e0ff */
[----:B---3--:R-:W-:Y:S02]  /*23120*/  IADD3.X R5, R5, UR12, RZ, P1, !PT ;  /* 0x0000000c05057c10 */ /* 0x008fe40008ffe4ff */
[----:B------:R-:W-:Y:S02]  /*23130*/  IADD3 R2, P1, R2, UR46, RZ ;  /* 0x0000002e02027c10 */ /* 0x000fe4000ff3e0ff */
[----:B------:R-:W-:Y:S02]  /*23140*/  IADD3.X R3, R3, UR12, RZ, P2, !PT ;  /* 0x0000000c03037c10 */ /* 0x000fe400097fe4ff */
[----:B------:R-:W-:-:S02]  /*23150*/  IADD3 R16, P2, R16, UR46, RZ ;  /* 0x0000002e10107c10 */ /* 0x000fc4000ff5e0ff */
[----:B------:R-:W-:Y:S02]  /*23160*/  IADD3 R24, P3, R24, UR46, RZ ;  /* 0x0000002e18187c10 */ /* 0x000fe4000ff7e0ff */
[----:B------:R-:W-:Y:S02]  /*23170*/  IADD3 R25, P4, R25, UR46, RZ ;  /* 0x0000002e19197c10 */ /* 0x000fe4000ff9e0ff */
[----:B------:R-:W-:Y:S02]  /*23180*/  IADD3 R26, P5, R26, UR46, RZ ;  /* 0x0000002e1a1a7c10 */ /* 0x000fe4000ffbe0ff */
[----:B------:R-:W-:-:S04]  /*23190*/  IADD3 R11, P6, R11, UR46, RZ ;  /* 0x0000002e0b0b7c10 */ /* 0x000fc8000ffde0ff */
[----:B------:R-:W-:Y:S01]  /*231a0*/  IADD3.X R27, R27, UR12, RZ, P6, !PT ;  /* 0x0000000c1b1b7c10 */ /* 0x000fe2000b7fe4ff */
[----:B------:R-:W-:Y:S04]  /*231b0*/  STL [R1+0x2bc], R11 ;  /* 0x0002bc0b01007387 */ /* 0x000fe80000100800 */
[----:B------:R-:W-:Y:S04]  /*231c0*/  STL [R1+0x2c4], R6 ;  /* 0x0002c40601007387 */ /* 0x000fe80000100800 */
[----:B------:R-:W-:Y:S01]  /*231d0*/  STL [R1+0x8f0], R7 ;  /* 0x0008f00701007387 */ /* 0x000fe20000100800 */
[----:B------:R-:W-:-:S03]  /*231e0*/  IADD3 R4, P6, R4, UR46, RZ ;  /* 0x0000002e04047c10 */ /* 0x000fc6000ffde0ff */
[----:B------:R-:W-:Y:S04]  /*231f0*/  STL [R1+0x8e8], R24 ;  /* 0x0008e81801007387 */ /* 0x000fe80000100800 */
[----:B------:R-:W-:Y:S04]  /*23200*/  STL [R1+0x8e0], R25 ;  /* 0x0008e01901007387 */ /* 0x000fe80000100800 */
[----:B------:R-:W-:Y:S04]  /*23210*/  STL [R1+0x8d8], R26 ;  /* 0x0008d81a01007387 */ /* 0x000fe80000100800 */
[----:B------:R-:W-:Y:S04]  /*23220*/  STL [R1+0x2b8], R27 ;  /* 0x0002b81b01007387 */ /* 0x000fe80000100800 */
[----:B------:R-:W-:Y:S01]  /*23230*/  STL [R1+0x8d0], R4 ;  /* 0x0008d00401007387 */ /* 0x000fe20000100800 */
[----:B------:R-:W-:-:S03]  /*23240*/  IADD3.X R17, R17, UR12, RZ, P3, !PT ;  /* 0x0000000c11117c10 */ /* 0x000fc60009ffe4ff */
[----:B------:R-:W-:Y:S01]  /*23250*/  STL [R1+0x2c0], R5 ;  /* 0x0002c00501007387 */ /* 0x000fe20000100800 */
[----:B------:R-:W-:-:S03]  /*23260*/  IADD3 R18, P3, R18, UR46, RZ ;  /* 0x0000002e12127c10 */ /* 0x000fc6000ff7e0ff */
[----:B------:R-:W-:Y:S01]  /*23270*/  STL [R1+0x8c8], R2 ;  /* 0x0008c80201007387 */ /* 0x000fe20000100800 */
[----:B------:R-:W-:-:S03]  /*23280*/  IADD3.X R19, R19, UR12, RZ, P4, !PT ;  /* 0x0000000c13137c10 */ /* 0x000fc6000a7fe4ff */
[----:B------:R-:W-:Y:S01]  /*23290*/  STL [R1+0x8ec], R3 ;  /* 0x0008ec0301007387 */ /* 0x000fe20000100800 */
[----:B------:R-:W-:-:S03]  /*232a0*/  IADD3 R29, P4, R29, UR46, RZ ;  /* 0x0000002e1d1d7c10 */ /* 0x000fc6000ff9e0ff */
[----:B------:R-:W-:Y:S01]  /*232b0*/  STL [R1+0x8c0], R16 ;  /* 0x0008c01001007387 */ /* 0x000fe20000100800 */
[----:B------:R-:W-:-:S03]  /*232c0*/  IADD3.X R28, R28, UR12, RZ, P5, !PT ;  /* 0x0000000c1c1c7c10 */ /* 0x000fc6000affe4ff */
[----:B------:R-:W-:Y:S04]  /*232d0*/  STL [R1+0x8e4], R17 ;  /* 0x0008e41101007387 */ /* 0x000fe80000100800 */
[----:B------:R-:W-:Y:S04]  /*232e0*/  STL [R1+0x8b8], R18 ;  /* 0x0008b81201007387 */ /* 0x000fe80000100800 */
[----:B------:R-:W-:Y:S04]  /*232f0*/  STL [R1+0x8dc], R19 ;  /* 0x0008dc1301007387 */ /* 0x000fe80000100800 */
[----:B------:R-:W-:Y:S04]  /*23300*/  STL [R1+0x8b0], R29 ;  /* 0x0008b01d01007387 */ /* 0x000fe80000100800 */
[----:B------:R-:W-:Y:S04]  /*23310*/  STL [R1+0x8d4], R28 ;  /* 0x0008d41c01007387 */ /* 0x000fe80000100800 */
[----:B------:R-:W2:Y:S01]  /*23320*/  LDL.LU R12, [R1+0x8bc] ;  /* 0x0008bc00010c7983 */ /* 0x000ea20000300800 */
[----:B------:R-:W-:-:S02]  /*23330*/  IADD3 R22, P5, R22, UR46, RZ ;  /* 0x0000002e16167c10 */ /* 0x000fc4000ffbe0ff */
[----:B------:R-:W-:-:S03]  /*23340*/  IADD3.X R23, R23, UR12, RZ, P6, !PT ;  /* 0x0000000c17177c10 */ /* 0x000fc6000b7fe4ff */
[----:B------:R-:W-:Y:S04]  /*23350*/  STL [R1+0x8a8], R22 ;  /* 0x0008a81601007387 */ /* 0x000fe80000100800 */
[----:B--2---:R0:W-:Y:S04]  /*23360*/  STL [R1+0x10c4], R12 ;  /* 0x0010c40c01007387 */ /* 0x0041e80000100800 */
[----:B------:R-:W-:Y:S04]  /*23370*/  STL [R1+0x8cc], R23 ;  /* 0x0008cc1701007387 */ /* 0x000fe80000100800 */
[----:B0-----:R-:W2:Y:S01]  /*23380*/  LDL.LU R12, [R1+0x898] ;  /* 0x00089800010c7983 */ /* 0x001ea20000300800 */
[----:B------:R-:W-:-:S05]  /*23390*/  IADD3 R0, P6, R0, UR46, RZ ;  /* 0x0000002e00007c10 */ /* 0x000fca000ffde0ff */
[----:B------:R-:W-:Y:S04]  /*233a0*/  STL [R1+0x8a0], R0 ;  /* 0x0008a00001007387 */ /* 0x000fe80000100800 */
[----:B--2---:R0:W-:Y:S04]  /*233b0*/  STL [R1+0x10c8], R12 ;  /* 0x0010c80c01007387 */ /* 0x0041e80000100800 */
[----:B0-----:R-:W2:Y:S04]  /*233c0*/  LDL.LU R12, [R1+0x8c4] ;  /* 0x0008c400010c7983 */ /* 0x001ea80000300800 */
[----:B------:R-:W3:Y:S04]  /*233d0*/  LDL.LU R13, [R1+0x890] ;  /* 0x00089000010d7983 */ /* 0x000ee80000300800 */
        /* <DEDUP_REMOVED lines=26> */
[----:B------:R-:W3:Y:S01]  /*23580*/  LDL.LU R0, [R1+0x84c] ;  /* 0x00084c0001007983 */ /* 0x000ee20000300800 */
[----:B--2---:R-:W-:-:S05]  /*23590*/  IADD3.X R12, R12, UR12, RZ, P1, !PT ;  /* 0x0000000c0c0c7c10 */ /* 0x004fca0008ffe4ff */
[----:B------:R0:W-:Y:S04]  /*235a0*/  STL [R1+0x8c4], R12 ;  /* 0x0008c40c01007387 */ /* 0x0001e80000100800 */
[----:B0-----:R-:W2:Y:S02]  /*235b0*/  LDL.LU R12, [R1+0x10c8] ;  /* 0x0010c800010c7983 */ /* 0x001ea40000300800 */
[----:B--2---:R-:W-:-:S05]  /*235c0*/  IADD3 R12, P1, R12, UR46, RZ ;  /* 0x0000002e0c0c7c10 */ /* 0x004fca000ff3e0ff */
[----:B------:R0:W-:Y:S04]  /*235d0*/  STL [R1+0x898], R12 ;  /* 0x0008980c01007387 */ /* 0x0001e80000100800 */
[----:B0-----:R-:W2:Y:S01]  /*235e0*/  LDL.LU R12, [R1+0x10c4] ;  /* 0x0010c400010c7983 */ /* 0x001ea20000300800 */
[----:B----4-:R-:W-:Y:S02]  /*235f0*/  IADD3.X R14, R14, UR12, RZ, P3, !PT ;  /* 0x0000000c0e0e7c10 */ /* 0x010fe40009ffe4ff */
[----:B---3--:R-:W-:Y:S02]  /*23600*/  IADD3 R15, P3, R15, UR46, RZ ;  /* 0x0000002e0f0f7c10 */ /* 0x008fe4000ff7e0ff */
[----:B------:R-:W-:Y:S02]  /*23610*/  IADD3.X R20, R20, UR12, RZ, P4, !PT ;  /* 0x0000000c14147c10 */ /* 0x000fe4000a7fe4ff */
[----:B------:R-:W-:-:S02]  /*23620*/  IADD3 R21, P4, R21, UR46, RZ ;  /* 0x0000002e15157c10 */ /* 0x000fc4000ff9e0ff */
[----:B------:R-:W-:Y:S02]  /*23630*/  IADD3.X R8, R8, UR12, RZ, P5, !PT ;  /* 0x0000000c08087c10 */ /* 0x000fe4000affe4ff */
[----:B------:R-:W-:Y:S02]  /*23640*/  IADD3 R9, P5, R9, UR46, RZ ;  /* 0x0000002e09097c10 */ /* 0x000fe4000ffbe0ff */
[----:B------:R-:W-:Y:S02]  /*23650*/  IADD3.X R10, R10, UR12, RZ, P6, !PT ;  /* 0x0000000c0a0a7c10 */ /* 0x000fe4000b7fe4ff */
[----:B------:R-:W-:Y:S02]  /*23660*/  IADD3 R11, P6, R11, UR46, RZ ;  /* 0x0000002e0b0b7c10 */ /* 0x000fe4000ffde0ff */
        /* <DEDUP_REMOVED lines=12> */
[----:B--2---:R-:W-:Y:S02]  /*23730*/  IADD3.X R12, R12, UR12, RZ, P2, !PT ;  /* 0x0000000c0c0c7c10 */ /* 0x004fe400097fe4ff */
[----:B------:R-:W-:-:S03]  /*23740*/  IADD3 R13, P2, R13, UR46, RZ ;  /* 0x0000002e0d0d7c10 */ /* 0x000fc6000ff5e0ff */
[----:B------:R0:W-:Y:S04]  /*23750*/  STL [R1+0x8bc], R12 ;  /* 0x0008bc0c01007387 */ /* 0x0001e80000100800 */
[----:B------:R-:W-:Y:S04]  /*23760*/  STL [R1+0x890], R13 ;  /* 0x0008900d01007387 */ /* 0x000fe80000100800 */
[----:B------:R-:W-:Y:S04]  /*23770*/  STL [R1+0x8b4], R14 ;  /* 0x0008b40e01007387 */ /* 0x000fe80000100800 */
        /* <DEDUP_REMOVED lines=27> */
[----:B0-----:R-:W2:Y:S01]  /*23930*/  LDL.LU R12, [R1+0x818] ;  /* 0x00081800010c7983 */ /* 0x001ea20000300800 */
[----:B------:R-:W-:-:S02]  /*23940*/  IADD3.X R22, R22, UR12, RZ, P3, !PT ;  /* 0x0000000c16167c10 */ /* 0x000fc40009ffe4ff */
[----:B------:R-:W-:-:S03]  /*23950*/  IADD3 R23, P3, R23, UR46, RZ ;  /* 0x0000002e17177c10 */ /* 0x000fc6000ff7e0ff */
[----:B------:R-:W-:Y:S04]  /*23960*/  STL [R1+0x854], R22 ;  /* 0x0008541601007387 */ /* 0x000fe80000100800 */
[----:B--2---:R0:W-:Y:S04]  /*23970*/  STL [R1+0x10bc], R12 ;  /* 0x0010bc0c01007387 */ /* 0x0041e80000100800 */
[----:B------:R-:W-:Y:S04]  /*23980*/  STL [R1+0x828], R23 ;  /* 0x0008281701007387 */ /* 0x000fe80000100800 */
[----:B0-----:R-:W2:Y:S01]  /*23990*/  LDL.LU R12, [R1+0x844] ;  /* 0x00084400010c7983 */ /* 0x001ea20000300800 */
[----:B------:R-:W-:-:S05]  /*239a0*/  IADD3.X R0, R0, UR12, RZ, P4, !PT ;  /* 0x0000000c00007c10 */ /* 0x000fca000a7fe4ff */
[----:B------:R-:W-:Y:S04]  /*239b0*/  STL [R1+0x84c], R0 ;  /* 0x00084c0001007387 */ /* 0x000fe80000100800 */
        /* <DEDUP_REMOVED lines=30> */
[----:B--2---:R-:W-:-:S05]  /*23ba0*/  IADD3 R12, P4, R12, UR46, RZ ;  /* 0x0000002e0c0c7c10 */ /* 0x004fca000ff9e0ff */
[----:B------:R0:W-:Y:S04]  /*23bb0*/  STL [R1+0x820], R12 ;  /* 0x0008200c01007387 */ /* 0x0001e80000100800 */
[----:B0-----:R-:W2:Y:S02]  /*23bc0*/  LDL.LU R12, [R1+0x10c0] ;  /* 0x0010c000010c7983 */ /* 0x001ea40000300800 */
[----:B--2---:R-:W-:-:S05]  /*23bd0*/  IADD3.X R12, R12, UR12, RZ, P5, !PT ;  /* 0x0000000c0c0c7c10 */ /* 0x004fca000affe4ff */
[----:B------:R0:W-:Y:S04]  /*23be0*/  STL [R1+0x844], R12 ;  /* 0x0008440c01007387 */ /* 0x0001e80000100800 */
[----:B0-----:R-:W2:Y:S01]  /*23bf0*/  LDL.LU R12, [R1+0x10bc] ;  /* 0x0010bc00010c7983 */ /* 0x001ea20000300800 */
[----:B---3--:R-:W-:Y:S02]  /*23c00*/  IADD3.X R13, R13, UR12, RZ, P6, !PT ;  /* 0x0000000c0d0d7c10 */ /* 0x008fe4000b7fe4ff */
[----:B----4-:R-:W-:Y:S02]  /*23c10*/  IADD3 R14, P6, R14, UR46, RZ ;  /* 0x0000002e0e0e7c10 */ /* 0x010fe4000ffde0ff */
        /* <DEDUP_REMOVED lines=19> */
[----:B--2---:R-:W-:-:S05]  /*23d50*/  IADD3 R12, P5, R12, UR46, RZ ;  /* 0x0000002e0c0c7c10 */ /* 0x004fca000ffbe0ff */
[----:B------:R0:W-:Y:S04]  /*23d60*/  STL [R1+0x818], R12 ;  /* 0x0008180c01007387 */ /* 0x0001e80000100800 */
        /* <DEDUP_REMOVED lines=29> */
[----:B0-----:R-:W2:Y:S01]  /*23f40*/  LDL.LU R12, [R1+0x7c4] ;  /* 0x0007c400010c7983 */ /* 0x001ea20000300800 */
        /* <DEDUP_REMOVED lines=1617> */
[----:B------:R-:W-:-:S02]  /*2a460*/  IADD3.X R22, R22, UR10, RZ, P6, !PT ;  /* 0x0000000a16167c10 */ /* 0x000fc4000b7fe4ff */
[----:B--2---:R-:W-:Y:S02]  /*2a470*/  IADD3.X R12, R12, UR10, RZ, P5, !PT ;  /* 0x0000000a0c0c7c10 */ /* 0x004fe4000affe4ff */
        /* <DEDUP_REMOVED lines=31> */
[----:B------:R0:W-:Y:S04]  /*2a670*/  STL [R1+0x9a4], R0 ;  /* 0x0009a40001007387 */ /* 0x0001e80000100800 */
[----:B------:R-:W-:Y:S04]  /*2a680*/  STL [R1+0x9ac], R22 ;  /* 0x0009ac1601007387 */ /* 0x000fe80000100800 */
[----:B0-----:R-:W2:Y:S01]  /*2a690*/  LDL.LU R0, [R1+0x970] ;  /* 0x0009700001007983 */ /* 0x001ea20000300800 */
[----:B------:R-:W-:-:S05]  /*2a6a0*/  IADD3 R23, P6, R23, UR13, RZ ;  /* 0x0000000d17177c10 */ /* 0x000fca000ffde0ff */
[----:B------:R-:W-:Y:S04]  /*2a6b0*/  STL [R1+0x980], R23 ;  /* 0x0009801701007387 */ /* 0x000fe80000100800 */
[----:B--2---:R0:W-:Y:S04]  /*2a6c0*/  STL [R1+0x102c], R0 ;  /* 0x00102c0001007387 */ /* 0x0041e80000100800 */
[----:B0-----:R-:W2:Y:S04]  /*2a6d0*/  LDL.LU R0, [R1+0x99c] ;  /* 0x00099c0001007983 */ /* 0x001ea80000300800 */
        /* <DEDUP_REMOVED lines=58> */
[----:B------:R-:W-:Y:S02]  /*2aa80*/  IADD3.X R28, R28, UR10, RZ, P5, !PT ;  /* 0x0000000a1c1c7c10 */ /* 0x000fe4000affe4ff */
[----:B------:R-:W-:Y:S02]  /*2aa90*/  IADD3.X R23, R23, UR10, RZ, P1, !PT ;  /* 0x0000000a17177c10 */ /* 0x000fe40008ffe4ff */
[----:B------:R-:W-:Y:S02]  /*2aaa0*/  IADD3.X R22, R22, UR10, RZ, P6, !PT ;  /* 0x0000000a16167c10 */ /* 0x000fe4000b7fe4ff */
[----:B--2---:R-:W-:-:S05]  /*2aab0*/  IADD3 R0, P2, R0, UR13, RZ ;  /* 0x0000000d00007c10 */ /* 0x004fca000ff5e0ff */
[----:B------:R0:W-:Y:S01]  /*2aac0*/  STL [R1+0x970], R0 ;  /* 0x0009700001007387 */ /* 0x0001e20000100800 */
[----:B------:R-:W-:Y:S02]  /*2aad0*/  IADD3.X R6, R6, UR10, RZ, P2, !PT ;  /* 0x0000000a06067c10 */ /* 0x000fe400097fe4ff */
[----:B------:R-:W-:Y:S01]  /*2aae0*/  IADD3 R7, P2, R7, UR13, RZ ;  /* 0x0000000d07077c10 */ /* 0x000fe2000ff5e0ff */
[----:B0-----:R1:W5:Y:S04]  /*2aaf0*/  LDL.LU R0, [R1+0x1028] ;  /* 0x0010280001007983 */ /* 0x0013680000300800 */
[----:B------:R1:W-:Y:S04]  /*2ab00*/  STL [R1+0x994], R12 ;  /* 0x0009940c01007387 */ /* 0x0003e80000100800 */
        /* <DEDUP_REMOVED lines=16> */
[----:B------:R1:W-:Y:S01]  /*2ac10*/  STL [R1+0x928], R5 ;  /* 0x0009280501007387 */ /* 0x0003e20000100800 */
[----:B------:R-:W-:-:S03]  /*2ac20*/  IADD3.X R18, R18, UR10, RZ, P2, !PT ;  /* 0x0000000a12127c10 */ /* 0x000fc600097fe4ff */
        /* <DEDUP_REMOVED lines=10> */
[----:B------:R-:W-:Y:S05]  /*2acd0*/  @P0 BRA `(.L_x_1) ;  /* 0xfffffdf000400947 */ /* 0x000fea000383ffff */
.L_x_0:
[----:B-1----:R-:W2:Y:S01]  /*2ace0*/  LDL.LU R13, [R1+0x1c0] ;  /* 0x0001c000010d7983 */ /* 0x002ea20000300800 */
[----:B------:R-:W1:Y:S01]  /*2acf0*/  S2R R27, SR_TID.X ;  /* 0x00000000001b7919 */ /* 0x000e620000002100 */
[----:B------:R-:W3:Y:S01]  /*2ad00*/  S2UR UR5, SR_CgaCtaId ;  /* 0x00000000000579c3 */ /* 0x000ee20000008800 */
[----:B------:R-:W-:Y:S01]  /*2ad10*/  ULDC.64 UR8, c[0x0][0x228] ;  /* 0x00008a0000087ab9 */ /* 0x000fe20000000a00 */
[----:B------:R-:W-:Y:S01]  /*2ad20*/  UMOV UR4, 0x400 ;  /* 0x0000040000047882 */ /* 0x000fe20000000000 */
[----:B------:R-:W2:Y:S01]  /*2ad30*/  LDL.LU R12, [R1+0x1c4] ;  /* 0x0001c400010c7983 */ /* 0x000ea20000300800 */
[----:B------:R-:W-:-:S03]  /*2ad40*/  ULDC.64 UR6, c[0x0][0x220] ;  /* 0x0000880000067ab9 */ /* 0x000fc60000000a00 */
[----:B------:R-:W4:Y:S04]  /*2ad50*/  LDL.LU R11, [R1+0x1c8] ;  /* 0x0001c800010b7983 */ /* 0x000f280000300800 */
[----:B------:R-:W4:Y:S04]  /*2ad60*/  LDL.LU R10, [R1+0x1cc] ;  /* 0x0001cc00010a7983 */ /* 0x000f280000300800 */
[----:B------:R-:W3:Y:S04]  /*2ad70*/  LDL.LU R9, [R1+0x100] ;  /* 0x0001000001097983 */ /* 0x000ee80000300800 */
[----:B------:R-:W3:Y:S04]  /*2ad80*/  LDL.LU R8, [R1+0x104] ;  /* 0x0001040001087983 */ /* 0x000ee80000300800 */
[----:B------:R-:W3:Y:S04]  /*2ad90*/  LDL.LU R7, [R1+0x108] ;  /* 0x0001080001077983 */ /* 0x000ee80000300800 */
[----:B------:R-:W3:Y:S04]  /*2ada0*/  LDL.LU R6, [R1+0x10c] ;  /* 0x00010c0001067983 */ /* 0x000ee80000300800 */
[----:B------:R-:W3:Y:S04]  /*2adb0*/  LDL.LU R5, [R1+0xf0] ;  /* 0x0000f00001057983 */ /* 0x000ee80000300800 */
[----:B0-----:R-:W3:Y:S04]  /*2adc0*/  LDL.LU R4, [R1+0xf4] ;  /* 0x0000f40001047983 */ /* 0x001ee80000300800 */
[----:B------:R-:W3:Y:S04]  /*2add0*/  LDL.LU R3, [R1+0xf8] ;  /* 0x0000f80001037983 */ /* 0x000ee80000300800 */
[----:B------:R-:W3:Y:S01]  /*2ade0*/  LDL.LU R2, [R1+0xfc] ;  /* 0x0000fc0001027983 */ /* 0x000ee20000300800 */
[----:B------:R-:W-:Y:S01]  /*2adf0*/  BAR.SYNC.DEFER_BLOCKING 0x0 ;  /* 0x0000000000007b1d */ /* 0x000fe20000010000 */
[----:B--2---:R-:W-:-:S05]  /*2ae00*/  F2FP.SATFINITE.E4M3.F32.PACK_AB_MERGE_C R22, R12, R13, RZ ;  /* 0x0000000d0c16723e */ /* 0x004fca00048070ff */
[----:B------:R-:W-:Y:S01]  /*2ae10*/  STL [R1+0x1034], R22 ;  /* 0x0010341601007387 */ /* 0x000fe20000100800 */
[----:B----4-:R-:W-:-:S05]  /*2ae20*/  F2FP.SATFINITE.E4M3.F32.PACK_AB_MERGE_C R21, R10, R11, RZ ;  /* 0x0000000b0a15723e */ /* 0x010fca00048070ff */
[----:B------:R-:W-:Y:S01]  /*2ae30*/  STL [R1+0x1038], R21 ;  /* 0x0010381501007387 */ /* 0x000fe20000100800 */
[----:B---3--:R-:W-:-:S05]  /*2ae40*/  F2FP.SATFINITE.E4M3.F32.PACK_AB_MERGE_C R20, R8, R9, RZ ;  /* 0x000000090814723e */ /* 0x008fca00048070ff */
[----:B------:R-:W-:Y:S01]  /*2ae50*/  STL [R1+0x103c], R20 ;  /* 0x00103c1401007387 */ /* 0x000fe20000100800 */
[----:B-----5:R-:W-:Y:S02]  /*2ae60*/  F2FP.SATFINITE.E4M3.F32.PACK_AB_MERGE_C R0, R6, R7, RZ ;  /* 0x000000070600723e */ /* 0x020fe400048070ff */
[----:B------:R-:W-:-:S05]  /*2ae70*/  F2FP.SATFINITE.E4M3.F32.PACK_AB_MERGE_C R29, R4, R5, RZ ;  /* 0x00000005041d723e */ /* 0x000fca00048070ff */
[----:B------:R-:W-:Y:S04]  /*2ae80*/  STL [R1+0x1040], R29 ;  /* 0x0010401d01007387 */ /* 0x000fe80000100800 */
[----:B------:R0:W-:Y:S04]  /*2ae90*/  STL [R1], R0 ;  /* 0x0000000001007387 */ /* 0x0001e80000100800 */
[----:B-1----:R-:W-:Y:S04]  /*2aea0*/  STL [R1+0x1044], R27 ;  /* 0x0010441b01007387 */ /* 0x002fe80000100800 */
[----:B------:R-:W2:Y:S01]  /*2aeb0*/  LDL.LU R19, [R1+0x214] ;  /* 0x0002140001137983 */ /* 0x000ea20000300800 */
[----:B0-----:R-:W-:-:S03]  /*2aec0*/  F2FP.SATFINITE.E4M3.F32.PACK_AB_MERGE_C R0, R2, R3, RZ ;  /* 0x000000030200723e */ /* 0x001fc600048070ff */
[----:B--2---:R0:W-:Y:S04]  /*2aed0*/  STL [R1+0x1094], R19 ;  /* 0x0010941301007387 */ /* 0x0041e80000100800 */
[----:B------:R-:W-:Y:S04]  /*2aee0*/  STL [R1+0x14], R0 ;  /* 0x0000140001007387 */ /* 0x000fe80000100800 */
[----:B0-----:R-:W2:Y:S04]  /*2aef0*/  LDL.LU R19, [R1+0xec] ;  /* 0x0000ec0001137983 */ /* 0x001ea80000300800 */
[----:B--2---:R0:W-:Y:S04]  /*2af00*/  STL [R1+0x109c], R19 ;  /* 0x00109c1301007387 */ /* 0x0041e80000100800 */
[----:B0-----:R-:W2:Y:S04]  /*2af10*/  LDL.LU R19, [R1+0xe4] ;  /* 0x0000e40001137983 */ /* 0x001ea80000300800 */
[----:B------:R-:W3:Y:S04]  /*2af20*/  LDL.LU R14, [R1+0x21c] ;  /* 0x00021c00010e7983 */ /* 0x000ee80000300800 */
[----:B---3--:R0:W-:Y:S04]  /*2af30*/  STL [R1+0x1090], R14 ;  /* 0x0010900e01007387 */ /* 0x0081e80000100800 */
[----:B0-----:R-:W3:Y:S04]  /*2af40*/  LDL.LU R14, [R1+0x210] ;  /* 0x00021000010e7983 */ /* 0x001ee80000300800 */
[----:B---3--:R0:W-:Y:S04]  /*2af50*/  STL [R1+0x1098], R14 ;  /* 0x0010980e01007387 */ /* 0x0081e80000100800 */
[----:B0-----:R-:W3:Y:S04]  /*2af60*/  LDL.LU R14, [R1+0xe8] ;  /* 0x0000e800010e7983 */ /* 0x001ee80000300800 */
[----:B---3--:R0:W-:Y:S04]  /*2af70*/  STL [R1+0x10a0], R14 ;  /* 0x0010a00e01007387 */ /* 0x0081e80000100800 */
[----:B0-----:R-:W2:Y:S04]  /*2af80*/  LDL.LU R14, [R1+0xe0] ;  /* 0x0000e000010e7983 */ /* 0x001ea80000300800 */
[----:B------:R-:W3:Y:S04]  /*2af90*/  LDL.LU R28, [R1+0x204] ;  /* 0x00020400011c7983 */ /* 0x000ee80000300800 */
[----:B---3--:R0:W-:Y:S04]  /*2afa0*/  STL [R1+0x108c], R28 ;  /* 0x00108c1c01007387 */ /* 0x0081e80000100800 */
[----:B0-----:R-:W3:Y:S04]  /*2afb0*/  LDL.LU R28, [R1+0x218] ;  /* 0x00021800011c7983 */ /* 0x001ee80000300800 */
[----:B------:R-:W4:Y:S04]  /*2afc0*/  LDL.LU R4, [R1+0x20c] ;  /* 0x00020c0001047983 */ /* 0x000f280000300800 */
[----:B----4-:R0:W-:Y:S04]  /*2afd0*/  STL [R1+0x1088], R4 ;  /* 0x0010880401007387 */ /* 0x0101e80000100800 */
[----:B0-----:R-:W4:Y:S04]  /*2afe0*/  LDL.LU R4, [R1+0x200] ;  /* 0x0002000001047983 */ /* 0x001f280000300800 */
[----:B------:R-:W2:Y:S04]  /*2aff0*/  LDL.LU R2, [R1+0x244] ;  /* 0x0002440001027983 */ /* 0x000ea80000300800 */
[----:B--2---:R0:W-:Y:S04]  /*2b000*/  STL [R1+0x1064], R2 ;  /* 0x0010640201007387 */ /* 0x0041e80000100800 */
[----:B0-----:R-:W2:Y:S04]  /*2b010*/  LDL.LU R2, [R1+0xdc] ;  /* 0x0000dc0001027983 */ /* 0x001ea80000300800 */
        /* <DEDUP_REMOVED lines=34> */
[----:B------:R-:W3:Y:S01]  /*2b240*/  LDL.LU R27, [R1+0x1f8] ;  /* 0x0001f800011b7983 */ /* 0x000ee20000300800 */
[----:B------:R-:W-:-:S03]  /*2b250*/  F2FP.SATFINITE.E4M3.F32.PACK_AB_MERGE_C R19, R19, R14, RZ ;  /* 0x0000000e1313723e */ /* 0x000fc600048070ff */
        /* <DEDUP_REMOVED lines=19> */
[----:B------:R-:W4:Y:S04]  /*2b390*/  LDL.LU R14, [R1+0x10a0] ;  /* 0x0010a000010e7983 */ /* 0x000f280000300800 */
[----:B------:R0:W-:Y:S04]  /*2b3a0*/  STL [R1+0x2c], R19 ;  /* 0x00002c1301007387 */ /* 0x0001e80000100800 */
[----:B0-----:R-:W4:Y:S02]  /*2b3b0*/  LDL.LU R19, [R1+0x109c] ;  /* 0x00109c0001137983 */ /* 0x001f240000300800 */
[----:B----4-:R-:W-:-:S02]  /*2b3c0*/  F2FP.SATFINITE.E4M3.F32.PACK_AB_MERGE_C R19, R19, R14, RZ ;  /* 0x0000000e1313723e */ /* 0x010fc400048070ff */
[----:B------:R-:W4:Y:S04]  /*2b3d0*/  LDL.LU R14, [R1+0x1098] ;  /* 0x00109800010e7983 */ /* 0x000f280000300800 */
[----:B------:R0:W-:Y:S04]  /*2b3e0*/  STL [R1+0x28], R19 ;  /* 0x0000281301007387 */ /* 0x0001e80000100800 */
[----:B0-----:R-:W4:Y:S02]  /*2b3f0*/  LDL.LU R19, [R1+0x1094] ;  /* 0x0010940001137983 */ /* 0x001f240000300800 */
[----:B----4-:R-:W-:-:S02]  /*2b400*/  F2FP.SATFINITE.E4M3.F32.PACK_AB_MERGE_C R19, R19, R14, RZ ;  /* 0x0000000e1313723e */ /* 0x010fc400048070ff */
[----:B------:R-:W4:Y:S02]  /*2b410*/  LDL.LU R14, [R1+0x1090] ;  /* 0x00109000010e7983 */ /* 0x000f240000300800 */
[----:B----4-:R-:W-:Y:S02]  /*2b420*/  F2FP.SATFINITE.E4M3.F32.PACK_AB_MERGE_C R14, R14, R28, RZ ;  /* 0x0000001c0e0e723e */ /* 0x010fe400048070ff */
[----:B------:R-:W4:Y:S02]  /*2b430*/  LDL.LU R28, [R1+0x108c] ;  /* 0x00108c00011c7983 */ /* 0x000f240000300800 */
[----:B----4-:R-:W-:Y:S02]  /*2b440*/  F2FP.SATFINITE.E4M3.F32.PACK_AB_MERGE_C R28, R28, R4, RZ ;  /* 0x000000041c1c723e */ /* 0x010fe400048070ff */
[----:B------:R-:W4:Y:S02]  /*2b450*/  LDL.LU R4, [R1+0x1088] ;  /* 0x0010880001047983 */ /* 0x000f240000300800 */
[----:B----4-:R-:W-:-:S02]  /*2b460*/  F2FP.SATFINITE.E4M3.F32.PACK_AB_MERGE_C R4, R4, R2, RZ ;  /* 0x000000020404723e */ /* 0x010fc400048070ff */
[----:B------:R-:W4:Y:S02]  /*2b470*/  LDL.LU R2, [R1+0x1084] ;  /* 0x0010840001027983 */ /* 0x000f240000300800 */
[----:B----4-:R-:W-:Y:S02]  /*2b480*/  F2FP.SATFINITE.E4M3.F32.PACK_AB_MERGE_C R2, R2, R0, RZ ;  /* 0x000000000202723e */ /* 0x010fe400048070ff */
        /* <DEDUP_REMOVED lines=24> */
[----:B------:R-:W2:Y:S02]  /*2b610*/  LDL.LU R7, [R1+0x1050] ;  /* 0x0010500001077983 */ /* 0x000ea40000300800 */
[----:B--2---:R-:W-:Y:S02]  /*2b620*/  F2FP.SATFINITE.E4M3.F32.PACK_AB_MERGE_C R7, R7, R8, RZ ;  /* 0x000000080707723e */ /* 0x004fe400048070ff */
[----:B------:R-:W3:Y:S02]  /*2b630*/  LDL.LU R8, [R1+0x104c] ;  /* 0x00104c0001087983 */ /* 0x000ee40000300800 */
[----:B---3--:R-:W-:-:S02]  /*2b640*/  F2FP.SATFINITE.E4M3.F32.PACK_AB_MERGE_C R8, R8, R27, RZ ;  /* 0x0000001b0808723e */ /* 0x008fc400048070ff */
[----:B------:R-:W2:Y:S04]  /*2b650*/  LDL.LU R27, [R1+0x1048] ;  /* 0x00104800011b7983 */ /* 0x000ea80000300800 */
[----:B------:R0:W-:Y:S01]  /*2b660*/  STL [R1+0x1030], R8 ;  /* 0x0010300801007387 */ /* 0x0001e20000100800 */
[----:B------:R-:W-:Y:S02]  /*2b670*/  F2FP.SATFINITE.E4M3.F32.PACK_AB_MERGE_C R11, R11, R29, RZ ;  /* 0x0000001d0b0b723e */ /* 0x000fe400048070ff */
[----:B------:R-:W-:Y:S01]  /*2b680*/  F2FP.SATFINITE.E4M3.F32.PACK_AB_MERGE_C R12, R12, R20, RZ ;  /* 0x000000140c0c723e */ /* 0x000fe200048070ff */
[----:B0-----:R-:W3:Y:S01]  /*2b690*/  LDL R8, [R1+0x4f4] ;  /* 0x0004f40001087983 */ /* 0x001ee20000100800 */
[----:B------:R-:W-:Y:S02]  /*2b6a0*/  F2FP.SATFINITE.E4M3.F32.PACK_AB_MERGE_C R13, R13, R21, RZ ;  /* 0x000000150d0d723e */ /* 0x000fe400048070ff */
[----:B------:R-:W-:-:S02]  /*2b6b0*/  F2FP.SATFINITE.E4M3.F32.PACK_AB_MERGE_C R15, R15, R22, RZ ;  /* 0x000000160f0f723e */ /* 0x000fc400048070ff */
[----:B--2---:R-:W-:Y:S02]  /*2b6c0*/  F2FP.SATFINITE.E4M3.F32.PACK_AB_MERGE_C R9, R9, R27, RZ ;  /* 0x0000001b0909723e */ /* 0x004fe400048070ff */
[----:B------:R-:W2:Y:S04]  /*2b6d0*/  LDL.LU R27, [R1+0x1044] ;  /* 0x00104400011b7983 */ /* 0x000ea80000300800 */
[----:B------:R-:W4:Y:S04]  /*2b6e0*/  LDL.LU R29, [R1+0x1040] ;  /* 0x00104000011d7983 */ /* 0x000f280000300800 */
[----:B------:R-:W4:Y:S04]  /*2b6f0*/  LDL.LU R20, [R1+0x103c] ;  /* 0x00103c0001147983 */ /* 0x000f280000300800 */
[----:B------:R-:W4:Y:S04]  /*2b700*/  LDL.LU R21, [R1+0x1038] ;  /* 0x0010380001157983 */ /* 0x000f280000300800 */
[----:B------:R-:W4:Y:S01]  /*2b710*/  LDL.LU R22, [R1+0x1034] ;  /* 0x0010340001167983 */ /* 0x000f220000300800 */
[----:B------:R-:W-:Y:S01]  /*2b720*/  F2FP.SATFINITE.E4M3.F32.PACK_AB_MERGE_C R18, R18, R23, RZ ;  /* 0x000000171212723e */ /* 0x000fe200048070ff */
[----:B---3--:R-:W-:Y:S01]  /*2b730*/  VIADD R23, R8, 0x1 ;  /* 0x0000000108177836 */ /* 0x008fe20000000000 */
[----:B------:R-:W-:-:S02]  /*2b740*/  F2FP.SATFINITE.E4M3.F32.PACK_AB_MERGE_C R10, R10, R26, RZ ;  /* 0x0000001a0a0a723e */ /* 0x000fc400048070ff */
[----:B------:R-:W-:Y:S01]  /*2b750*/  F2FP.SATFINITE.E4M3.F32.PACK_AB_MERGE_C R17, R17, R24, RZ ;  /* 0x000000181111723e */ /* 0x000fe200048070ff */
[----:B------:R-:W-:Y:S01]  /*2b760*/  ULEA UR4, UR5, UR4, 0x18 ;  /* 0x0000000405047291 */ /* 0x000fe2000f8ec03f */
[----:B------:R-:W-:Y:S01]  /*2b770*/  ISETP.GE.AND P3, PT, R23, UR9, PT ;  /* 0x0000000917007c0c */ /* 0x000fe2000bf66270 */
[----:B------:R-:W-:Y:S01]  /*2b780*/  VIADD R23, R8, 0x2 ;  /* 0x0000000208177836 */ /* 0x000fe20000000000 */
[----:B------:R-:W-:Y:S01]  /*2b790*/  F2FP.SATFINITE.E4M3.F32.PACK_AB_MERGE_C R16, R16, R25, RZ ;  /* 0x000000191010723e */ /* 0x000fe200048070ff */
[----:B------:R-:W-:Y:S01]  /*2b7a0*/  ULDC UR5, c[0x0][0x248] ;  /* 0x0000920000057ab9 */ /* 0x000fe20000000800 */
[----:B------:R-:W-:Y:S02]  /*2b7b0*/  LOP3.LUT R25, R2, 0xffff, RZ, 0xc0, !PT ;  /* 0x0000ffff02197812 */ /* 0x000fe400078ec0ff */
[----:B------:R-:W-:Y:S02]  /*2b7c0*/  ISETP.GE.AND P1, PT, R23, UR9, PT ;  /* 0x0000000917007c0c */ /* 0x000fe4000bf26270 */
[----:B------:R-:W-:-:S02]  /*2b7d0*/  LOP3.LUT R19, R19, 0xffff, RZ, 0xc0, !PT ;  /* 0x0000ffff13137812 */ /* 0x000fc400078ec0ff */
[----:B------:R-:W-:Y:S02]  /*2b7e0*/  LOP3.LUT R14, R14, 0xffff, RZ, 0xc0, !PT ;  /* 0x0000ffff0e0e7812 */ /* 0x000fe400078ec0ff */
[----:B------:R-:W-:Y:S01]  /*2b7f0*/  LOP3.LUT R3, R3, 0xffff, RZ, 0xc0, !PT ;  /* 0x0000ffff03037812 */ /* 0x000fe200078ec0ff */
[C---:B--2---:R-:W-:Y:S02]  /*2b800*/  IMAD.SHL.U32 R26, R27.reuse, 0x10, RZ ;  /* 0x000000101b1a7824 */ /* 0x044fe400078e00ff */
[----:B------:R-:W-:-:S03]  /*2b810*/  IMAD.SHL.U32 R24, R27, 0x20, RZ ;  /* 0x000000201b187824 */ /* 0x000fc600078e00ff */
[----:B------:R-:W-:Y:S02]  /*2b820*/  LOP3.LUT R26, R26, 0xf0, RZ, 0xc0, !PT ;  /* 0x000000f01a1a7812 */ /* 0x000fe400078ec0ff */
[----:B------:R-:W-:-:S04]  /*2b830*/  LOP3.LUT R24, R24, 0x200, RZ, 0xc0, !PT ;  /* 0x0000020018187812 */ /* 0x000fc800078ec0ff */
[----:B------:R-:W-:Y:S02]  /*2b840*/  IADD3 R2, R24, UR4, R26 ;  /* 0x0000000418027c10 */ /* 0x000fe4000fffe01a */
[----:B----4-:R-:W-:Y:S02]  /*2b850*/  LOP3.LUT R22, R22, 0xffff, RZ, 0xc0, !PT ;  /* 0x0000ffff16167812 */ /* 0x010fe400078ec0ff */
[----:B------:R-:W-:Y:S02]  /*2b860*/  SHF.R.U32.HI R24, RZ, 0x8, R25 ;  /* 0x00000008ff187819 */ /* 0x000fe40000011619 */
[----:B------:R-:W-:Y:S01]  /*2b870*/  SHF.R.U32.HI R23, RZ, 0x8, R22 ;  /* 0x00000008ff177819 */ /* 0x000fe20000011616 */
[----:B------:R-:W-:Y:S01]  /*2b880*/  VIADD R26, R8, 0x3 ;  /* 0x00000003081a7836 */ /* 0x000fe20000000000 */
[----:B------:R-:W-:Y:S02]  /*2b890*/  LOP3.LUT R24, R24, 0xffff, RZ, 0xc0, !PT ;  /* 0x0000ffff18187812 */ /* 0x000fe400078ec0ff */
[----:B------:R-:W-:-:S02]  /*2b8a0*/  LOP3.LUT R23, R23, 0xffff, RZ, 0xc0, !PT ;  /* 0x0000ffff17177812 */ /* 0x000fc400078ec0ff */
[----:B------:R-:W-:Y:S02]  /*2b8b0*/  PRMT R8, R22, 0x3340, R25 ;  /* 0x0000334016087816 */ /* 0x000fe40000000019 */
[----:B------:R-:W-:Y:S02]  /*2b8c0*/  PRMT R22, R23, 0x3340, R24 ;  /* 0x0000334017167816 */ /* 0x000fe40000000018 */
[----:B------:R-:W-:Y:S02]  /*2b8d0*/  LOP3.LUT R21, R21, 0xffff, RZ, 0xc0, !PT ;  /* 0x0000ffff15157812 */ /* 0x000fe400078ec0ff */
[----:B------:R-:W-:Y:S02]  /*2b8e0*/  LOP3.LUT R24, R0, 0xffff, RZ, 0xc0, !PT ;  /* 0x0000ffff00187812 */ /* 0x000fe400078ec0ff */
[----:B------:R-:W-:Y:S02]  /*2b8f0*/  ISETP.GE.AND P0, PT, R26, UR9, PT ;  /* 0x000000091a007c0c */ /* 0x000fe4000bf06270 */
[----:B------:R-:W-:-:S02]  /*2b900*/  LOP3.LUT R0, R11, 0xffff, RZ, 0xc0, !PT ;  /* 0x0000ffff0b007812 */ /* 0x000fc400078ec0ff */
[----:B------:R-:W-:Y:S02]  /*2b910*/  LOP3.LUT R26, R12, 0xffff, RZ, 0xc0, !PT ;  /* 0x0000ffff0c1a7812 */ /* 0x000fe400078ec0ff */
[----:B------:R-:W-:Y:S02]  /*2b920*/  LOP3.LUT R20, R20, 0xffff, RZ, 0xc0, !PT ;  /* 0x0000ffff14147812 */ /* 0x000fe400078ec0ff */
[----:B------:R-:W-:Y:S02]  /*2b930*/  SHF.R.U32.HI R25, RZ, 0x8, R21 ;  /* 0x00000008ff197819 */ /* 0x000fe40000011615 */
[--C-:B------:R-:W-:Y:S02]  /*2b940*/  PRMT R23, R21, 0x3340, R24.reuse ;  /* 0x0000334015177816 */ /* 0x100fe40000000018 */
[----:B------:R-:W-:Y:S02]  /*2b950*/  SHF.R.U32.HI R24, RZ, 0x8, R24 ;  /* 0x00000008ff187819 */ /* 0x000fe40000011618 */
[----:B------:R-:W-:-:S02]  /*2b960*/  SHF.R.U32.HI R12, RZ, 0x8, R19 ;  /* 0x00000008ff0c7819 */ /* 0x000fc40000011613 */
[--C-:B------:R-:W-:Y:S02]  /*2b970*/  PRMT R11, R19, 0x3340, R0.reuse ;  /* 0x00003340130b7816 */ /* 0x100fe40000000000 */
[----:B------:R-:W-:Y:S02]  /*2b980*/  SHF.R.U32.HI R21, RZ, 0x8, R0 ;  /* 0x00000008ff157819 */ /* 0x000fe40000011600 */
[----:B------:R-:W-:Y:S02]  /*2b990*/  SHF.R.U32.HI R19, RZ, 0x8, R14 ;  /* 0x00000008ff137819 */ /* 0x000fe4000001160e */
[----:B------:R-:W-:Y:S02]  /*2b9a0*/  PRMT R0, R14, 0x3340, R26 ;  /* 0x000033400e007816 */ /* 0x000fe4000000001a */
[----:B------:R-:W-:Y:S02]  /*2b9b0*/  SHF.R.U32.HI R14, RZ, 0x8, R20 ;  /* 0x00000008ff0e7819 */ /* 0x000fe40000011614 */
[----:B------:R-:W-:-:S02]  /*2b9c0*/  PRMT R20, R20, 0x3340, R3 ;  /* 0x0000334014147816 */ /* 0x000fc40000000003 */
[----:B------:R-:W-:Y:S02]  /*2b9d0*/  LOP3.LUT R25, R25, 0xffff, RZ, 0xc0, !PT ;  /* 0x0000ffff19197812 */ /* 0x000fe400078ec0ff */
[----:B------:R-:W-:Y:S01]  /*2b9e0*/  LOP3.LUT R24, R24, 0xffff, RZ, 0xc0, !PT ;  /* 0x0000ffff18187812 */ /* 0x000fe200078ec0ff */
[----:B------:R0:W-:Y:S03]  /*2b9f0*/  STL [R1+0x30], R20 ;  /* 0x0000301401007387 */ /* 0x0001e60000100800 */
[----:B------:R-:W-:Y:S02]  /*2ba00*/  PRMT R24, R25, 0x3340, R24 ;  /* 0x0000334019187816 */ /* 0x000fe40000000018 */
[----:B------:R-:W2:Y:S01]  /*2ba10*/  LDL.LU R25, [R1] ;  /* 0x0000000001197983 */ /* 0x000ea20000300800 */
[----:B------:R-:W-:Y:S01]  /*2ba20*/  IMAD.SHL.U32 R27, R27, 0x8, RZ ;  /* 0x000000081b1b7824 */ /* 0x000fe200078e00ff */
[----:B------:R-:W-:-:S02]  /*2ba30*/  SHF.R.U32.HI R26, RZ, 0x8, R26 ;  /* 0x00000008ff1a7819 */ /* 0x000fc4000001161a */
[----:B------:R-:W-:Y:S02]  /*2ba40*/  SHF.R.U32.HI R3, RZ, 0x8, R3 ;  /* 0x00000008ff037819 */ /* 0x000fe40000011603 */
[----:B------:R-:W-:Y:S02]  /*2ba50*/  LOP3.LUT R27, R27, 0x100, RZ, 0xc0, !PT ;  /* 0x000001001b1b7812 */ /* 0x000fe400078ec0ff */
[----:B------:R-:W-:Y:S02]  /*2ba60*/  LOP3.LUT R12, R12, 0xffff, RZ, 0xc0, !PT ;  /* 0x0000ffff0c0c7812 */ /* 0x000fe400078ec0ff */
[----:B------:R-:W-:Y:S01]  /*2ba70*/  LOP3.LUT R21, R21, 0xffff, RZ, 0xc0, !PT ;  /* 0x0000ffff15157812 */ /* 0x000fe200078ec0ff */
[----:B------:R-:W-:Y:S01]  /*2ba80*/  IMAD.IADD R2, R27, 0x1, R2 ;  /* 0x000000011b027824 */ /* 0x000fe200078e0202 */
[----:B0-----:R-:W-:Y:S02]  /*2ba90*/  LOP3.LUT R20, R19, 0xffff, RZ, 0xc0, !PT ;  /* 0x0000ffff13147812 */ /* 0x001fe400078ec0ff */
[----:B------:R-:W-:-:S02]  /*2baa0*/  LOP3.LUT R26, R26, 0xffff, RZ, 0xc0, !PT ;  /* 0x0000ffff1a1a7812 */ /* 0x000fc400078ec0ff */
[----:B------:R-:W-:Y:S02]  /*2bab0*/  LOP3.LUT R14, R14, 0xffff, RZ, 0xc0, !PT ;  /* 0x0000ffff0e0e7812 */ /* 0x000fe400078ec0ff */
[----:B------:R-:W-:Y:S02]  /*2bac0*/  LOP3.LUT R27, R3, 0xffff, RZ, 0xc0, !PT ;  /* 0x0000ffff031b7812 */ /* 0x000fe400078ec0ff */
[----:B------:R-:W-:Y:S02]  /*2bad0*/  PRMT R19, R12, 0x3340, R21 ;  /* 0x000033400c137816 */ /* 0x000fe40000000015 */
[----:B------:R-:W-:Y:S02]  /*2bae0*/  PRMT R3, R20, 0x3340, R26 ;  /* 0x0000334014037816 */ /* 0x000fe4000000001a */
[----:B------:R-:W-:Y:S02]  /*2baf0*/  PRMT R12, R14, 0x3340, R27 ;  /* 0x000033400e0c7816 */ /* 0x000fe4000000001b */
[----:B------:R-:W-:Y:S01]  /*2bb00*/  LOP3.LUT R20, R5, 0xffff, RZ, 0xc0, !PT ;  /* 0x0000ffff05147812 */ /* 0x000fe200078ec0ff */
[----:B------:R-:W3:Y:S01]  /*2bb10*/  LDL.LU R27, [R1+0x14] ;  /* 0x00001400011b7983 */ /* 0x000ee20000300800 */
[----:B------:R-:W-:-:S02]  /*2bb20*/  LOP3.LUT R28, R28, 0xffff, RZ, 0xc0, !PT ;  /* 0x0000ffff1c1c7812 */ /* 0x000fc400078ec0ff */
[----:B------:R-:W-:Y:S02]  /*2bb30*/  LOP3.LUT R21, R13, 0xffff, RZ, 0xc0, !PT ;  /* 0x0000ffff0d157812 */ /* 0x000fe400078ec0ff */
[----:B------:R-:W-:Y:S02]  /*2bb40*/  LOP3.LUT R4, R4, 0xffff, RZ, 0xc0, !PT ;  /* 0x0000ffff04047812 */ /* 0x000fe400078ec0ff */
[----:B------:R-:W-:-:S04]  /*2bb50*/  SHF.R.U32.HI R13, RZ, 0x8, R28 ;  /* 0x00000008ff0d7819 */ /* 0x000fc8000001161c */
[----:B------:R-:W-:Y:S02]  /*2bb60*/  LOP3.LUT R26, R13, 0xffff, RZ, 0xc0, !PT ;  /* 0x0000ffff0d1a7812 */ /* 0x000fe400078ec0ff */
[----:B--2---:R-:W-:Y:S02]  /*2bb70*/  LOP3.LUT R14, R25, 0xffff, RZ, 0xc0, !PT ;  /* 0x0000ffff190e7812 */ /* 0x004fe400078ec0ff */
[----:B------:R-:W-:Y:S02]  /*2bb80*/  LOP3.LUT R25, R15, 0xffff, RZ, 0xc0, !PT ;  /* 0x0000ffff0f197812 */ /* 0x000fe400078ec0ff */
[----:B------:R-:W-:Y:S02]  /*2bb90*/  SHF.R.U32.HI R5, RZ, 0x8, R14 ;  /* 0x00000008ff057819 */ /* 0x000fe4000001160e */
[--C-:B------:R-:W-:Y:S02]  /*2bba0*/  PRMT R15, R14, 0x3340, R20.reuse ;  /* 0x000033400e0f7816 */ /* 0x100fe40000000014 */
[----:B------:R-:W-:-:S02]  /*2bbb0*/  SHF.R.U32.HI R14, RZ, 0x8, R20 ;  /* 0x00000008ff0e7819 */ /* 0x000fc40000011614 */
[--C-:B------:R-:W-:Y:S01]  /*2bbc0*/  PRMT R20, R28, 0x3340, R21.reuse ;  /* 0x000033401c147816 */ /* 0x100fe20000000015 */
[----:B------:R0:W-:Y:S01]  /*2bbd0*/  STL [R1+0x24], R15 ;  /* 0x0000240f01007387 */ /* 0x0001e20000100800 */
[----:B------:R-:W-:-:S03]  /*2bbe0*/  SHF.R.U32.HI R21, RZ, 0x8, R21 ;  /* 0x00000008ff157819 */ /* 0x000fc60000011615 */
[----:B------:R1:W-:Y:S01]  /*2bbf0*/  STL [R1+0x20], R20 ;  /* 0x0000201401007387 */ /* 0x0003e20000100800 */
[----:B------:R-:W-:Y:S02]  /*2bc00*/  LOP3.LUT R5, R5, 0xffff, RZ, 0xc0, !PT ;  /* 0x0000ffff05057812 */ /* 0x000fe400078ec0ff */
[----:B------:R-:W-:Y:S02]  /*2bc10*/  LOP3.LUT R14, R14, 0xffff, RZ, 0xc0, !PT ;  /* 0x0000ffff0e0e7812 */ /* 0x000fe400078ec0ff */
[----:B0-----:R-:W-:Y:S02]  /*2bc20*/  SHF.R.U32.HI R15, RZ, 0x8, R4 ;  /* 0x00000008ff0f7819 */ /* 0x001fe40000011604 */
[--C-:B-1----:R-:W-:Y:S02]  /*2bc30*/  PRMT R20, R4, 0x3340, R25.reuse ;  /* 0x0000334004147816 */ /* 0x102fe40000000019 */
[----:B------:R-:W-:Y:S02]  /*2bc40*/  SHF.R.U32.HI R25, RZ, 0x8, R25 ;  /* 0x00000008ff197819 */ /* 0x000fe40000011619 */
[----:B------:R-:W-:-:S02]  /*2bc50*/  LOP3.LUT R21, R21, 0xffff, RZ, 0xc0, !PT ;  /* 0x0000ffff15157812 */ /* 0x000fc400078ec0ff */
[----:B------:R-:W-:Y:S02]  /*2bc60*/  LOP3.LUT R25, R25, 0xffff, RZ, 0xc0, !PT ;  /* 0x0000ffff19197812 */ /* 0x000fe400078ec0ff */
[----:B------:R-:W-:Y:S01]  /*2bc70*/  LOP3.LUT R15, R15, 0xffff, RZ, 0xc0, !PT ;  /* 0x0000ffff0f0f7812 */ /* 0x000fe200078ec0ff */
[----:B------:R0:W-:Y:S01]  /*2bc80*/  STL [R1+0x1c], R20 ;  /* 0x00001c1401007387 */ /* 0x0001e20000100800 */
[----:B------:R-:W-:Y:S02]  /*2bc90*/  PRMT R13, R5, 0x3340, R14 ;  /* 0x00003340050d7816 */ /* 0x000fe4000000000e */
[----:B------:R-:W-:Y:S02]  /*2bca0*/  PRMT R14, R26, 0x3340, R21 ;  /* 0x000033401a0e7816 */ /* 0x000fe40000000015 */
[----:B------:R-:W2:Y:S01]  /*2bcb0*/  LDL.LU R26, [R1+0x8] ;  /* 0x00000800011a7983 */ /* 0x000ea20000300800 */
[----:B------:R-:W-:-:S03]  /*2bcc0*/  PRMT R15, R15, 0x3340, R25 ;  /* 0x000033400f0f7816 */ /* 0x000fc60000000019 */
[----:B------:R-:W4:Y:S01]  /*2bcd0*/  LDL.LU R25, [R1+0xc] ;  /* 0x00000c0001197983 */ /* 0x000f220000300800 */
[----:B------:R-:W-:Y:S02]  /*2bce0*/  LOP3.LUT R29, R29, 0xffff, RZ, 0xc0, !PT ;  /* 0x0000ffff1d1d7812 */ /* 0x000fe400078ec0ff */
[----:B------:R-:W-:Y:S02]  /*2bcf0*/  LOP3.LUT R6, R6, 0xffff, RZ, 0xc0, !PT ;  /* 0x0000ffff06067812 */ /* 0x000fe400078ec0ff */
[----:B------:R-:W-:Y:S02]  /*2bd00*/  SHF.R.U32.HI R4, RZ, 0x8, R29 ;  /* 0x00000008ff047819 */ /* 0x000fe4000001161d */
[--C-:B0-----:R-:W-:Y:S02]  /*2bd10*/  PRMT R20, R29, 0x3340, R6.reuse ;  /* 0x000033401d147816 */ /* 0x101fe40000000006 */
[----:B------:R-:W-:Y:S02]  /*2bd20*/  SHF.R.U32.HI R6, RZ, 0x8, R6 ;  /* 0x00000008ff067819 */ /* 0x000fe40000011606 */
[----:B------:R-:W-:-:S02]  /*2bd30*/  LOP3.LUT R4, R4, 0xffff, RZ, 0xc0, !PT ;  /* 0x0000ffff04047812 */ /* 0x000fc400078ec0ff */
[----:B------:R-:W-:-:S04]  /*2bd40*/  LOP3.LUT R6, R6, 0xffff, RZ, 0xc0, !PT ;  /* 0x0000ffff06067812 */ /* 0x000fc800078ec0ff */
[----:B------:R-:W-:Y:S02]  /*2bd50*/  PRMT R21, R4, 0x3340, R6 ;  /* 0x0000334004157816 */ /* 0x000fe40000000006 */
[----:B------:R-:W-:Y:S02]  /*2bd60*/  PRMT R4, R8, 0x5410, R22 ;  /* 0x0000541008047816 */ /* 0x000fe40000000016 */
[----:B---3--:R-:W-:Y:S01]  /*2bd70*/  LOP3.LUT R22, R27, 0xffff, RZ, 0xc0, !PT ;  /* 0x0000ffff1b167812 */ /* 0x008fe200078ec0ff */
[----:B------:R-:W3:Y:S01]  /*2bd80*/  LDL.LU R8, [R1+0x1030] ;  /* 0x0010300001087983 */ /* 0x000ee20000300800 */
[----:B------:R-:W-:Y:S02]  /*2bd90*/  LOP3.LUT R7, R7, 0xffff, RZ, 0xc0, !PT ;  /* 0x0000ffff07077812 */ /* 0x000fe400078ec0ff */
[----:B------:R-:W-:Y:S01]  /*2bda0*/  PRMT R5, R23, 0x5410, R24 ;  /* 0x0000541017057816 */ /* 0x000fe20000000018 */
[----:B------:R-:W3:Y:S01]  /*2bdb0*/  LDL.LU R29, [R1+0x28] ;  /* 0x00002800011d7983 */ /* 0x000ee20000300800 */
[----:B------:R-:W-:-:S02]  /*2bdc0*/  SHF.R.U32.HI R23, RZ, 0x8, R22 ;  /* 0x00000008ff177819 */ /* 0x000fc40000011616 */
[--C-:B------:R-:W-:Y:S01]  /*2bdd0*/  PRMT R22, R22, 0x3340, R7.reuse ;  /* 0x0000334016167816 */ /* 0x100fe20000000007 */
[----:B------:R-:W3:Y:S04]  /*2bde0*/  LDL.LU R28, [R1+0x18] ;  /* 0x00001800011c7983 */ /* 0x000ee80000300800 */
[----:B------:R-:W3:Y:S01]  /*2bdf0*/  LDL.LU R27, [R1+0x10] ;  /* 0x00001000011b7983 */ /* 0x000ee20000300800 */
[----:B----4-:R-:W-:Y:S02]  /*2be00*/  LOP3.LUT R24, R25, 0xffff, RZ, 0xc0, !PT ;  /* 0x0000ffff19187812 */ /* 0x010fe400078ec0ff */
[----:B------:R-:W-:Y:S02]  /*2be10*/  SHF.R.U32.HI R25, RZ, 0x8, R7 ;  /* 0x00000008ff197819 */ /* 0x000fe40000011607 */
[----:B------:R-:W-:-:S02]  /*2be20*/  PRMT R7, R0, 0x5410, R3 ;  /* 0x0000541000077816 */ /* 0x000fc40000000003 */
[----:B------:R-:W4:Y:S01]  /*2be30*/  LDL.LU R3, [R1+0x2c] ;  /* 0x00002c0001037983 */ /* 0x000f220000300800 */
[----:B--2---:R-:W-:Y:S02]  /*2be40*/  LOP3.LUT R26, R26, 0xffff, RZ, 0xc0, !PT ;  /* 0x0000ffff1a1a7812 */ /* 0x004fe400078ec0ff */
[----:B------:R-:W-:Y:S02]  /*2be50*/  LOP3.LUT R18, R18, 0xffff, RZ, 0xc0, !PT ;  /* 0x0000ffff12127812 */ /* 0x000fe400078ec0ff */
[----:B------:R-:W-:Y:S02]  /*2be60*/  PRMT R6, R11, 0x5410, R19 ;  /* 0x000054100b067816 */ /* 0x000fe40000000013 */
[----:B------:R-:W-:Y:S02]  /*2be70*/  SHF.R.U32.HI R11, RZ, 0x8, R26 ;  /* 0x00000008ff0b7819 */ /* 0x000fe4000001161a */
[----:B------:R-:W-:Y:S02]  /*2be80*/  LOP3.LUT R19, R10, 0xffff, RZ, 0xc0, !PT ;  /* 0x0000ffff0a137812 */ /* 0x000fe400078ec0ff */
[----:B------:R-:W-:-:S02]  /*2be90*/  PRMT R26, R26, 0x3340, R18 ;  /* 0x000033401a1a7816 */ /* 0x000fc40000000012 */
[----:B------:R-:W-:Y:S02]  /*2bea0*/  SHF.R.U32.HI R18, RZ, 0x8, R18 ;  /* 0x00000008ff127819 */ /* 0x000fe40000011612 */
[----:B------:R-:W-:Y:S02]  /*2beb0*/  SHF.R.U32.HI R10, RZ, 0x8, R24 ;  /* 0x00000008ff0a7819 */ /* 0x000fe40000011618 */
[--C-:B------:R-:W-:Y:S02]  /*2bec0*/  PRMT R24, R24, 0x3340, R19.reuse ;  /* 0x0000334018187816 */ /* 0x100fe40000000013 */
[----:B------:R-:W-:Y:S02]  /*2bed0*/  LOP3.LUT R23, R23, 0xffff, RZ, 0xc0, !PT ;  /* 0x0000ffff17177812 */ /* 0x000fe400078ec0ff */
[----:B------:R-:W-:Y:S02]  /*2bee0*/  LOP3.LUT R25, R25, 0xffff, RZ, 0xc0, !PT ;  /* 0x0000ffff19197812 */ /* 0x000fe400078ec0ff */
[----:B------:R-:W-:-:S02]  /*2bef0*/  SHF.R.U32.HI R19, RZ, 0x8, R19 ;  /* 0x00000008ff137819 */ /* 0x000fc40000011613 */
[----:B------:R-:W-:Y:S02]  /*2bf00*/  LOP3.LUT R11, R11, 0xffff, RZ, 0xc0, !PT ;  /* 0x0000ffff0b0b7812 */ /* 0x000fe400078ec0ff */
[----:B------:R-:W-:Y:S02]  /*2bf10*/  LOP3.LUT R18, R18, 0xffff, RZ, 0xc0, !PT ;  /* 0x0000ffff12127812 */ /* 0x000fe400078ec0ff */
[----:B------:R-:W-:Y:S01]  /*2bf20*/  PRMT R23, R23, 0x3340, R25 ;  /* 0x0000334017177816 */ /* 0x000fe20000000019 */
[----:B------:R0:W-:Y:S01]  /*2bf30*/  STSM.16.M88.4 [R2], R4 ;  /* 0x0000000402007844 */ /* 0x0001e20000000200 */
[----:B------:R-:W-:Y:S02]  /*2bf40*/  LOP3.LUT R10, R10, 0xffff, RZ, 0xc0, !PT ;  /* 0x0000ffff0a0a7812 */ /* 0x000fe400078ec0ff */
[----:B------:R-:W-:Y:S02]  /*2bf50*/  LOP3.LUT R19, R19, 0xffff, RZ, 0xc0, !PT ;  /* 0x0000ffff13137812 */ /* 0x000fe400078ec0ff */
[----:B------:R-:W-:-:S02]  /*2bf60*/  PRMT R11, R11, 0x3340, R18 ;  /* 0x000033400b0b7816 */ /* 0x000fc40000000012 */
[----:B---3--:R-:W-:Y:S02]  /*2bf70*/  LOP3.LUT R25, R29, 0xffff, RZ, 0xc0, !PT ;  /* 0x0000ffff1d197812 */ /* 0x008fe400078ec0ff */
[----:B------:R-:W-:Y:S02]  /*2bf80*/  LOP3.LUT R29, R28, 0xffff, RZ, 0xc0, !PT ;  /* 0x0000ffff1c1d7812 */ /* 0x000fe400078ec0ff */
[----:B------:R-:W-:Y:S02]  /*2bf90*/  LOP3.LUT R28, R8, 0xffff, RZ, 0xc0, !PT ;  /* 0x0000ffff081c7812 */ /* 0x000fe400078ec0ff */
[----:B------:R-:W-:Y:S02]  /*2bfa0*/  PRMT R10, R10, 0x3340, R19 ;  /* 0x000033400a0a7816 */ /* 0x000fe40000000013 */
[----:B0-----:R-:W-:Y:S02]  /*2bfb0*/  LOP3.LUT R4, R27, 0xffff, RZ, 0xc0, !PT ;  /* 0x0000ffff1b047812 */ /* 0x001fe400078ec0ff */
[----:B------:R-:W-:-:S02]  /*2bfc0*/  LOP3.LUT R27, R9, 0xffff, RZ, 0xc0, !PT ;  /* 0x0000ffff091b7812 */ /* 0x000fc400078ec0ff */
[----:B------:R-:W-:Y:S02]  /*2bfd0*/  LOP3.LUT R9, R16, 0xffff, RZ, 0xc0, !PT ;  /* 0x0000ffff10097812 */ /* 0x000fe400078ec0ff */
[----:B------:R-:W-:Y:S02]  /*2bfe0*/  LOP3.LUT R8, R17, 0xffff, RZ, 0xc0, !PT ;  /* 0x0000ffff11087812 */ /* 0x000fe400078ec0ff */
[----:B------:R-:W-:Y:S02]  /*2bff0*/  SHF.R.U32.HI R17, RZ, 0x8, R25 ;  /* 0x00000008ff117819 */ /* 0x000fe40000011619 */
[----:B------:R-:W-:Y:S02]  /*2c000*/  PRMT R25, R25, 0x3340, R27 ;  /* 0x0000334019197816 */ /* 0x000fe4000000001b */
[----:B------:R-:W-:Y:S02]  /*2c010*/  SHF.R.U32.HI R16, RZ, 0x8, R29 ;  /* 0x00000008ff107819 */ /* 0x000fe4000001161d */
[----:B------:R-:W-:-:S02]  /*2c020*/  SHF.R.U32.HI R27, RZ, 0x8, R27 ;  /* 0x00000008ff1b7819 */ /* 0x000fc4000001161b */
[--C-:B------:R-:W-:Y:S02]  /*2c030*/  PRMT R29, R29, 0x3340, R9.reuse ;  /* 0x000033401d1d7816 */ /* 0x100fe40000000009 */
[----:B------:R-:W-:Y:S02]  /*2c040*/  SHF.R.U32.HI R9, RZ, 0x8, R9 ;  /* 0x00000008ff097819 */ /* 0x000fe40000011609 */
[----:B------:R-:W-:Y:S02]  /*2c050*/  LOP3.LUT R27, R27, 0xffff, RZ, 0xc0, !PT ;  /* 0x0000ffff1b1b7812 */ /* 0x000fe400078ec0ff */
[----:B------:R-:W-:Y:S02]  /*2c060*/  LOP3.LUT R17, R17, 0xffff, RZ, 0xc0, !PT ;  /* 0x0000ffff11117812 */ /* 0x000fe400078ec0ff */
[----:B------:R-:W-:Y:S02]  /*2c070*/  LOP3.LUT R9, R9, 0xffff, RZ, 0xc0, !PT ;  /* 0x0000ffff09097812 */ /* 0x000fe400078ec0ff */
[----:B------:R-:W-:-:S02]  /*2c080*/  LOP3.LUT R16, R16, 0xffff, RZ, 0xc0, !PT ;  /* 0x0000ffff10107812 */ /* 0x000fc400078ec0ff */
[----:B------:R-:W-:Y:S02]  /*2c090*/  PRMT R17, R17, 0x3340, R27 ;  /* 0x0000334011117816 */ /* 0x000fe4000000001b */
[----:B------:R-:W-:Y:S01]  /*2c0a0*/  PRMT R16, R16, 0x3340, R9 ;  /* 0x0000334010107816 */ /* 0x000fe20000000009 */
[----:B------:R-:W0:Y:S01]  /*2c0b0*/  S2R R0, SR_TID.X ;  /* 0x0000000000007919 */ /* 0x000e220000002100 */
[----:B------:R-:W-:Y:S01]  /*2c0c0*/  BAR.SYNC.DEFER_BLOCKING 0x0 ;  /* 0x0000000000007b1d */ /* 0x000fe20000010000 */
[----:B----4-:R-:W-:-:S04]  /*2c0d0*/  LOP3.LUT R18, R3, 0xffff, RZ, 0xc0, !PT ;  /* 0x0000ffff03127812 */ /* 0x010fc800078ec0ff */
[----:B------:R-:W-:Y:S02]  /*2c0e0*/  SHF.R.U32.HI R19, RZ, 0x8, R18 ;  /* 0x00000008ff137819 */ /* 0x000fe40000011612 */
[--C-:B------:R-:W-:Y:S02]  /*2c0f0*/  PRMT R18, R18, 0x3340, R28.reuse ;  /* 0x0000334012127816 */ /* 0x100fe4000000001c */
[----:B------:R-:W-:Y:S02]  /*2c100*/  SHF.R.U32.HI R28, RZ, 0x8, R28 ;  /* 0x00000008ff1c7819 */ /* 0x000fe4000001161c */
[----:B------:R-:W-:Y:S02]  /*2c110*/  SHF.R.U32.HI R3, RZ, 0x8, R4 ;  /* 0x00000008ff037819 */ /* 0x000fe40000011604 */
[--C-:B------:R-:W-:Y:S02]  /*2c120*/  PRMT R4, R4, 0x3340, R8.reuse ;  /* 0x0000334004047816 */ /* 0x100fe40000000008 */
[----:B------:R-:W-:-:S02]  /*2c130*/  SHF.R.U32.HI R8, RZ, 0x8, R8 ;  /* 0x00000008ff087819 */ /* 0x000fc40000011608 */
[----:B------:R-:W-:Y:S02]  /*2c140*/  LOP3.LUT R28, R28, 0xffff, RZ, 0xc0, !PT ;  /* 0x0000ffff1c1c7812 */ /* 0x000fe400078ec0ff */
[----:B------:R-:W-:Y:S02]  /*2c150*/  LOP3.LUT R19, R19, 0xffff, RZ, 0xc0, !PT ;  /* 0x0000ffff13137812 */ /* 0x000fe400078ec0ff */
[----:B------:R-:W-:Y:S01]  /*2c160*/  LOP3.LUT R8, R8, 0xffff, RZ, 0xc0, !PT ;  /* 0x0000ffff08087812 */ /* 0x000fe200078ec0ff */
[----:B------:R-:W-:Y:S01]  /*2c170*/  STL [R1], R4 ;  /* 0x0000000401007387 */ /* 0x000fe20000100800 */
[----:B------:R-:W-:Y:S02]  /*2c180*/  LOP3.LUT R3, R3, 0xffff, RZ, 0xc0, !PT ;  /* 0x0000ffff03037812 */ /* 0x000fe400078ec0ff */
[----:B------:R-:W-:Y:S02]  /*2c190*/  PRMT R19, R19, 0x3340, R28 ;  /* 0x0000334013137816 */ /* 0x000fe4000000001c */
[----:B------:R-:W2:Y:S01]  /*2c1a0*/  LDL.LU R28, [R1+0x1c] ;  /* 0x00001c00011c7983 */ /* 0x000ea20000300800 */
[----:B------:R-:W-:-:S03]  /*2c1b0*/  PRMT R3, R3, 0x3340, R8 ;  /* 0x0000334003037816 */ /* 0x000fc60000000008 */
[----:B------:R-:W3:Y:S04]  /*2c1c0*/  LDL.LU R27, [R1+0x20] ;  /* 0x00002000011b7983 */ /* 0x000ee80000300800 */
[----:B------:R-:W4:Y:S04]  /*2c1d0*/  LDL.LU R9, [R1+0x24] ;  /* 0x0000240001097983 */ /* 0x000f280000300800 */
[----:B------:R-:W4:Y:S01]  /*2c1e0*/  LDL.LU R8, [R1+0x30] ;  /* 0x0000300001087983 */ /* 0x000f220000300800 */
[----:B0-----:R-:W-:-:S04]  /*2c1f0*/  LOP3.LUT R0, R0, 0x3f, RZ, 0xc0, !PT ;  /* 0x0000003f00007812 */ /* 0x001fc800078ec0ff */
[----:B------:R-:W-:Y:S01]  /*2c200*/  LEA R0, R0, UR4, 0x4 ;  /* 0x0000000400007c11 */ /* 0x000fe2000f8e20ff */
[----:B------:R-:W-:-:S04]  /*2c210*/  ULDC UR4, c[0x0][0x244] ;  /* 0x0000910000047ab9 */ /* 0x000fc80000000800 */
[----:B------:R-:W-:Y:S01]  /*2c220*/  LDS.128 R4, [R0] ;  /* 0x0000000000047984 */ /* 0x000fe20000000c00 */
[----:B------:R-:W-:Y:S01]  /*2c230*/  BAR.SYNC.DEFER_BLOCKING 0x0 ;  /* 0x0000000000007b1d */ /* 0x000fe20000010000 */
[----:B--2---:R-:W-:Y:S02]  /*2c240*/  PRMT R15, R28, 0x5410, R15 ;  /* 0x000054101c0f7816 */ /* 0x004fe4000000000f */
[----:B---3--:R-:W-:-:S03]  /*2c250*/  PRMT R14, R27, 0x5410, R14 ;  /* 0x000054101b0e7816 */ /* 0x008fc6000000000e */
[----:B------:R-:W2:Y:S01]  /*2c260*/  LDL.LU R27, [R1] ;  /* 0x00000000011b7983 */ /* 0x000ea20000300800 */
[----:B----4-:R-:W-:-:S03]  /*2c270*/  PRMT R13, R9, 0x5410, R13 ;  /* 0x00005410090d7816 */ /* 0x010fc6000000000d */
[----:B------:R-:W3:Y:S01]  /*2c280*/  LDL R28, [R1+0x1000] ;  /* 0x00100000011c7983 */ /* 0x000ee20000100800 */
[----:B------:R-:W-:-:S05]  /*2c290*/  PRMT R12, R8, 0x5410, R12 ;  /* 0x00005410080c7816 */ /* 0x000fca000000000c */
[----:B------:R-:W-:Y:S01]  /*2c2a0*/  STSM.16.M88.4 [R2], R12 ;  /* 0x0000000c02007844 */ /* 0x000fe20000000200 */
[----:B------:R-:W-:Y:S06]  /*2c2b0*/  BAR.SYNC.DEFER_BLOCKING 0x0 ;  /* 0x0000000000007b1d */ /* 0x000fec0000010000 */
[----:B------:R-:W0:Y:S04]  /*2c2c0*/  LDS.128 R12, [R0] ;  /* 0x00000000000c7984 */ /* 0x000e280000000c00 */
[----:B0-----:R0:W-:Y:S04]  /*2c2d0*/  STL [R1+0x102c], R14 ;  /* 0x00102c0e01007387 */ /* 0x0011e80000100800 */
[----:B0-----:R-:W4:Y:S04]  /*2c2e0*/  LDL R14, [R1+0xffc] ;  /* 0x000ffc00010e7983 */ /* 0x001f280000100800 */
[----:B------:R0:W-:Y:S04]  /*2c2f0*/  STL [R1+0x1028], R15 ;  /* 0x0010280f01007387 */ /* 0x0001e80000100800 */
[----:B0-----:R-:W4:Y:S01]  /*2c300*/  LDL R15, [R1+0x4f4] ;  /* 0x0004f400010f7983 */ /* 0x001f220000100800 */
[----:B------:R-:W-:-:S02]  /*2c310*/  PRMT R8, R20, 0x5410, R21 ;  /* 0x0000541014087816 */ /* 0x000fc40000000015 */
[----:B------:R-:W-:Y:S02]  /*2c320*/  PRMT R9, R22, 0x5410, R23 ;  /* 0x0000541016097816 */ /* 0x000fe40000000017 */
[----:B------:R-:W-:Y:S02]  /*2c330*/  PRMT R10, R24, 0x5410, R10 ;  /* 0x00005410180a7816 */ /* 0x000fe4000000000a */
[----:B------:R-:W-:Y:S01]  /*2c340*/  PRMT R11, R26, 0x5410, R11 ;  /* 0x000054101a0b7816 */ /* 0x000fe2000000000b */
[----:B------:R-:W-:Y:S06]  /*2c350*/  BAR.SYNC.DEFER_BLOCKING 0x0 ;  /* 0x0000000000007b1d */ /* 0x000fec0000010000 */
[----:B------:R0:W-:Y:S02]  /*2c360*/  STSM.16.M88.4 [R2], R8 ;  /* 0x0000000802007844 */ /* 0x0001e40000000200 */
[----:B0-----:R-:W-:-:S02]  /*2c370*/  PRMT R8, R18, 0x5410, R19 ;  /* 0x0000541012087816 */ /* 0x001fc40000000013 */
[----:B------:R-:W-:Y:S02]  /*2c380*/  PRMT R9, R25, 0x5410, R17 ;  /* 0x0000541019097816 */ /* 0x000fe40000000011 */
[----:B------:R-:W-:Y:S01]  /*2c390*/  PRMT R10, R29, 0x5410, R16 ;  /* 0x000054101d0a7816 */ /* 0x000fe20000000010 */
[----:B------:R-:W-:Y:S06]  /*2c3a0*/  BAR.SYNC.DEFER_BLOCKING 0x0 ;  /* 0x0000000000007b1d */ /* 0x000fec0000010000 */
[----:B------:R-:W0:Y:S01]  /*2c3b0*/  LDS.128 R16, [R0] ;  /* 0x0000000000107984 */ /* 0x000e220000000c00 */
[----:B------:R-:W-:-:S02]  /*2c3c0*/  PRMT R29, R4, 0x7770, RZ ;  /* 0x00007770041d7816 */ /* 0x000fc400000000ff */
[----:B--2---:R-:W-:Y:S01]  /*2c3d0*/  PRMT R11, R27, 0x5410, R3 ;  /* 0x000054101b0b7816 */ /* 0x004fe20000000003 */
[----:B------:R-:W-:Y:S01]  /*2c3e0*/  BAR.SYNC.DEFER_BLOCKING 0x0 ;  /* 0x0000000000007b1d */ /* 0x000fe20000010000 */
[----:B---3--:R-:W-:-:S05]  /*2c3f0*/  IMAD R3, R28, UR4, RZ ;  /* 0x000000041c037c24 */ /* 0x008fca000f8e02ff */
[----:B------:R1:W-:Y:S01]  /*2c400*/  STSM.16.M88.4 [R2], R8 ;  /* 0x0000000802007844 */ /* 0x0003e20000000200 */
[----:B------:R-:W-:Y:S01]  /*2c410*/  PRMT R27, R4, 0x7771, RZ ;  /* 0x00007771041b7816 */ /* 0x000fe200000000ff */
[----:B------:R-:W-:Y:S01]  /*2c420*/  BAR.SYNC.DEFER_BLOCKING 0x0 ;  /* 0x0000000000007b1d */ /* 0x000fe20000010000 */
[----:B-1----:R-:W-:-:S04]  /*2c430*/  IADD3 R2, P5, R3, UR6, RZ ;  /* 0x0000000603027c10 */ /* 0x002fc8000ffbe0ff */
[----:B------:R-:W-:Y:S01]  /*2c440*/  LEA.HI.X.SX32 R3, R3, UR7, 0x1, P5 ;  /* 0x0000000703037c11 */ /* 0x000fe2000a8f0eff */
[C---:B----4-:R-:W-:Y:S01]  /*2c450*/  IMAD R24, R14.reuse, UR4, RZ ;  /* 0x000000040e187c24 */ /* 0x050fe2000f8e02ff */
[----:B------:R-:W-:Y:S01]  /*2c460*/  ISETP.GE.AND P2, PT, R14, UR8, PT ;  /* 0x000000080e007c0c */ /* 0x000fe2000bf46270 */
[----:B------:R-:W-:-:S03]  /*2c470*/  ULDC UR4, c[0x0][0x228] ;  /* 0x00008a0000047ab9 */ /* 0x000fc60000000800 */
[----:B------:R-:W-:Y:S01]  /*2c480*/  IADD3 R23, P4, R24, UR6, RZ ;  /* 0x0000000618177c10 */ /* 0x000fe2000ff9e0ff */
[----:B------:R-:W-:-:S03]  /*2c490*/  ULDC UR6, c[0x0][0x228] ;  /* 0x00008a0000067ab9 */ /* 0x000fc60000000800 */
[----:B------:R-:W-:Y:S01]  /*2c4a0*/  LEA.HI.X.SX32 R24, R24, UR7, 0x1, P4 ;  /* 0x0000000718187c11 */ /* 0x000fe2000a0f0eff */
[----:B------:R-:W-:Y:S01]  /*2c4b0*/  ULDC UR7, c[0x0][0x228] ;  /* 0x00008a0000077ab9 */ /* 0x000fe20000000800 */
[C---:B------:R-:W-:Y:S01]  /*2c4c0*/  IMAD R22, R15.reuse, UR5, RZ ;  /* 0x000000050f167c24 */ /* 0x040fe2000f8e02ff */
[----:B------:R-:W-:-:S04]  /*2c4d0*/  ISETP.LT.AND P2, PT, R15, UR9, !P2 ;  /* 0x000000090f007c0c */ /* 0x000fc8000d741270 */
[----:B------:R-:W-:Y:S02]  /*2c4e0*/  SHF.R.S32.HI R25, RZ, 0x1f, R22 ;  /* 0x0000001fff197819 */ /* 0x000fe40000011416 */
[C---:B------:R-:W-:Y:S01]  /*2c4f0*/  IADD3 R20, P4, R22.reuse, R23, RZ ;  /* 0x0000001716147210 */ /* 0x040fe20007f9e0ff */
[----:B------:R-:W-:-:S04]  /*2c500*/  VIADD R26, R22, UR5 ;  /* 0x00000005161a7c36 */ /* 0x000fc80008000000 */
[----:B------:R-:W-:Y:S01]  /*2c510*/  IMAD.X R21, R25, 0x1, R24, P4 ;  /* 0x0000000119157824 */ /* 0x000fe200020e0618 */
[----:B------:R-:W-:Y:S02]  /*2c520*/  ISETP.GE.AND P4, PT, R28, UR8, PT ;  /* 0x000000081c007c0c */ /* 0x000fe4000bf86270 */
[----:B------:R-:W-:Y:S02]  /*2c530*/  ISETP.LT.AND P5, PT, R14, UR8, !P3 ;  /* 0x000000080e007c0c */ /* 0x000fe4000dfa1270 */
[C---:B------:R-:W-:Y:S01]  /*2c540*/  ISETP.LT.AND P4, PT, R15.reuse, UR9, !P4 ;  /* 0x000000090f007c0c */ /* 0x040fe2000e781270 */
[----:B------:R1:W-:Y:S01]  /*2c550*/  @P2 STG.E.U8 desc[UR32][R20.64], R29 ;  /* 0x0000001d14002986 */ /* 0x0003e2000c101120 */
[----:B------:R-:W-:Y:S01]  /*2c560*/  IADD3 R8, P2, R22, R2, RZ ;  /* 0x0000000216087210 */ /* 0x000fe20007f5e0ff */
[----:B------:R-:W-:Y:S01]  /*2c570*/  VIADD R11, R15, 0x4 ;  /* 0x000000040f0b7836 */ /* 0x000fe20000000000 */
[----:B------:R-:W-:-:S03]  /*2c580*/  IADD3 R10, P6, R26, R23, RZ ;  /* 0x000000171a0a7210 */ /* 0x000fc60007fde0ff */
[----:B------:R-:W-:Y:S01]  /*2c590*/  IMAD.X R9, R25, 0x1, R3, P2 ;  /* 0x0000000119097824 */ /* 0x000fe200010e0603 */
[----:B------:R-:W-:Y:S02]  /*2c5a0*/  ISETP.GE.AND P2, PT, R11, UR9, PT ;  /* 0x000000090b007c0c */ /* 0x000fe4000bf46270 */
[----:B-1----:R-:W-:Y:S02]  /*2c5b0*/  SHF.R.S32.HI R20, RZ, 0x1f, R26 ;  /* 0x0000001fff147819 */ /* 0x002fe4000001141a */
[----:B------:R-:W-:-:S03]  /*2c5c0*/  PRMT R25, R4, 0x7772, RZ ;  /* 0x0000777204197816 */ /* 0x000fc600000000ff */
[----:B------:R-:W-:Y:S01]  /*2c5d0*/  IMAD.X R11, R20, 0x1, R24, P6 ;  /* 0x00000001140b7824 */ /* 0x000fe200030e0618 */
[----:B------:R1:W-:Y:S01]  /*2c5e0*/  @P4 STG.E.U8 desc[UR32][R8.64], R27 ;  /* 0x0000001b08004986 */ /* 0x0003e2000c101120 */
[----:B------:R-:W-:Y:S01]  /*2c5f0*/  VIADD R22, R26, UR5 ;  /* 0x000000051a167c36 */ /* 0x000fe20008000000 */
[----:B------:R-:W-:Y:S02]  /*2c600*/  ISETP.LT.AND P4, PT, R28, UR8, !P3 ;  /* 0x000000081c007c0c */ /* 0x000fe4000df81270 */
[----:B------:R2:W-:Y:S01]  /*2c610*/  @P5 STG.E.U8 desc[UR32][R10.64], R25 ;  /* 0x000000190a005986 */ /* 0x0005e2000c101120 */
[----:B------:R-:W-:Y:S02]  /*2c620*/  ISETP.LT.AND P5, PT, R14, UR8, !P1 ;  /* 0x000000080e007c0c */ /* 0x000fe4000cfa1270 */
[----:B------:R-:W-:Y:S02]  /*2c630*/  SHF.R.S32.HI R21, RZ, 0x1f, R22 ;  /* 0x0000001fff157819 */ /* 0x000fe40000011416 */
[----:B-1----:R-:W-:-:S02]  /*2c640*/  IADD3 R8, P3, R26, R2, RZ ;  /* 0x000000021a087210 */ /* 0x002fc40007f7e0ff */
[----:B--2---:R-:W-:-:S03]  /*2c650*/  IADD3 R10, P6, R22, R23, RZ ;  /* 0x00000017160a7210 */ /* 0x004fc60007fde0ff */
[----:B------:R-:W-:Y:S01]  /*2c660*/  IMAD.X R9, R20, 0x1, R3, P3 ;  /* 0x0000000114097824 */ /* 0x000fe200018e0603 */
[----:B------:R-:W-:Y:S02]  /*2c670*/  PRMT R29, R4, 0x7773, RZ ;  /* 0x00007773041d7816 */ /* 0x000fe400000000ff */
[----:B------:R-:W-:Y:S01]  /*2c680*/  PRMT R25, R5, 0x7770, RZ ;  /* 0x0000777005197816 */ /* 0x000fe200000000ff */
[----:B------:R-:W-:Y:S01]  /*2c690*/  IMAD.X R11, R21, 0x1, R24, P6 ;  /* 0x00000001150b7824 */ /* 0x000fe200030e0618 */
[----:B------:R-:W-:Y:S01]  /*2c6a0*/  ISETP.LT.AND P1, PT, R28, UR8, !P1 ;  /* 0x000000081c007c0c */ /* 0x000fe2000cf21270 */
[----:B------:R1:W-:Y:S01]  /*2c6b0*/  @P4 STG.E.U8 desc[UR32][R8.64], R29 ;  /* 0x0000001d08004986 */ /* 0x0003e2000c101120 */
[----:B------:R-:W-:-:S03]  /*2c6c0*/  VIADD R20, R22, UR5 ;  /* 0x0000000516147c36 */ /* 0x000fc60008000000 */
[----:B------:R2:W-:Y:S01]  /*2c6d0*/  @P5 STG.E.U8 desc[UR32][R10.64], R25 ;  /* 0x000000190a005986 */ /* 0x0005e2000c101120 */
[----:B------:R-:W-:Y:S02]  /*2c6e0*/  ISETP.LT.AND P5, PT, R14, UR8, !P0 ;  /* 0x000000080e007c0c */ /* 0x000fe4000c7a1270 */
[----:B------:R-:W-:Y:S02]  /*2c6f0*/  SHF.R.S32.HI R4, RZ, 0x1f, R20 ;  /* 0x0000001fff047819 */ /* 0x000fe40000011414 */
[----:B-1----:R-:W-:Y:S02]  /*2c700*/  IADD3 R8, P4, R22, R2, RZ ;  /* 0x0000000216087210 */ /* 0x002fe40007f9e0ff */
[----:B------:R-:W-:Y:S02]  /*2c710*/  PRMT R27, R5, 0x7771, RZ ;  /* 0x00007771051b7816 */ /* 0x000fe400000000ff */
[----:B--2---:R-:W-:Y:S01]  /*2c720*/  IADD3 R10, P6, R20, R23, RZ ;  /* 0x00000017140a7210 */ /* 0x004fe20007fde0ff */
[----:B------:R-:W-:Y:S01]  /*2c730*/  IMAD.X R9, R21, 0x1, R3, P4 ;  /* 0x0000000115097824 */ /* 0x000fe200020e0603 */
[----:B------:R-:W-:-:S03]  /*2c740*/  PRMT R25, R5, 0x7772, RZ ;  /* 0x0000777205197816 */ /* 0x000fc600000000ff */
[----:B------:R-:W-:Y:S01]  /*2c750*/  IMAD.X R11, R4, 0x1, R24, P6 ;  /* 0x00000001040b7824 */ /* 0x000fe200030e0618 */
[----:B------:R1:W-:Y:S01]  /*2c760*/  @P1 STG.E.U8 desc[UR32][R8.64], R27 ;  /* 0x0000001b08001986 */ /* 0x0003e2000c101120 */
[----:B------:R-:W-:Y:S01]  /*2c770*/  VIADD R21, R20, UR5 ;  /* 0x0000000514157c36 */ /* 0x000fe20008000000 */
[----:B------:R-:W-:Y:S02]  /*2c780*/  ISETP.LT.AND P1, PT, R28, UR8, !P0 ;  /* 0x000000081c007c0c */ /* 0x000fe4000c721270 */
[----:B------:R2:W-:Y:S01]  /*2c790*/  @P5 STG.E.U8 desc[UR32][R10.64], R25 ;  /* 0x000000190a005986 */ /* 0x0005e2000c101120 */
[----:B------:R-:W-:Y:S02]  /*2c7a0*/  ISETP.LT.AND P5, PT, R14, UR8, !P2 ;  /* 0x000000080e007c0c */ /* 0x000fe4000d7a1270 */
[----:B-1----:R-:W-:Y:S02]  /*2c7b0*/  IADD3 R8, P6, R20, R2, RZ ;  /* 0x0000000214087210 */ /* 0x002fe40007fde0ff */
[----:B------:R-:W-:-:S03]  /*2c7c0*/  SHF.R.S32.HI R20, RZ, 0x1f, R21 ;  /* 0x0000001fff147819 */ /* 0x000fc60000011415 */
[----:B------:R-:W-:Y:S01]  /*2c7d0*/  IMAD.X R9, R4, 0x1, R3, P6 ;  /* 0x0000000104097824 */ /* 0x000fe200030e0603 */
[----:B------:R-:W-:Y:S01]  /*2c7e0*/  IADD3 R4, P6, R21, R23, RZ ;  /* 0x0000001715047210 */ /* 0x000fe20007fde0ff */
[----:B------:R-:W-:Y:S01]  /*2c7f0*/  VIADD R26, R15, 0x5 ;  /* 0x000000050f1a7836 */ /* 0x000fe20000000000 */
[----:B------:R-:W-:Y:S02]  /*2c800*/  PRMT R27, R5, 0x7773, RZ ;  /* 0x00007773051b7816 */ /* 0x000fe400000000ff */
[----:B--2---:R-:W-:Y:S01]  /*2c810*/  PRMT R25, R6, 0x7770, RZ ;  /* 0x0000777006197816 */ /* 0x004fe200000000ff */
[----:B------:R-:W-:Y:S01]  /*2c820*/  IMAD.X R5, R20, 0x1, R24, P6 ;  /* 0x0000000114057824 */ /* 0x000fe200030e0618 */
[----:B------:R-:W-:Y:S01]  /*2c830*/  ISETP.LT.AND P2, PT, R28, UR8, !P2 ;  /* 0x000000081c007c0c */ /* 0x000fe2000d741270 */
[----:B------:R-:W-:Y:S01]  /*2c840*/  @P1 STG.E.U8 desc[UR32][R8.64], R27 ;  /* 0x0000001b08001986 */ /* 0x000fe2000c101120 */
[----:B------:R-:W-:-:S03]  /*2c850*/  ISETP.GE.AND P3, PT, R26, UR9, PT ;  /* 0x000000091a007c0c */ /* 0x000fc6000bf66270 */
[----:B------:R1:W-:Y:S01]  /*2c860*/  @P5 STG.E.U8 desc[UR32][R4.64], R25 ;  /* 0x0000001904005986 */ /* 0x0003e2000c101120 */
[----:B------:R-:W-:Y:S02]  /*2c870*/  ISETP.LT.AND P5, PT, R14, UR8, !P3 ;  /* 0x000000080e007c0c */ /* 0x000fe4000dfa1270 */
[----:B------:R-:W-:Y:S01]  /*2c880*/  PRMT R11, R6, 0x7771, RZ ;  /* 0x00007771060b7816 */ /* 0x000fe200000000ff */
[----:B------:R-:W-:Y:S01]  /*2c890*/  VIADD R22, R15, 0x6 ;  /* 0x000000060f167836 */ /* 0x000fe20000000000 */
[C---:B-1----:R-:W-:Y:S01]  /*2c8a0*/  IADD3 R4, P6, R21.reuse, R2, RZ ;  /* 0x0000000215047210 */ /* 0x042fe20007fde0ff */
[----:B------:R-:W-:-:S04]  /*2c8b0*/  VIADD R21, R21, UR5 ;  /* 0x0000000515157c36 */ /* 0x000fc80008000000 */
[----:B------:R-:W-:Y:S01]  /*2c8c0*/  IMAD.X R5, R20, 0x1, R3, P6 ;  /* 0x0000000114057824 */ /* 0x000fe200030e0603 */
[----:B------:R-:W-:Y:S02]  /*2c8d0*/  SHF.R.S32.HI R10, RZ, 0x1f, R21 ;  /* 0x0000001fff0a7819 */ /* 0x000fe40000011415 */
[----:B------:R-:W-:Y:S02]  /*2c8e0*/  IADD3 R8, P6, R21, R23, RZ ;  /* 0x0000001715087210 */ /* 0x000fe40007fde0ff */
[----:B------:R-:W-:Y:S01]  /*2c8f0*/  ISETP.LT.AND P3, PT, R28, UR8, !P3 ;  /* 0x000000081c007c0c */ /* 0x000fe2000df61270 */
[----:B------:R1:W-:Y:S01]  /*2c900*/  @P2 STG.E.U8 desc[UR32][R4.64], R11 ;  /* 0x0000000b04002986 */ /* 0x0003e2000c101120 */
[----:B------:R-:W-:Y:S01]  /*2c910*/  PRMT R27, R6, 0x7772, RZ ;  /* 0x00007772061b7816 */ /* 0x000fe200000000ff */
[----:B------:R-:W-:Y:S01]  /*2c920*/  IMAD.X R9, R10, 0x1, R24, P6 ;  /* 0x000000010a097824 */ /* 0x000fe200030e0618 */
[----:B------:R-:W-:Y:S01]  /*2c930*/  ISETP.GE.AND P4, PT, R22, UR9, PT ;  /* 0x0000000916007c0c */ /* 0x000fe2000bf86270 */
[----:B------:R-:W-:Y:S01]  /*2c940*/  VIADD R22, R15, 0x7 ;  /* 0x000000070f167836 */ /* 0x000fe20000000000 */
[----:B------:R-:W-:-:S02]  /*2c950*/  PRMT R25, R6, 0x7773, RZ ;  /* 0x0000777306197816 */ /* 0x000fc400000000ff */
[----:B------:R2:W-:Y:S01]  /*2c960*/  @P5 STG.E.U8 desc[UR32][R8.64], R27 ;  /* 0x0000001b08005986 */ /* 0x0005e2000c101120 */
[C---:B-1----:R-:W-:Y:S01]  /*2c970*/  IADD3 R4, P6, R21.reuse, R2, RZ ;  /* 0x0000000215047210 */ /* 0x042fe20007fde0ff */
[----:B------:R-:W-:Y:S01]  /*2c980*/  VIADD R21, R21, UR5 ;  /* 0x0000000515157c36 */ /* 0x000fe20008000000 */
[----:B------:R-:W-:-:S03]  /*2c990*/  ISETP.LT.AND P5, PT, R14, UR8, !P4 ;  /* 0x000000080e007c0c */ /* 0x000fc6000e7a1270 */
[----:B------:R-:W-:Y:S01]  /*2c9a0*/  IMAD.X R5, R10, 0x1, R3, P6 ;  /* 0x000000010a057824 */ /* 0x000fe200030e0603 */
[----:B------:R-:W-:Y:S02]  /*2c9b0*/  SHF.R.S32.HI R6, RZ, 0x1f, R21 ;  /* 0x0000001fff067819 */ /* 0x000fe40000011415 */
[----:B--2---:R-:W-:Y:S02]  /*2c9c0*/  IADD3 R8, P6, R21, R23, RZ ;  /* 0x0000001715087210 */ /* 0x004fe40007fde0ff */
[----:B------:R-:W-:Y:S01]  /*2c9d0*/  ISETP.GE.AND P0, PT, R22, UR9, PT ;  /* 0x0000000916007c0c */ /* 0x000fe2000bf06270 */
[C---:B------:R-:W-:Y:S01]  /*2c9e0*/  VIADD R22, R15.reuse, 0x8 ;  /* 0x000000080f167836 */ /* 0x040fe20000000000 */
[----:B------:R-:W-:Y:S01]  /*2c9f0*/  ISETP.LT.AND P4, PT, R28, UR8, !P4 ;  /* 0x000000081c007c0c */ /* 0x000fe2000e781270 */
[----:B------:R-:W-:Y:S01]  /*2ca00*/  VIADD R10, R15, 0xa ;  /* 0x0000000a0f0a7836 */ /* 0x000fe20000000000 */
[----:B------:R1:W-:Y:S01]  /*2ca10*/  @P3 STG.E.U8 desc[UR32][R4.64], R25 ;  /* 0x0000001904003986 */ /* 0x0003e2000c101120 */
[----:B------:R-:W-:Y:S01]  /*2ca20*/  IMAD.X R9, R6, 0x1, R24, P6 ;  /* 0x0000000106097824 */ /* 0x000fe200030e0618 */
[----:B------:R-:W-:-:S02]  /*2ca30*/  PRMT R11, R7, 0x7770, RZ ;  /* 0x00007770070b7816 */ /* 0x000fc400000000ff */
[----:B------:R-:W-:Y:S01]  /*2ca40*/  ISETP.GE.AND P1, PT, R22, UR9, PT ;  /* 0x0000000916007c0c */ /* 0x000fe2000bf26270 */
[----:B------:R-:W-:Y:S01]  /*2ca50*/  VIADD R22, R15, 0x9 ;  /* 0x000000090f167836 */ /* 0x000fe20000000000 */
[----:B------:R-:W-:Y:S01]  /*2ca60*/  ISETP.GE.AND P3, PT, R10, UR9, PT ;  /* 0x000000090a007c0c */ /* 0x000fe2000bf66270 */
[C---:B------:R-:W-:Y:S01]  /*2ca70*/  VIADD R10, R21.reuse, UR5 ;  /* 0x00000005150a7c36 */ /* 0x040fe20008000000 */
[----:B-1----:R-:W-:Y:S01]  /*2ca80*/  IADD3 R4, P6, R21, R2, RZ ;  /* 0x0000000215047210 */ /* 0x002fe20007fde0ff */
[----:B------:R1:W-:Y:S01]  /*2ca90*/  @P5 STG.E.U8 desc[UR32][R8.64], R11 ;  /* 0x0000000b08005986 */ /* 0x0003e2000c101120 */
[----:B------:R-:W-:-:S03]  /*2caa0*/  PRMT R25, R7, 0x7771, RZ ;  /* 0x0000777107197816 */ /* 0x000fc600000000ff */
[----:B------:R-:W-:Y:S01]  /*2cab0*/  IMAD.X R5, R6, 0x1, R3, P6 ;  /* 0x0000000106057824 */ /* 0x000fe200030e0603 */
[----:B------:R-:W-:Y:S02]  /*2cac0*/  ISETP.LT.AND P5, PT, R14, UR8, !P0 ;  /* 0x000000080e007c0c */ /* 0x000fe4000c7a1270 */
[----:B------:R-:W-:Y:S02]  /*2cad0*/  ISETP.LT.AND P0, PT, R28, UR8, !P0 ;  /* 0x000000081c007c0c */ /* 0x000fe4000c701270 */
[----:B------:R-:W-:Y:S01]  /*2cae0*/  ISETP.GE.AND P2, PT, R22, UR9, PT ;  /* 0x0000000916007c0c */ /* 0x000fe2000bf46270 */
[----:B------:R2:W-:Y:S01]  /*2caf0*/  @P4 STG.E.U8 desc[UR32][R4.64], R25 ;  /* 0x0000001904004986 */ /* 0x0005e2000c101120 */
[----:B------:R-:W-:Y:S02]  /*2cb00*/  SHF.R.S32.HI R22, RZ, 0x1f, R10 ;  /* 0x0000001fff167819 */ /* 0x000fe4000001140a */
[C---:B------:R-:W-:Y:S02]  /*2cb10*/  IADD3 R6, P6, R10.reuse, R23, RZ ;  /* 0x000000170a067210 */ /* 0x040fe40007fde0ff */
[----:B-1----:R-:W-:-:S02]  /*2cb20*/  IADD3 R8, P4, R10, R2, RZ ;  /* 0x000000020a087210 */ /* 0x002fc40007f9e0ff */
[C---:B------:R-:W-:Y:S02]  /*2cb30*/  PRMT R21, R7.reuse, 0x7773, RZ ;  /* 0x0000777307157816 */ /* 0x040fe400000000ff */
[----:B------:R-:W-:Y:S01]  /*2cb40*/  PRMT R27, R7, 0x7772, RZ ;  /* 0x00007772071b7816 */ /* 0x000fe200000000ff */
[C---:B------:R-:W-:Y:S02]  /*2cb50*/  IMAD.X R7, R22.reuse, 0x1, R24, P6 ;  /* 0x0000000116077824 */ /* 0x040fe400030e0618 */
[----:B------:R-:W-:Y:S02]  /*2cb60*/  IMAD.X R9, R22, 0x1, R3, P4 ;  /* 0x0000000116097824 */ /* 0x000fe400020e0603 */
[----:B------:R-:W-:Y:S01]  /*2cb70*/  VIADD R20, R10, UR5 ;  /* 0x000000050a147c36 */ /* 0x000fe20008000000 */
[----:B------:R1:W-:Y:S01]  /*2cb80*/  @P5 STG.E.U8 desc[UR32][R6.64], R27 ;  /* 0x0000001b06005986 */ /* 0x0003e2000c101120 */
[----:B------:R-:W-:-:S03]  /*2cb90*/  ISETP.LT.AND P6, PT, R14, UR8, !P1 ;  /* 0x000000080e007c0c */ /* 0x000fc6000cfc1270 */
[----:B------:R3:W-:Y:S01]  /*2cba0*/  @P0 STG.E.U8 desc[UR32][R8.64], R21 ;  /* 0x0000001508000986 */ /* 0x0007e2000c101120 */
[----:B------:R-:W-:Y:S01]  /*2cbb0*/  ISETP.LT.AND P0, PT, R28, UR8, !P1 ;  /* 0x000000081c007c0c */ /* 0x000fe2000cf01270 */
[----:B------:R-:W-:Y:S01]  /*2cbc0*/  VIADD R28, R15, 0xc ;  /* 0x0000000c0f1c7836 */ /* 0x000fe20000000000 */
[----:B------:R-:W-:Y:S02]  /*2cbd0*/  SHF.R.S32.HI R22, RZ, 0x1f, R20 ;  /* 0x0000001fff167819 */ /* 0x000fe40000011414 */
[----:B--2---:R-:W-:-:S05]  /*2cbe0*/  IADD3 R4, P1, R20, R2, RZ ;  /* 0x0000000214047210 */ /* 0x004fca0007f3e0ff */
[----:B------:R-:W-:Y:S01]  /*2cbf0*/  IMAD.X R5, R22, 0x1, R3, P1 ;  /* 0x0000000116057824 */ /* 0x000fe200008e0603 */
[----:B------:R-:W-:Y:S02]  /*2cc00*/  ISETP.GE.AND P1, PT, R28, UR9, PT ;  /* 0x000000091c007c0c */ /* 0x000fe4000bf26270 */
[----:B------:R-:W2:Y:S01]  /*2cc10*/  LDL.LU R28, [R1+0x1000] ;  /* 0x00100000011c7983 */ /* 0x000ea20000300800 */
[----:B------:R-:W-:Y:S01]  /*2cc20*/  VIADD R11, R15, 0xb ;  /* 0x0000000b0f0b7836 */ /* 0x000fe20000000000 */
[C---:B------:R-:W-:Y:S01]  /*2cc30*/  IADD3 R10, P5, R20.reuse, R23, RZ ;  /* 0x00000017140a7210 */ /* 0x040fe20007fbe0ff */
[----:B------:R-:W-:Y:S01]  /*2cc40*/  VIADD R25, R20, UR5 ;  /* 0x0000000514197c36 */ /* 0x000fe20008000000 */
[----:B------:R-:W-:Y:S02]  /*2cc50*/  PRMT R26, R12, 0x7770, RZ ;  /* 0x000077700c1a7816 */ /* 0x000fe400000000ff */
[----:B------:R-:W-:Y:S01]  /*2cc60*/  ISETP.GE.AND P4, PT, R11, UR9, PT ;  /* 0x000000090b007c0c */ /* 0x000fe2000bf86270 */
[----:B------:R-:W-:Y:S01]  /*2cc70*/  IMAD.X R11, R22, 0x1, R24, P5 ;  /* 0x00000001160b7824 */ /* 0x000fe200028e0618 */
[----:B------:R-:W-:-:S02]  /*2cc80*/  PRMT R29, R12, 0x7771, RZ ;  /* 0x000077710c1d7816 */ /* 0x000fc400000000ff */
[----:B------:R-:W-:Y:S02]  /*2cc90*/  ISETP.LT.AND P5, PT, R14, UR8, !P2 ;  /* 0x000000080e007c0c */ /* 0x000fe4000d7a1270 */
[----:B------:R-:W-:Y:S01]  /*2cca0*/  @P6 STG.E.U8 desc[UR32][R10.64], R26 ;  /* 0x0000001a0a006986 */ /* 0x000fe2000c101120 */
[----:B------:R-:W-:Y:S02]  /*2ccb0*/  SHF.R.S32.HI R20, RZ, 0x1f, R25 ;  /* 0x0000001fff147819 */ /* 0x000fe40000011419 */
[C---:B-1----:R-:W-:Y:S01]  /*2ccc0*/  IADD3 R6, P6, R25.reuse, R23, RZ ;  /* 0x0000001719067210 */ /* 0x042fe20007fde0ff */
[----:B------:R1:W-:Y:S01]  /*2ccd0*/  @P0 STG.E.U8 desc[UR32][R4.64], R29 ;  /* 0x0000001d04000986 */ /* 0x0003e2000c101120 */
[----:B---3--:R-:W-:Y:S02]  /*2cce0*/  IADD3 R8, P0, R25, R2, RZ ;  /* 0x0000000219087210 */ /* 0x008fe40007f1e0ff */
[----:B------:R-:W-:Y:S01]  /*2ccf0*/  PRMT R27, R12, 0x7772, RZ ;  /* 0x000077720c1b7816 */ /* 0x000fe200000000ff */
[----:B------:R-:W-:-:S02]  /*2cd00*/  IMAD.X R7, R20, 0x1, R24, P6 ;  /* 0x0000000114077824 */ /* 0x000fc400030e0618 */
[----:B------:R-:W-:-:S03]  /*2cd10*/  IMAD.X R9, R20, 0x1, R3, P0 ;  /* 0x0000000114097824 */ /* 0x000fc600000e0603 */
[----:B------:R3:W-:Y:S01]  /*2cd20*/  @P5 STG.E.U8 desc[UR32][R6.64], R27 ;  /* 0x0000001b06005986 */ /* 0x0007e2000c101120 */
[----:B-1----:R-:W-:Y:S02]  /*2cd30*/  PRMT R29, R12, 0x7773, RZ ;  /* 0x000077730c1d7816 */ /* 0x002fe400000000ff */
[----:B------:R-:W-:Y:S02]  /*2cd40*/  ISETP.LT.AND P5, PT, R14, UR8, !P3 ;  /* 0x000000080e007c0c */ /* 0x000fe4000dfa1270 */
[----:B------:R-:W4:Y:S01]  /*2cd50*/  LDL.LU R14, [R1+0x102c] ;  /* 0x00102c00010e7983 */ /* 0x000f220000300800 */
[----:B------:R-:W-:Y:S02]  /*2cd60*/  VIADD R22, R25, UR5 ;  /* 0x0000000519167c36 */ /* 0x000fe40008000000 */
[C---:B------:R-:W-:Y:S02]  /*2cd70*/  VIADD R11, R15.reuse, 0xd ;  /* 0x0000000d0f0b7836 */ /* 0x040fe40000000000 */
[----:B---3--:R-:W-:Y:S01]  /*2cd80*/  VIADD R6, R15, 0xe ;  /* 0x0000000e0f067836 */ /* 0x008fe20000000000 */
[----:B------:R-:W-:Y:S01]  /*2cd90*/  SHF.R.S32.HI R21, RZ, 0x1f, R22 ;  /* 0x0000001fff157819 */ /* 0x000fe20000011416 */
[C---:B------:R-:W-:Y:S01]  /*2cda0*/  VIADD R4, R22.reuse, UR5 ;  /* 0x0000000516047c36 */ /* 0x040fe20008000000 */
[----:B------:R-:W-:-:S02]  /*2cdb0*/  IADD3 R10, P6, R22, R23, RZ ;  /* 0x00000017160a7210 */ /* 0x000fc40007fde0ff */
[----:B--2---:R-:W-:-:S13]  /*2cdc0*/  ISETP.LT.AND P2, PT, R28, UR8, !P2 ;  /* 0x000000081c007c0c */ /* 0x004fda000d741270 */
[----:B------:R1:W-:Y:S04]  /*2cdd0*/  @P2 STG.E.U8 desc[UR32][R8.64], R29 ;  /* 0x0000001d08002986 */ /* 0x0003e8000c101120 */
[----:B-1----:R-:W2:Y:S01]  /*2cde0*/  LDL.LU R29, [R1+0xffc] ;  /* 0x000ffc00011d7983 */ /* 0x002ea20000300800 */
[----:B------:R-:W-:-:S03]  /*2cdf0*/  IADD3 R20, P2, R22, R2, RZ ;  /* 0x0000000216147210 */ /* 0x000fc60007f5e0ff */
[----:B------:R-:W3:Y:S04]  /*2ce00*/  LDL.LU R15, [R1+0x1028] ;  /* 0x00102800010f7983 */ /* 0x000ee80000300800 */
[----:B------:R-:W3:Y:S01]  /*2ce10*/  LDL.LU R22, [R1+0x4f4] ;  /* 0x0004f40001167983 */ /* 0x000ee20000300800 */
[----:B------:R-:W-:Y:S01]  /*2ce20*/  ISETP.GE.AND P0, PT, R11, UR9, PT ;  /* 0x000000090b007c0c */ /* 0x000fe2000bf06270 */
[----:B------:R-:W-:Y:S01]  /*2ce30*/  IMAD.X R11, R21, 0x1, R24, P6 ;  /* 0x00000001150b7824 */ /* 0x000fe200030e0618 */
[----:B------:R-:W-:Y:S02]  /*2ce40*/  PRMT R7, R13, 0x7770, RZ ;  /* 0x000077700d077816 */ /* 0x000fe400000000ff */
[----:B------:R-:W-:-:S03]  /*2ce50*/  ISETP.LT.AND P3, PT, R28, UR8, !P3 ;  /* 0x000000081c007c0c */ /* 0x000fc6000df61270 */
[----:B------:R1:W-:Y:S01]  /*2ce60*/  @P5 STG.E.U8 desc[UR32][R10.64], R7 ;  /* 0x000000070a005986 */ /* 0x0003e2000c101120 */
[----:B------:R-:W-:Y:S02]  /*2ce70*/  SHF.R.S32.HI R5, RZ, 0x1f, R4 ;  /* 0x0000001fff057819 */ /* 0x000fe40000011404 */
[C---:B------:R-:W-:Y:S01]  /*2ce80*/  IADD3 R26, P6, R4.reuse, R23, RZ ;  /* 0x00000017041a7210 */ /* 0x040fe20007fde0ff */
[----:B------:R-:W-:Y:S01]  /*2ce90*/  IMAD.X R21, R21, 0x1, R3, P2 ;  /* 0x0000000115157824 */ /* 0x000fe200010e0603 */
[----:B------:R-:W-:Y:S01]  /*2cea0*/  PRMT R25, R13, 0x7771, RZ ;  /* 0x000077710d197816 */ /* 0x000fe200000000ff */
[----:B------:R-:W-:Y:S02]  /*2ceb0*/  VIADD R8, R4, UR5 ;  /* 0x0000000504087c36 */ /* 0x000fe40008000000 */
[----:B------:R-:W-:Y:S01]  /*2cec0*/  IMAD.X R27, R5, 0x1, R24, P6 ;  /* 0x00000001051b7824 */ /* 0x000fe200030e0618 */
[----:B-1----:R-:W-:Y:S01]  /*2ced0*/  PRMT R11, R13, 0x7772, RZ ;  /* 0x000077720d0b7816 */ /* 0x002fe200000000ff */
[----:B------:R1:W-:Y:S01]  /*2cee0*/  @P3 STG.E.U8 desc[UR32][R20.64], R25 ;  /* 0x0000001914003986 */ /* 0x0003e2000c101120 */
[----:B------:R-:W-:-:S02]  /*2cef0*/  ISETP.GE.AND P2, PT, R6, UR9, PT ;  /* 0x0000000906007c0c */ /* 0x000fc4000bf46270 */
[----:B------:R-:W-:Y:S02]  /*2cf00*/  IADD3 R4, P3, R4, R2, RZ ;  /* 0x0000000204047210 */ /* 0x000fe40007f7e0ff */
[----:B------:R-:W-:Y:S01]  /*2cf10*/  SHF.R.S32.HI R9, RZ, 0x1f, R8 ;  /* 0x0000001fff097819 */ /* 0x000fe20000011408 */
[----:B------:R-:W-:Y:S02]  /*2cf20*/  VIADD R12, R8, UR5 ;  /* 0x00000005080c7c36 */ /* 0x000fe40008000000 */
[----:B------:R-:W-:Y:S01]  /*2cf30*/  IMAD.X R5, R5, 0x1, R3, P3 ;  /* 0x0000000105057824 */ /* 0x000fe200018e0603 */
[----:B-1----:R-:W-:Y:S02]  /*2cf40*/  PRMT R21, R13, 0x7773, RZ ;  /* 0x000077730d157816 */ /* 0x002fe400000000ff */
[----:B----4-:R-:W-:Y:S02]  /*2cf50*/  PRMT R13, R14, 0x7770, RZ ;  /* 0x000077700e0d7816 */ /* 0x010fe400000000ff */
[----:B------:R-:W-:-:S02]  /*2cf60*/  SHF.R.S32.HI R20, RZ, 0x1f, R12 ;  /* 0x0000001fff147819 */ /* 0x000fc4000001140c */
[----:B------:R-:W-:Y:S02]  /*2cf70*/  PRMT R25, R14, 0x7771, RZ ;  /* 0x000077710e197816 */ /* 0x000fe400000000ff */
[C---:B--2---:R-:W-:Y:S02]  /*2cf80*/  ISETP.LT.AND P5, PT, R29.reuse, UR8, !P4 ;  /* 0x000000081d007c0c */ /* 0x044fe4000e7a1270 */
[----:B------:R-:W-:Y:S02]  /*2cf90*/  ISETP.LT.AND P4, PT, R28, UR8, !P4 ;  /* 0x000000081c007c0c */ /* 0x000fe4000e781270 */
[----:B------:R-:W-:-:S09]  /*2cfa0*/  ISETP.LT.AND P6, PT, R29, UR8, !P1 ;  /* 0x000000081d007c0c */ /* 0x000fd2000cfc1270 */
[----:B------:R1:W-:Y:S01]  /*2cfb0*/  @P5 STG.E.U8 desc[UR32][R26.64], R11 ;  /* 0x0000000b1a005986 */ /* 0x0003e2000c101120 */
[----:B------:R-:W-:Y:S01]  /*2cfc0*/  IADD3 R6, P5, R8, R23, RZ ;  /* 0x0000001708067210 */ /* 0x000fe20007fbe0ff */
[----:B---3--:R-:W-:-:S04]  /*2cfd0*/  VIADD R10, R22, 0xf ;  /* 0x0000000f160a7836 */ /* 0x008fc80000000000 */
[----:B------:R-:W-:Y:S01]  /*2cfe0*/  IMAD.X R7, R9, 0x1, R24, P5 ;  /* 0x0000000109077824 */ /* 0x000fe200028e0618 */
[----:B------:R-:W-:Y:S01]  /*2cff0*/  ISETP.LT.AND P5, PT, R28, UR8, !P1 ;  /* 0x000000081c007c0c */ /* 0x000fe2000cfa1270 */
[----:B------:R-:W-:Y:S01]  /*2d000*/  @P4 STG.E.U8 desc[UR32][R4.64], R21 ;  /* 0x0000001504004986 */ /* 0x000fe2000c101120 */
[----:B------:R-:W-:Y:S02]  /*2d010*/  IADD3 R8, P1, R8, R2, RZ ;  /* 0x0000000208087210 */ /* 0x000fe40007f3e0ff */
[----:B------:R-:W-:Y:S01]  /*2d020*/  ISETP.GE.AND P3, PT, R10, UR9, PT ;  /* 0x000000090a007c0c */ /* 0x000fe2000bf66270 */
[----:B------:R2:W-:Y:S01]  /*2d030*/  @P6 STG.E.U8 desc[UR32][R6.64], R13 ;  /* 0x0000000d06006986 */ /* 0x0005e2000c101120 */
[----:B-1----:R-:W-:Y:S01]  /*2d040*/  VIADD R11, R22, 0x10 ;  /* 0x00000010160b7836 */ /* 0x002fe20000000000 */
[----:B------:R-:W-:Y:S02]  /*2d050*/  ISETP.LT.AND P6, PT, R29, UR8, !P0 ;  /* 0x000000081d007c0c */ /* 0x000fe4000c7c1270 */
[----:B------:R-:W-:Y:S01]  /*2d060*/  IADD3 R10, P4, R12, R23, RZ ;  /* 0x000000170c0a7210 */ /* 0x000fe20007f9e0ff */
[----:B------:R-:W-:Y:S01]  /*2d070*/  IMAD.X R9, R9, 0x1, R3, P1 ;  /* 0x0000000109097824 */ /* 0x000fe200008e0603 */
[----:B------:R-:W-:-:S03]  /*2d080*/  ISETP.GE.AND P1, PT, R11, UR9, PT ;  /* 0x000000090b007c0c */ /* 0x000fc6000bf26270 */
[----:B------:R-:W-:Y:S01]  /*2d090*/  IMAD.X R11, R20, 0x1, R24, P4 ;  /* 0x00000001140b7824 */ /* 0x000fe200020e0618 */
[----:B------:R-:W-:Y:S02]  /*2d0a0*/  ISETP.LT.AND P4, PT, R28, UR8, !P0 ;  /* 0x000000081c007c0c */ /* 0x000fe4000c781270 */
[----:B--2---:R-:W-:Y:S02]  /*2d0b0*/  PRMT R13, R14, 0x7772, RZ ;  /* 0x000077720e0d7816 */ /* 0x004fe400000000ff */
[C---:B------:R-:W-:Y:S01]  /*2d0c0*/  IADD3 R4, P0, R12.reuse, R2, RZ ;  /* 0x000000020c047210 */ /* 0x040fe20007f1e0ff */
[----:B------:R-:W-:Y:S01]  /*2d0d0*/  VIADD R12, R12, UR5 ;  /* 0x000000050c0c7c36 */ /* 0x000fe20008000000 */
[----:B------:R-:W-:Y:S01]  /*2d0e0*/  @P5 STG.E.U8 desc[UR32][R8.64], R25 ;  /* 0x0000001908005986 */ /* 0x000fe2000c101120 */
[----:B------:R-:W-:Y:S01]  /*2d0f0*/  ISETP.LT.AND P5, PT, R29, UR8, !P2 ;  /* 0x000000081d007c0c */ /* 0x000fe2000d7a1270 */
[----:B------:R-:W-:Y:S01]  /*2d100*/  VIADD R7, R22, 0x11 ;  /* 0x0000001116077836 */ /* 0x000fe20000000000 */
[----:B------:R-:W-:Y:S01]  /*2d110*/  PRMT R21, R14, 0x7773, RZ ;  /* 0x000077730e157816 */ /* 0x000fe200000000ff */
[----:B------:R1:W-:Y:S01]  /*2d120*/  @P6 STG.E.U8 desc[UR32][R10.64], R13 ;  /* 0x0000000d0a006986 */ /* 0x0003e2000c101120 */
[----:B------:R-:W-:Y:S01]  /*2d130*/  IMAD.X R5, R20, 0x1, R3, P0 ;  /* 0x0000000114057824 */ /* 0x000fe200000e0603 */
[----:B------:R-:W-:-:S02]  /*2d140*/  SHF.R.S32.HI R14, RZ, 0x1f, R12 ;  /* 0x0000001fff0e7819 */ /* 0x000fc4000001140c */
[-C--:B------:R-:W-:Y:S02]  /*2d150*/  IADD3 R6, P6, R12, R23.reuse, RZ ;  /* 0x000000170c067210 */ /* 0x080fe40007fde0ff */
[----:B------:R-:W-:Y:S01]  /*2d160*/  ISETP.LT.AND P2, PT, R28, UR8, !P2 ;  /* 0x000000081c007c0c */ /* 0x000fe2000d741270 */
[----:B------:R2:W-:Y:S01]  /*2d170*/  @P4 STG.E.U8 desc[UR32][R4.64], R21 ;  /* 0x0000001504004986 */ /* 0x0005e2000c101120 */
[----:B------:R-:W-:Y:S01]  /*2d180*/  ISETP.GE.AND P0, PT, R7, UR9, PT ;  /* 0x0000000907007c0c */ /* 0x000fe2000bf06270 */
[----:B------:R-:W-:Y:S01]  /*2d190*/  IMAD.X R7, R14, 0x1, R24, P6 ;  /* 0x000000010e077824 */ /* 0x000fe200030e0618 */
[----:B------:R-:W-:Y:S01]  /*2d1a0*/  PRMT R27, R15, 0x7770, RZ ;  /* 0x000077700f1b7816 */ /* 0x000fe200000000ff */
[C---:B-1----:R-:W-:Y:S01]  /*2d1b0*/  VIADD R13, R12.reuse, UR5 ;  /* 0x000000050c0d7c36 */ /* 0x042fe20008000000 */
[----:B------:R-:W-:Y:S02]  /*2d1c0*/  IADD3 R8, P4, R12, R2, RZ ;  /* 0x000000020c087210 */ /* 0x000fe40007f9e0ff */
[----:B------:R-:W-:Y:S01]  /*2d1d0*/  ISETP.LT.AND P6, PT, R29, UR8, !P3 ;  /* 0x000000081d007c0c */ /* 0x000fe2000dfc1270 */
[----:B------:R1:W-:Y:S01]  /*2d1e0*/  @P5 STG.E.U8 desc[UR32][R6.64], R27 ;  /* 0x0000001b06005986 */ /* 0x0003e2000c101120 */
[----:B------:R-:W-:Y:S01]  /*2d1f0*/  SHF.R.S32.HI R12, RZ, 0x1f, R13 ;  /* 0x0000001fff0c7819 */ /* 0x000fe2000001140d */
[----:B------:R-:W-:Y:S01]  /*2d200*/  IMAD.X R9, R14, 0x1, R3, P4 ;  /* 0x000000010e097824 */ /* 0x000fe200020e0603 */
[----:B------:R-:W-:-:S02]  /*2d210*/  IADD3 R10, P5, R13, R23, RZ ;  /* 0x000000170d0a7210 */ /* 0x000fc40007fbe0ff */
[----:B------:R-:W-:Y:S01]  /*2d220*/  PRMT R25, R15, 0x7771, RZ ;  /* 0x000077710f197816 */ /* 0x000fe200000000ff */
[----:B------:R-:W-:Y:S01]  /*2d230*/  VIADD R14, R13, UR5 ;  /* 0x000000050d0e7c36 */ /* 0x000fe20008000000 */
[----:B--2---:R-:W-:Y:S01]  /*2d240*/  PRMT R21, R15, 0x7772, RZ ;  /* 0x000077720f157816 */ /* 0x004fe200000000ff */
[----:B------:R-:W-:Y:S02]  /*2d250*/  IMAD.X R11, R12, 0x1, R24, P5 ;  /* 0x000000010c0b7824 */ /* 0x000fe400028e0618 */
[----:B------:R2:W-:Y:S01]  /*2d260*/  @P2 STG.E.U8 desc[UR32][R8.64], R25 ;  /* 0x0000001908002986 */ /* 0x0005e2000c101120 */
[----:B------:R-:W-:Y:S01]  /*2d270*/  IADD3 R4, P2, R13, R2, RZ ;  /* 0x000000020d047210 */ /* 0x000fe20007f5e0ff */
[----:B-1----:R-:W-:Y:S01]  /*2d280*/  VIADD R7, R22, 0x13 ;  /* 0x0000001316077836 */ /* 0x002fe20000000000 */
[----:B------:R-:W-:Y:S02]  /*2d290*/  ISETP.LT.AND P5, PT, R28, UR8, !P3 ;  /* 0x000000081c007c0c */ /* 0x000fe4000dfa1270 */
[----:B------:R-:W-:-:S02]  /*2d2a0*/  SHF.R.S32.HI R13, RZ, 0x1f, R14 ;  /* 0x0000001fff0d7819 */ /* 0x000fc4000001140e */
[----:B------:R-:W-:Y:S01]  /*2d2b0*/  IADD3 R6, P3, R14, R23, RZ ;  /* 0x000000170e067210 */ /* 0x000fe20007f7e0ff */
[----:B------:R1:W-:Y:S01]  /*2d2c0*/  @P6 STG.E.U8 desc[UR32][R10.64], R21 ;  /* 0x000000150a006986 */ /* 0x0003e2000c101120 */
[----:B------:R-:W-:Y:S01]  /*2d2d0*/  ISETP.LT.AND P6, PT, R29, UR8, !P1 ;  /* 0x000000081d007c0c */ /* 0x000fe2000cfc1270 */
[--C-:B------:R-:W-:Y:S01]  /*2d2e0*/  IMAD.X R5, R12, 0x1, R3.reuse, P2 ;  /* 0x000000010c057824 */ /* 0x100fe200010e0603 */
[----:B------:R-:W-:Y:S01]  /*2d2f0*/  ISETP.GE.AND P2, PT, R7, UR9, PT ;  /* 0x0000000907007c0c */ /* 0x000fe2000bf46270 */
[----:B------:R-:W-:Y:S01]  /*2d300*/  IMAD.X R7, R13, 0x1, R24, P3 ;  /* 0x000000010d077824 */ /* 0x000fe200018e0618 */
[----:B------:R-:W-:Y:S02]  /*2d310*/  ISETP.LT.AND P3, PT, R28, UR8, !P1 ;  /* 0x000000081c007c0c */ /* 0x000fe4000cf61270 */
[----:B------:R-:W-:Y:S02]  /*2d320*/  PRMT R15, R15, 0x7773, RZ ;  /* 0x000077730f0f7816 */ /* 0x000fe400000000ff */
[C---:B------:R-:W-:Y:S01]  /*2d330*/  IADD3 R12, P1, R14.reuse, R2, RZ ;  /* 0x000000020e0c7210 */ /* 0x040fe20007f3e0ff */
[----:B--2---:R-:W-:Y:S01]  /*2d340*/  VIADD R8, R14, UR5 ;  /* 0x000000050e087c36 */ /* 0x004fe20008000000 */
[C---:B0-----:R-:W-:Y:S01]  /*2d350*/  PRMT R9, R16.reuse, 0x7770, RZ ;  /* 0x0000777010097816 */ /* 0x041fe200000000ff */
[----:B------:R-:W-:Y:S01]  /*2d360*/  @P5 STG.E.U8 desc[UR32][R4.64], R15 ;  /* 0x0000000f04005986 */ /* 0x000fe2000c101120 */
[----:B------:R-:W-:Y:S01]  /*2d370*/  ISETP.LT.AND P5, PT, R29, UR8, !P0 ;  /* 0x000000081d007c0c */ /* 0x000fe2000c7a1270 */
[----:B------:R-:W-:Y:S01]  /*2d380*/  IMAD.X R13, R13, 0x1, R3, P1 ;  /* 0x000000010d0d7824 */ /* 0x000fe200008e0603 */
[----:B------:R-:W-:Y:S01]  /*2d390*/  PRMT R25, R16, 0x7771, RZ ;  /* 0x0000777110197816 */ /* 0x000fe200000000ff */
[C---:B------:R-:W-:Y:S01]  /*2d3a0*/  VIADD R20, R22.reuse, 0x12 ;  /* 0x0000001216147836 */ /* 0x040fe20000000000 */
[----:B------:R0:W-:Y:S01]  /*2d3b0*/  @P6 STG.E.U8 desc[UR32][R6.64], R9 ;  /* 0x0000000906006986 */ /* 0x0001e2000c101120 */
[----:B-1----:R-:W-:Y:S01]  /*2d3c0*/  VIADD R11, R22, 0x14 ;  /* 0x00000014160b7836 */ /* 0x002fe20000000000 */
[----:B------:R-:W-:-:S02]  /*2d3d0*/  SHF.R.S32.HI R14, RZ, 0x1f, R8 ;  /* 0x0000001fff0e7819 */ /* 0x000fc40000011408 */
[----:B------:R-:W-:Y:S01]  /*2d3e0*/  IADD3 R10, P6, R8, R23, RZ ;  /* 0x00000017080a7210 */ /* 0x000fe20007fde0ff */
[----:B------:R1:W-:Y:S01]  /*2d3f0*/  @P3 STG.E.U8 desc[UR32][R12.64], R25 ;  /* 0x000000190c003986 */ /* 0x0003e2000c101120 */
[----:B------:R-:W-:Y:S02]  /*2d400*/  ISETP.LT.AND P3, PT, R28, UR8, !P0 ;  /* 0x000000081c007c0c */ /* 0x000fe4000c761270 */
[----:B------:R-:W-:Y:S02]  /*2d410*/  ISETP.GE.AND P4, PT, R20, UR9, PT ;  /* 0x0000000914007c0c */ /* 0x000fe4000bf86270 */
[----:B------:R-:W-:Y:S01]  /*2d420*/  ISETP.GE.AND P1, PT, R11, UR9, PT ;  /* 0x000000090b007c0c */ /* 0x000fe2000bf26270 */
[----:B------:R-:W-:Y:S01]  /*2d430*/  IMAD.X R11, R14, 0x1, R24, P6 ;  /* 0x000000010e0b7824 */ /* 0x000fe200030e0618 */
[----:B------:R-:W-:Y:S01]  /*2d440*/  PRMT R21, R16, 0x7772, RZ ;  /* 0x0000777210157816 */ /* 0x000fe200000000ff */
[C---:B0-----:R-:W-:Y:S01]  /*2d450*/  VIADD R7, R8.reuse, UR5 ;  /* 0x0000000508077c36 */ /* 0x041fe20008000000 */
[----:B------:R-:W-:-:S02]  /*2d460*/  IADD3 R8, P0, R8, R2, RZ ;  /* 0x0000000208087210 */ /* 0x000fc40007f1e0ff */
[----:B------:R-:W-:Y:S01]  /*2d470*/  ISETP.LT.AND P6, PT, R29, UR8, !P4 ;  /* 0x000000081d007c0c */ /* 0x000fe2000e7c1270 */
[----:B------:R0:W-:Y:S01]  /*2d480*/  @P5 STG.E.U8 desc[UR32][R10.64], R21 ;  /* 0x000000150a005986 */ /* 0x0001e2000c101120 */
[----:B------:R-:W-:Y:S01]  /*2d490*/  SHF.R.S32.HI R20, RZ, 0x1f, R7 ;  /* 0x0000001fff147819 */ /* 0x000fe20000011407 */
[----:B------:R-:W-:Y:S01]  /*2d4a0*/  VIADD R6, R22, 0x15 ;  /* 0x0000001516067836 */ /* 0x000fe20000000000 */
[----:B------:R-:W-:Y:S01]  /*2d4b0*/  IADD3 R4, P5, R7, R23, RZ ;  /* 0x0000001707047210 */ /* 0x000fe20007fbe0ff */
[--C-:B------:R-:W-:Y:S01]  /*2d4c0*/  IMAD.X R9, R14, 0x1, R3.reuse, P0 ;  /* 0x000000010e097824 */ /* 0x100fe200000e0603 */
[----:B------:R-:W-:Y:S02]  /*2d4d0*/  PRMT R15, R16, 0x7773, RZ ;  /* 0x00007773100f7816 */ /* 0x000fe400000000ff */
[----:B------:R-:W-:Y:S01]  /*2d4e0*/  ISETP.LT.AND P4, PT, R28, UR4, !P4 ;  /* 0x000000041c007c0c */ /* 0x000fe2000e781270 */
[----:B------:R-:W-:Y:S01]  /*2d4f0*/  IMAD.X R5, R20, 0x1, R24, P5 ;  /* 0x0000000114057824 */ /* 0x000fe200028e0618 */
[----:B-1----:R-:W-:Y:S01]  /*2d500*/  PRMT R13, R17, 0x7770, RZ ;  /* 0x00007770110d7816 */ /* 0x002fe200000000ff */
[----:B------:R-:W-:Y:S01]  /*2d510*/  @P3 STG.E.U8 desc[UR32][R8.64], R15 ;  /* 0x0000000f08003986 */ /* 0x000fe2000c101120 */
[----:B------:R-:W-:Y:S01]  /*2d520*/  ISETP.GE.AND P0, PT, R6, UR9, PT ;  /* 0x0000000906007c0c */ /* 0x000fe2000bf06270 */
[C---:B0-----:R-:W-:Y:S01]  /*2d530*/  VIADD R10, R7.reuse, UR5 ;  /* 0x00000005070a7c36 */ /* 0x041fe20008000000 */
[----:B------:R-:W-:Y:S01]  /*2d540*/  IADD3 R6, P3, R7, R2, RZ ;  /* 0x0000000207067210 */ /* 0x000fe20007f7e0ff */
[----:B------:R0:W-:Y:S01]  /*2d550*/  @P6 STG.E.U8 desc[UR32][R4.64], R13 ;  /* 0x0000000d04006986 */ /* 0x0001e2000c101120 */
[----:B------:R-:W-:Y:S01]  /*2d560*/  ISETP.LT.AND P5, PT, R29, UR6, !P2 ;  /* 0x000000061d007c0c */ /* 0x000fe2000d7a1270 */
[----:B------:R-:W-:Y:S01]  /*2d570*/  ULDC UR4, c[0x0][0x228] ;  /* 0x00008a0000047ab9 */ /* 0x000fe20000000800 */
[----:B------:R-:W-:Y:S01]  /*2d580*/  VIADD R11, R22, 0x16 ;  /* 0x00000016160b7836 */ /* 0x000fe20000000000 */
[----:B------:R-:W-:Y:S01]  /*2d590*/  SHF.R.S32.HI R12, RZ, 0x1f, R10 ;  /* 0x0000001fff0c7819 */ /* 0x000fe2000001140a */
[----:B------:R-:W-:Y:S01]  /*2d5a0*/  IMAD.X R7, R20, 0x1, R3, P3 ;  /* 0x0000000114077824 */ /* 0x000fe200018e0603 */
[----:B------:R-:W-:Y:S01]  /*2d5b0*/  PRMT R21, R18, 0x7770, RZ ;  /* 0x0000777012157816 */ /* 0x000fe200000000ff */
[----:B------:R-:W-:Y:S01]  /*2d5c0*/  ULDC UR6, c[0x0][0x228] ;  /* 0x00008a0000067ab9 */ /* 0x000fe20000000800 */
[----:B0-----:R-:W-:-:S02]  /*2d5d0*/  PRMT R13, R17, 0x7771, RZ ;  /* 0x00007771110d7816 */ /* 0x001fc400000000ff */
[----:B------:R-:W-:-:S03]  /*2d5e0*/  IADD3 R8, P6, R10, R23, RZ ;  /* 0x000000170a087210 */ /* 0x000fc60007fde0ff */
[----:B------:R0:W-:Y:S01]  /*2d5f0*/  @P4 STG.E.U8 desc[UR32][R6.64], R13 ;  /* 0x0000000d06004986 */ /* 0x0001e2000c101120 */
[----:B------:R-:W-:Y:S01]  /*2d600*/  ISETP.LT.AND P4, PT, R28, UR4, !P2 ;  /* 0x000000041c007c0c */ /* 0x000fe2000d781270 */
[----:B------:R-:W-:Y:S01]  /*2d610*/  IMAD.X R9, R12, 0x1, R24, P6 ;  /* 0x000000010c097824 */ /* 0x000fe200030e0618 */
[----:B------:R-:W-:Y:S01]  /*2d620*/  IADD3 R4, P2, R10, R2, RZ ;  /* 0x000000020a047210 */ /* 0x000fe20007f5e0ff */
[----:B------:R-:W-:Y:S01]  /*2d630*/  ULDC UR4, c[0x0][0x228] ;  /* 0x00008a0000047ab9 */ /* 0x000fe20000000800 */
[----:B------:R-:W-:Y:S02]  /*2d640*/  ISETP.GE.AND P3, PT, R11, UR9, PT ;  /* 0x000000090b007c0c */ /* 0x000fe4000bf66270 */
[C---:B------:R-:W-:Y:S01]  /*2d650*/  PRMT R11, R17.reuse, 0x7772, RZ ;  /* 0x00007772110b7816 */ /* 0x040fe200000000ff */
[----:B------:R-:W-:Y:S01]  /*2d660*/  IMAD.X R5, R12, 0x1, R3, P2 ;  /* 0x000000010c057824 */ /* 0x000fe200010e0603 */
[----:B------:R-:W-:Y:S01]  /*2d670*/  PRMT R17, R17, 0x7773, RZ ;  /* 0x0000777311117816 */ /* 0x000fe200000000ff */
[----:B------:R-:W-:-:S02]  /*2d680*/  VIADD R10, R10, UR5 ;  /* 0x000000050a0a7c36 */ /* 0x000fc40008000000 */
[----:B------:R1:W-:Y:S01]  /*2d690*/  @P5 STG.E.U8 desc[UR32][R8.64], R11 ;  /* 0x0000000b08005986 */ /* 0x0003e2000c101120 */
[----:B------:R-:W-:Y:S01]  /*2d6a0*/  ISETP.LT.AND P5, PT, R29, UR4, !P1 ;  /* 0x000000041d007c0c */ /* 0x000fe2000cfa1270 */
[----:B------:R-:W-:Y:S02]  /*2d6b0*/  ULDC UR4, c[0x0][0x228] ;  /* 0x00008a0000047ab9 */ /* 0x000fe40000000800 */
[----:B------:R2:W-:Y:S01]  /*2d6c0*/  @P4 STG.E.U8 desc[UR32][R4.64], R17 ;  /* 0x0000001104004986 */ /* 0x0005e2000c101120 */
[----:B------:R-:W-:Y:S01]  /*2d6d0*/  ISETP.LT.AND P4, PT, R28, UR4, !P1 ;  /* 0x000000041c007c0c */ /* 0x000fe2000cf81270 */
[----:B------:R-:W-:Y:S01]  /*2d6e0*/  VIADD R14, R22, 0x17 ;  /* 0x00000017160e7836 */ /* 0x000fe20000000000 */
[----:B0-----:R-:W-:Y:S01]  /*2d6f0*/  SHF.R.S32.HI R13, RZ, 0x1f, R10 ;  /* 0x0000001fff0d7819 */ /* 0x001fe2000001140a */
[----:B------:R-:W-:Y:S01]  /*2d700*/  ULDC UR4, c[0x0][0x228] ;  /* 0x00008a0000047ab9 */ /* 0x000fe20000000800 */
[C---:B------:R-:W-:Y:S01]  /*2d710*/  IADD3 R6, P6, R10.reuse, R23, RZ ;  /* 0x000000170a067210 */ /* 0x040fe20007fde0ff */
[C---:B-1----:R-:W-:Y:S01]  /*2d720*/  VIADD R9, R10.reuse, UR5 ;  /* 0x000000050a097c36 */ /* 0x042fe20008000000 */
[----:B------:R-:W-:-:S03]  /*2d730*/  IADD3 R10, P1, R10, R2, RZ ;  /* 0x000000020a0a7210 */ /* 0x000fc60007f3e0ff */
[C---:B------:R-:W-:Y:S02]  /*2d740*/  IMAD.X R7, R13.reuse, 0x1, R24, P6 ;  /* 0x000000010d077824 */ /* 0x040fe400030e0618 */
[----:B--2---:R-:W-:Y:S01]  /*2d750*/  VIADD R4, R22, 0x18 ;  /* 0x0000001816047836 */ /* 0x004fe20000000000 */
[----:B------:R-:W-:Y:S01]  /*2d760*/  PRMT R17, R18, 0x7771, RZ ;  /* 0x0000777112117816 */ /* 0x000fe200000000ff */
[----:B------:R-:W-:Y:S01]  /*2d770*/  IMAD.X R11, R13, 0x1, R3, P1 ;  /* 0x000000010d0b7824 */ /* 0x000fe200008e0603 */
[----:B------:R-:W-:Y:S01]  /*2d780*/  ISETP.LT.AND P6, PT, R29, UR6, !P0 ;  /* 0x000000061d007c0c */ /* 0x000fe2000c7c1270 */
[----:B------:R0:W-:Y:S01]  /*2d790*/  @P5 STG.E.U8 desc[UR32][R6.64], R21 ;  /* 0x0000001506005986 */ /* 0x0001e2000c101120 */
[----:B------:R-:W-:Y:S01]  /*2d7a0*/  SHF.R.S32.HI R16, RZ, 0x1f, R9 ;  /* 0x0000001fff107819 */ /* 0x000fe20000011409 */
[----:B------:R-:W-:Y:S01]  /*2d7b0*/  ULDC UR6, c[0x0][0x228] ;  /* 0x00008a0000067ab9 */ /* 0x000fe20000000800 */
[----:B------:R-:W-:Y:S01]  /*2d7c0*/  IADD3 R12, P5, R9, R23, RZ ;  /* 0x00000017090c7210 */ /* 0x000fe20007fbe0ff */
[----:B------:R1:W-:Y:S01]  /*2d7d0*/  @P4 STG.E.U8 desc[UR32][R10.64], R17 ;  /* 0x000000110a004986 */ /* 0x0003e2000c101120 */
[----:B------:R-:W-:-:S02]  /*2d7e0*/  ISETP.GE.AND P1, PT, R4, UR9, PT ;  /* 0x0000000904007c0c */ /* 0x000fc4000bf26270 */
[----:B------:R-:W-:Y:S01]  /*2d7f0*/  ISETP.LT.AND P4, PT, R28, UR4, !P0 ;  /* 0x000000041c007c0c */ /* 0x000fe2000c781270 */
[----:B------:R2:W3:Y:S01]  /*2d800*/  LDS.128 R4, [R0] ;  /* 0x0000000000047984 */ /* 0x0004e20000000c00 */
[----:B------:R-:W-:Y:S01]  /*2d810*/  ISETP.GE.AND P2, PT, R14, UR9, PT ;  /* 0x000000090e007c0c */ /* 0x000fe2000bf46270 */
[----:B------:R-:W-:Y:S01]  /*2d820*/  IMAD.X R13, R16, 0x1, R24, P5 ;  /* 0x00000001100d7824 */ /* 0x000fe200028e0618 */
[C---:B------:R-:W-:Y:S01]  /*2d830*/  PRMT R15, R18.reuse, 0x7772, RZ ;  /* 0x00007772120f7816 */ /* 0x040fe200000000ff */
[C---:B------:R-:W-:Y:S01]  /*2d840*/  VIADD R14, R9.reuse, UR5 ;  /* 0x00000005090e7c36 */ /* 0x040fe20008000000 */
[----:B------:R-:W-:Y:S01]  /*2d850*/  IADD3 R8, P0, R9, R2, RZ ;  /* 0x0000000209087210 */ /* 0x000fe20007f1e0ff */
[----:B------:R-:W-:Y:S01]  /*2d860*/  ULDC UR4, c[0x0][0x228] ;  /* 0x00008a0000047ab9 */ /* 0x000fe20000000800 */
[----:B------:R-:W-:Y:S01]  /*2d870*/  ISETP.LT.AND P5, PT, R29, UR6, !P3 ;  /* 0x000000061d007c0c */ /* 0x000fe2000dfa1270 */
[----:B------:R4:W-:Y:S01]  /*2d880*/  @P6 STG.E.U8 desc[UR32][R12.64], R15 ;  /* 0x0000000f0c006986 */ /* 0x0009e2000c101120 */
[----:B0-----:R-:W-:Y:S01]  /*2d890*/  PRMT R21, R18, 0x7773, RZ ;  /* 0x0000777312157816 */ /* 0x001fe200000000ff */
[----:B------:R-:W-:Y:S01]  /*2d8a0*/  IMAD.X R9, R16, 0x1, R3, P0 ;  /* 0x0000000110097824 */ /* 0x000fe200000e0603 */
[----:B-1----:R-:W-:-:S02]  /*2d8b0*/  SHF.R.S32.HI R11, RZ, 0x1f, R14 ;  /* 0x0000001fff0b7819 */ /* 0x002fc4000001140e */
[C---:B------:R-:W-:Y:S01]  /*2d8c0*/  PRMT R17, R19.reuse, 0x7771, RZ ;  /* 0x0000777113117816 */ /* 0x040fe200000000ff */
[----:B--2---:R-:W-:Y:S01]  /*2d8d0*/  VIADD R0, R22, 0x1a ;  /* 0x0000001a16007836 */ /* 0x004fe20000000000 */
[----:B------:R-:W-:Y:S01]  /*2d8e0*/  ISETP.LT.AND P3, PT, R28, UR4, !P3 ;  /* 0x000000041c007c0c */ /* 0x000fe2000df61270 */
[----:B------:R0:W-:Y:S01]  /*2d8f0*/  @P4 STG.E.U8 desc[UR32][R8.64], R21 ;  /* 0x0000001508004986 */ /* 0x0001e2000c101120 */
[----:B------:R-:W-:Y:S01]  /*2d900*/  ULDC UR6, c[0x0][0x228] ;  /* 0x00008a0000067ab9 */ /* 0x000fe20000000800 */
[C---:B----4-:R-:W-:Y:S01]  /*2d910*/  IADD3 R12, P6, R14.reuse, R23, RZ ;  /* 0x000000170e0c7210 */ /* 0x050fe20007fde0ff */
[----:B------:R-:W-:Y:S01]  /*2d920*/  ULDC UR4, c[0x0][0x228] ;  /* 0x00008a0000047ab9 */ /* 0x000fe20000000800 */
[----:B------:R-:W-:Y:S02]  /*2d930*/  PRMT R15, R19, 0x7770, RZ ;  /* 0x00007770130f7816 */ /* 0x000fe400000000ff */
[----:B------:R-:W-:Y:S01]  /*2d940*/  IADD3 R10, P4, R14, R2, RZ ;  /* 0x000000020e0a7210 */ /* 0x000fe20007f9e0ff */
[----:B------:R-:W-:-:S02]  /*2d950*/  IMAD.X R13, R11, 0x1, R24, P6 ;  /* 0x000000010b0d7824 */ /* 0x000fc400030e0618 */
[----:B------:R-:W-:Y:S02]  /*2d960*/  VIADD R14, R14, UR5 ;  /* 0x000000050e0e7c36 */ /* 0x000fe40008000000 */
[----:B------:R-:W-:Y:S01]  /*2d970*/  IMAD.X R11, R11, 0x1, R3, P4 ;  /* 0x000000010b0b7824 */ /* 0x000fe200020e0603 */
[----:B------:R1:W-:Y:S01]  /*2d980*/  @P5 STG.E.U8 desc[UR32][R12.64], R15 ;  /* 0x0000000f0c005986 */ /* 0x0003e2000c101120 */
[----:B------:R-:W-:Y:S01]  /*2d990*/  ISETP.LT.AND P5, PT, R29, UR4, !P2 ;  /* 0x000000041d007c0c */ /* 0x000fe2000d7a1270 */
[----:B------:R-:W-:Y:S01]  /*2d9a0*/  ULDC UR4, c[0x0][0x228] ;  /* 0x00008a0000047ab9 */ /* 0x000fe20000000800 */
[----:B------:R-:W-:Y:S01]  /*2d9b0*/  SHF.R.S32.HI R16, RZ, 0x1f, R14 ;  /* 0x0000001fff107819 */ /* 0x000fe2000001140e */
[----:B------:R2:W-:Y:S01]  /*2d9c0*/  @P3 STG.E.U8 desc[UR32][R10.64], R17 ;  /* 0x000000110a003986 */ /* 0x0005e2000c101120 */
[----:B0-----:R-:W-:Y:S02]  /*2d9d0*/  IADD3 R8, P6, R14, R23, RZ ;  /* 0x000000170e087210 */ /* 0x001fe40007fde0ff */
[----:B------:R-:W-:Y:S01]  /*2d9e0*/  ISETP.LT.AND P3, PT, R28, UR4, !P2 ;  /* 0x000000041c007c0c */ /* 0x000fe2000d761270 */
[----:B------:R-:W-:Y:S01]  /*2d9f0*/  VIADD R20, R22, 0x19 ;  /* 0x0000001916147836 */ /* 0x000fe20000000000 */
[----:B------:R-:W-:Y:S01]  /*2da00*/  ISETP.GE.AND P4, PT, R0, UR9, PT ;  /* 0x0000000900007c0c */ /* 0x000fe2000bf86270 */
[----:B------:R-:W-:Y:S01]  /*2da10*/  IMAD.X R9, R16, 0x1, R24, P6 ;  /* 0x0000000110097824 */ /* 0x000fe200030e0618 */
[----:B------:R-:W-:Y:S01]  /*2da20*/  ULDC UR4, c[0x0][0x228] ;  /* 0x00008a0000047ab9 */ /* 0x000fe20000000800 */
[----:B-1----:R-:W-:Y:S01]  /*2da30*/  PRMT R15, R19, 0x7772, RZ ;  /* 0x00007772130f7816 */ /* 0x002fe200000000ff */
[C---:B------:R-:W-:Y:S01]  /*2da40*/  VIADD R0, R14.reuse, UR5 ;  /* 0x000000050e007c36 */ /* 0x040fe20008000000 */
[----:B------:R-:W-:-:S02]  /*2da50*/  IADD3 R12, P2, R14, R2, RZ ;  /* 0x000000020e0c7210 */ /* 0x000fc40007f5e0ff */
[----:B------:R-:W-:Y:S01]  /*2da60*/  ISETP.LT.AND P6, PT, R29, UR6, !P1 ;  /* 0x000000061d007c0c */ /* 0x000fe2000cfc1270 */
[----:B------:R0:W-:Y:S01]  /*2da70*/  @P5 STG.E.U8 desc[UR32][R8.64], R15 ;  /* 0x0000000f08005986 */ /* 0x0001e2000c101120 */
[----:B------:R-:W-:Y:S01]  /*2da80*/  PRMT R19, R19, 0x7773, RZ ;  /* 0x0000777313137816 */ /* 0x000fe200000000ff */
[--C-:B------:R-:W-:Y:S01]  /*2da90*/  IMAD.X R13, R16, 0x1, R3.reuse, P2 ;  /* 0x00000001100d7824 */ /* 0x100fe200010e0603 */
[----:B------:R-:W-:Y:S01]  /*2daa0*/  SHF.R.S32.HI R14, RZ, 0x1f, R0 ;  /* 0x0000001fff0e7819 */ /* 0x000fe20000011400 */
[----:B------:R-:W-:Y:S01]  /*2dab0*/  ULDC UR6, c[0x0][0x228] ;  /* 0x00008a0000067ab9 */ /* 0x000fe20000000800 */
[----:B--2---:R-:W-:Y:S02]  /*2dac0*/  IADD3 R10, P5, R0, R23, RZ ;  /* 0x00000017000a7210 */ /* 0x004fe40007fbe0ff */
[----:B------:R-:W-:Y:S01]  /*2dad0*/  ISETP.GE.AND P0, PT, R20, UR9, PT ;  /* 0x0000000914007c0c */ /* 0x000fe2000bf06270 */
[----:B------:R1:W-:Y:S01]  /*2dae0*/  @P3 STG.E.U8 desc[UR32][R12.64], R19 ;  /* 0x000000130c003986 */ /* 0x0003e2000c101120 */
[----:B------:R-:W-:Y:S01]  /*2daf0*/  ISETP.LT.AND P1, PT, R28, UR4, !P1 ;  /* 0x000000041c007c0c */ /* 0x000fe2000cf21270 */
[----:B------:R-:W-:Y:S01]  /*2db00*/  IMAD.X R11, R14, 0x1, R24, P5 ;  /* 0x000000010e0b7824 */ /* 0x000fe200028e0618 */
[----:B---3--:R-:W-:Y:S01]  /*2db10*/  PRMT R17, R4, 0x7770, RZ ;  /* 0x0000777004117816 */ /* 0x008fe200000000ff */
[----:B------:R-:W-:Y:S01]  /*2db20*/  ULDC UR4, c[0x0][0x228] ;  /* 0x00008a0000047ab9 */ /* 0x000fe20000000800 */
[C---:B0-----:R-:W-:Y:S01]  /*2db30*/  IADD3 R8, P3, R0.reuse, R2, RZ ;  /* 0x0000000200087210 */ /* 0x041fe20007f7e0ff */
[----:B------:R-:W-:Y:S01]  /*2db40*/  VIADD R0, R0, UR5 ;  /* 0x0000000500007c36 */ /* 0x000fe20008000000 */
[----:B------:R-:W-:Y:S01]  /*2db50*/  ISETP.LT.AND P5, PT, R29, UR6, !P0 ;  /* 0x000000061d007c0c */ /* 0x000fe2000c7a1270 */
[----:B------:R0:W-:Y:S01]  /*2db60*/  @P6 STG.E.U8 desc[UR32][R10.64], R17 ;  /* 0x000000110a006986 */ /* 0x0001e2000c101120 */
[----:B------:R-:W-:Y:S01]  /*2db70*/  VIADD R15, R22, 0x1c ;  /* 0x0000001c160f7836 */ /* 0x000fe20000000000 */
[----:B------:R-:W-:Y:S01]  /*2db80*/  ULDC UR6, c[0x0][0x228] ;  /* 0x00008a0000067ab9 */ /* 0x000fe20000000800 */
[----:B------:R-:W-:Y:S01]  /*2db90*/  IMAD.X R9, R14, 0x1, R3, P3 ;  /* 0x000000010e097824 */ /* 0x000fe200018e0603 */
[----:B------:R-:W-:-:S02]  /*2dba0*/  SHF.R.S32.HI R14, RZ, 0x1f, R0 ;  /* 0x0000001fff0e7819 */ /* 0x000fc40000011400 */
[----:B-1----:R-:W-:Y:S02]  /*2dbb0*/  IADD3 R12, P6, R0, R23, RZ ;  /* 0x00000017000c7210 */ /* 0x002fe40007fde0ff */
[----:B------:R-:W-:-:S03]  /*2dbc0*/  PRMT R19, R4, 0x7771, RZ ;  /* 0x0000777104137816 */ /* 0x000fc600000000ff */
[----:B------:R-:W-:Y:S01]  /*2dbd0*/  IMAD.X R13, R14, 0x1, R24, P6 ;  /* 0x000000010e0d7824 */ /* 0x000fe200030e0618 */
[----:B0-----:R-:W-:Y:S01]  /*2dbe0*/  PRMT R17, R4, 0x7772, RZ ;  /* 0x0000777204117816 */ /* 0x001fe200000000ff */
[----:B------:R0:W-:Y:S01]  /*2dbf0*/  @P1 STG.E.U8 desc[UR32][R8.64], R19 ;  /* 0x0000001308001986 */ /* 0x0001e2000c101120 */
[----:B------:R-:W-:Y:S01]  /*2dc00*/  ISETP.LT.AND P1, PT, R28, UR4, !P0 ;  /* 0x000000041c007c0c */ /* 0x000fe2000c721270 */
[----:B------:R-:W-:Y:S01]  /*2dc10*/  ULDC UR4, c[0x0][0x228] ;  /* 0x00008a0000047ab9 */ /* 0x000fe20000000800 */
[C---:B------:R-:W-:Y:S01]  /*2dc20*/  IADD3 R10, P0, R0.reuse, R2, RZ ;  /* 0x00000002000a7210 */ /* 0x040fe20007f1e0ff */
[----:B------:R-:W-:Y:S01]  /*2dc30*/  VIADD R0, R0, UR5 ;  /* 0x0000000500007c36 */ /* 0x000fe20008000000 */
[----:B------:R1:W-:Y:S01]  /*2dc40*/  @P5 STG.E.U8 desc[UR32][R12.64], R17 ;  /* 0x000000110c005986 */ /* 0x0003e2000c101120 */
[----:B------:R-:W-:Y:S01]  /*2dc50*/  ISETP.LT.AND P5, PT, R29, UR4, !P4 ;  /* 0x000000041d007c0c */ /* 0x000fe2000e7a1270 */
[----:B------:R-:W-:Y:S01]  /*2dc60*/  VIADD R18, R22, 0x1b ;  /* 0x0000001b16127836 */ /* 0x000fe20000000000 */
[----:B------:R-:W-:Y:S01]  /*2dc70*/  ISETP.GE.AND P3, PT, R15, UR9, PT ;  /* 0x000000090f007c0c */ /* 0x000fe2000bf66270 */
[----:B------:R-:W-:Y:S01]  /*2dc80*/  IMAD.X R11, R14, 0x1, R3, P0 ;  /* 0x000000010e0b7824 */ /* 0x000fe200000e0603 */
[----:B------:R-:W-:Y:S01]  /*2dc90*/  SHF.R.S32.HI R14, RZ, 0x1f, R0 ;  /* 0x0000001fff0e7819 */ /* 0x000fe20000011400 */
[----:B------:R-:W-:Y:S01]  /*2dca0*/  VIADD R16, R22, 0x1d ;  /* 0x0000001d16107836 */ /* 0x000fe20000000000 */
[----:B0-----:R-:W-:Y:S01]  /*2dcb0*/  IADD3 R8, P6, R0, R23, RZ ;  /* 0x0000001700087210 */ /* 0x001fe20007fde0ff */
[----:B------:R-:W-:Y:S01]  /*2dcc0*/  ULDC UR4, c[0x0][0x228] ;  /* 0x00008a0000047ab9 */ /* 0x000fe20000000800 */
[----:B------:R-:W-:-:S02]  /*2dcd0*/  ISETP.GE.AND P2, PT, R18, UR9, PT ;  /* 0x0000000912007c0c */ /* 0x000fc4000bf46270 */
[----:B------:R-:W-:Y:S01]  /*2dce0*/  PRMT R15, R4, 0x7773, RZ ;  /* 0x00007773040f7816 */ /* 0x000fe200000000ff */
[----:B------:R-:W-:Y:S01]  /*2dcf0*/  IMAD.X R9, R14, 0x1, R24, P6 ;  /* 0x000000010e097824 */ /* 0x000fe200030e0618 */
[----:B------:R-:W-:Y:S01]  /*2dd00*/  PRMT R19, R5, 0x7770, RZ ;  /* 0x0000777005137816 */ /* 0x000fe200000000ff */
[----:B------:R-:W-:Y:S01]  /*2dd10*/  VIADD R4, R0, UR5 ;  /* 0x0000000500047c36 */ /* 0x000fe20008000000 */
[----:B------:R-:W-:Y:S01]  /*2dd20*/  ISETP.LT.AND P4, PT, R28, UR4, !P4 ;  /* 0x000000041c007c0c */ /* 0x000fe2000e781270 */
[----:B------:R0:W-:Y:S01]  /*2dd30*/  @P1 STG.E.U8 desc[UR32][R10.64], R15 ;  /* 0x0000000f0a001986 */ /* 0x0001e2000c101120 */
[----:B------:R-:W-:Y:S01]  /*2dd40*/  ISETP.LT.AND P6, PT, R29, UR6, !P2 ;  /* 0x000000061d007c0c */ /* 0x000fe2000d7c1270 */
[----:B------:R-:W-:Y:S01]  /*2dd50*/  ULDC UR4, c[0x0][0x228] ;  /* 0x00008a0000047ab9 */ /* 0x000fe20000000800 */
[----:B------:R-:W-:Y:S01]  /*2dd60*/  ISETP.GE.AND P0, PT, R16, UR9, PT ;  /* 0x0000000910007c0c */ /* 0x000fe2000bf06270 */
[----:B------:R2:W-:Y:S01]  /*2dd70*/  @P5 STG.E.U8 desc[UR32][R8.64], R19 ;  /* 0x0000001308005986 */ /* 0x0005e2000c101120 */
[----:B-1----:R-:W-:Y:S01]  /*2dd80*/  IADD3 R12, P1, R0, R2, RZ ;  /* 0x00000002000c7210 */ /* 0x002fe20007f3e0ff */
[----:B------:R-:W-:Y:S01]  /*2dd90*/  VIADD R0, R22, 0x1e ;  /* 0x0000001e16007836 */ /* 0x000fe20000000000 */
[----:B------:R-:W-:Y:S01]  /*2dda0*/  SHF.R.S32.HI R16, RZ, 0x1f, R4 ;  /* 0x0000001fff107819 */ /* 0x000fe20000011404 */
[----:B------:R-:W-:Y:S01]  /*2ddb0*/  ULDC UR6, c[0x0][0x228] ;  /* 0x00008a0000067ab9 */ /* 0x000fe20000000800 */
[----:B0-----:R-:W-:Y:S01]  /*2ddc0*/  IADD3 R10, P5, R4, R23, RZ ;  /* 0x00000017040a7210 */ /* 0x001fe20007fbe0ff */
[----:B------:R-:W-:Y:S01]  /*2ddd0*/  IMAD.X R13, R14, 0x1, R3, P1 ;  /* 0x000000010e0d7824 */ /* 0x000fe200008e0603 */
[----:B------:R-:W-:-:S02]  /*2dde0*/  PRMT R17, R5, 0x7771, RZ ;  /* 0x0000777105117816 */ /* 0x000fc400000000ff */
[----:B------:R-:W-:Y:S01]  /*2ddf0*/  PRMT R15, R5, 0x7772, RZ ;  /* 0x00007772050f7816 */ /* 0x000fe200000000ff */
[----:B------:R-:W-:Y:S01]  /*2de00*/  IMAD.X R11, R16, 0x1, R24, P5 ;  /* 0x00000001100b7824 */ /* 0x000fe200028e0618 */
[----:B------:R-:W-:Y:S01]  /*2de10*/  ISETP.GE.AND P1, PT, R0, UR9, PT ;  /* 0x0000000900007c0c */ /* 0x000fe2000bf26270 */
[C---:B------:R-:W-:Y:S01]  /*2de20*/  VIADD R0, R4.reuse, UR5 ;  /* 0x0000000504007c36 */ /* 0x040fe20008000000 */
[----:B------:R0:W-:Y:S01]  /*2de30*/  @P4 STG.E.U8 desc[UR32][R12.64], R17 ;  /* 0x000000110c004986 */ /* 0x0001e2000c101120 */
[----:B--2---:R-:W-:-:S03]  /*2de40*/  IADD3 R8, P4, R4, R2, RZ ;  /* 0x0000000204087210 */ /* 0x004fc60007f9e0ff */
[----:B------:R1:W-:Y:S01]  /*2de50*/  @P6 STG.E.U8 desc[UR32][R10.64], R15 ;  /* 0x0000000f0a006986 */ /* 0x0003e2000c101120 */
[----:B------:R-:W-:Y:S02]  /*2de60*/  SHF.R.S32.HI R4, RZ, 0x1f, R0 ;  /* 0x0000001fff047819 */ /* 0x000fe40000011400 */
[----:B------:R-:W-:Y:S02]  /*2de70*/  ISETP.LT.AND P2, PT, R28, UR4, !P2 ;  /* 0x000000041c007c0c */ /* 0x000fe4000d741270 */
[----:B------:R-:W-:Y:S01]  /*2de80*/  ISETP.LT.AND P5, PT, R29, UR6, !P3 ;  /* 0x000000061d007c0c */ /* 0x000fe2000dfa1270 */
[----:B------:R-:W-:Y:S01]  /*2de90*/  IMAD.X R9, R16, 0x1, R3, P4 ;  /* 0x0000000110097824 */ /* 0x000fe200020e0603 */
[----:B0-----:R-:W-:Y:S01]  /*2dea0*/  IADD3 R12, P6, R0, R23, RZ ;  /* 0x00000017000c7210 */ /* 0x001fe20007fde0ff */
[----:B------:R-:W-:Y:S01]  /*2deb0*/  VIADD R14, R22, 0x1f ;  /* 0x0000001f160e7836 */ /* 0x000fe20000000000 */
[----:B------:R-:W-:Y:S01]  /*2dec0*/  ISETP.LT.AND P3, PT, R28, UR7, !P3 ;  /* 0x000000071c007c0c */ /* 0x000fe2000df61270 */
[----:B------:R-:W-:Y:S01]  /*2ded0*/  ULDC UR4, c[0x0][0x228] ;  /* 0x00008a0000047ab9 */ /* 0x000fe20000000800 */
[----:B------:R-:W-:Y:S01]  /*2dee0*/  PRMT R19, R5, 0x7773, RZ ;  /* 0x0000777305137816 */ /* 0x000fe200000000ff */
[----:B------:R-:W-:Y:S01]  /*2def0*/  IMAD.X R13, R4, 0x1, R24, P6 ;  /* 0x00000001040d7824 */ /* 0x000fe200030e0618 */
[----:B-1----:R-:W-:-:S02]  /*2df00*/  IADD3 R10, P6, R0, R2, RZ ;  /* 0x00000002000a7210 */ /* 0x002fc40007fde0ff */
[----:B------:R-:W-:Y:S01]  /*2df10*/  PRMT R17, R6, 0x7770, RZ ;  /* 0x0000777006117816 */ /* 0x000fe200000000ff */
[----:B------:R-:W-:Y:S01]  /*2df20*/  VIADD R0, R0, UR5 ;  /* 0x0000000500007c36 */ /* 0x000fe20008000000 */
[----:B------:R-:W-:Y:S01]  /*2df30*/  PRMT R15, R6, 0x7771, RZ ;  /* 0x00007771060f7816 */ /* 0x000fe200000000ff */
[----:B------:R-:W-:Y:S01]  /*2df40*/  IMAD.X R11, R4, 0x1, R3, P6 ;  /* 0x00000001040b7824 */ /* 0x000fe200030e0603 */
[----:B------:R0:W-:Y:S01]  /*2df50*/  @P2 STG.E.U8 desc[UR32][R8.64], R19 ;  /* 0x0000001308002986 */ /* 0x0001e2000c101120 */
[----:B------:R-:W-:Y:S01]  /*2df60*/  ISETP.GE.AND P4, PT, R14, UR9, PT ;  /* 0x000000090e007c0c */ /* 0x000fe2000bf86270 */
[----:B------:R-:W-:Y:S01]  /*2df70*/  VIADD R14, R0, UR5 ;  /* 0x00000005000e7c36 */ /* 0x000fe20008000000 */
[----:B------:R-:W-:Y:S01]  /*2df80*/  ULDC UR6, c[0x0][0x228] ;  /* 0x00008a0000067ab9 */ /* 0x000fe20000000800 */
[----:B------:R1:W-:Y:S01]  /*2df90*/  @P5 STG.E.U8 desc[UR32][R12.64], R17 ;  /* 0x000000110c005986 */ /* 0x0003e2000c101120 */
[----:B------:R-:W-:Y:S01]  /*2dfa0*/  SHF.R.S32.HI R16, RZ, 0x1f, R0 ;  /* 0x0000001fff107819 */ /* 0x000fe20000011400 */
[----:B------:R-:W-:-:S02]  /*2dfb0*/  ULDC UR7, c[0x0][0x228] ;  /* 0x00008a0000077ab9 */ /* 0x000fc40000000800 */
[----:B------:R2:W-:Y:S01]  /*2dfc0*/  @P3 STG.E.U8 desc[UR32][R10.64], R15 ;  /* 0x0000000f0a003986 */ /* 0x0005e2000c101120 */
[-C--:B0-----:R-:W-:Y:S02]  /*2dfd0*/  IADD3 R8, P3, R0, R2.reuse, RZ ;  /* 0x0000000200087210 */ /* 0x081fe40007f7e0ff */
[----:B------:R-:W-:Y:S01]  /*2dfe0*/  ISETP.LT.AND P6, PT, R29, UR4, !P0 ;  /* 0x000000041d007c0c */ /* 0x000fe2000c7c1270 */
[----:B------:R-:W-:Y:S01]  /*2dff0*/  ULDC UR4, c[0x0][0x228] ;  /* 0x00008a0000047ab9 */ /* 0x000fe20000000800 */
[----:B-1----:R-:W-:Y:S01]  /*2e000*/  SHF.R.S32.HI R13, RZ, 0x1f, R14 ;  /* 0x0000001fff0d7819 */ /* 0x002fe2000001140e */
[--C-:B------:R-:W-:Y:S01]  /*2e010*/  IMAD.X R9, R16, 0x1, R3.reuse, P3 ;  /* 0x0000000110097824 */ /* 0x100fe200018e0603 */
[C---:B------:R-:W-:Y:S02]  /*2e020*/  IADD3 R12, P3, R14.reuse, R2, RZ ;  /* 0x000000020e0c7210 */ /* 0x040fe40007f7e0ff */
[-C--:B--2---:R-:W-:Y:S02]  /*2e030*/  IADD3 R10, P5, R14, R23.reuse, RZ ;  /* 0x000000170e0a7210 */ /* 0x084fe40007fbe0ff */
[----:B------:R-:W-:Y:S01]  /*2e040*/  IADD3 R4, P2, R0, R23, RZ ;  /* 0x0000001700047210 */ /* 0x000fe20007f5e0ff */
[----:B------:R-:W-:Y:S01]  /*2e050*/  VIADD R0, R14, UR5 ;  /* 0x000000050e007c36 */ /* 0x000fe20008000000 */
[----:B------:R-:W-:Y:S01]  /*2e060*/  ULDC UR5, c[0x0][0x228] ;  /* 0x00008a0000057ab9 */ /* 0x000fe20000000800 */
[C---:B------:R-:W-:Y:S01]  /*2e070*/  IMAD.X R11, R13.reuse, 0x1, R24, P5 ;  /* 0x000000010d0b7824 */ /* 0x040fe200028e0618 */
[C---:B------:R-:W-:Y:S01]  /*2e080*/  ISETP.LT.AND P0, PT, R28.reuse, UR4, !P0 ;  /* 0x000000041c007c0c */ /* 0x040fe2000c701270 */
[----:B------:R-:W-:Y:S01]  /*2e090*/  IMAD.X R13, R13, 0x1, R3, P3 ;  /* 0x000000010d0d7824 */ /* 0x000fe200018e0603 */
[----:B------:R-:W-:Y:S01]  /*2e0a0*/  ISETP.LT.AND P5, PT, R29, UR6, !P1 ;  /* 0x000000061d007c0c */ /* 0x000fe2000cfa1270 */
[----:B------:R-:W-:Y:S01]  /*2e0b0*/  ULDC UR4, c[0x0][0x228] ;  /* 0x00008a0000047ab9 */ /* 0x000fe20000000800 */
[----:B------:R-:W-:-:S02]  /*2e0c0*/  ISETP.LT.AND P1, PT, R28, UR5, !P1 ;  /* 0x000000051c007c0c */ /* 0x000fc4000cf21270 */
[----:B------:R-:W-:Y:S01]  /*2e0d0*/  ISETP.LT.AND P3, PT, R29, UR7, !P4 ;  /* 0x000000071d007c0c */ /* 0x000fe2000e761270 */
[----:B------:R-:W-:Y:S01]  /*2e0e0*/  IMAD.X R5, R16, 0x1, R24, P2 ;  /* 0x0000000110057824 */ /* 0x000fe200010e0618 */
[----:B------:R-:W-:Y:S02]  /*2e0f0*/  ISETP.LT.AND P4, PT, R28, UR4, !P4 ;  /* 0x000000041c007c0c */ /* 0x000fe4000e781270 */
[----:B------:R-:W-:Y:S02]  /*2e100*/  IADD3 R14, P2, R0, R23, RZ ;  /* 0x00000017000e7210 */ /* 0x000fe40007f5e0ff */
[----:B------:R-:W-:Y:S02]  /*2e110*/  SHF.R.S32.HI R16, RZ, 0x1f, R0 ;  /* 0x0000001fff107819 */ /* 0x000fe40000011400 */
[C---:B------:R-:W-:Y:S02]  /*2e120*/  PRMT R25, R6.reuse, 0x7772, RZ ;  /* 0x0000777206197816 */ /* 0x040fe400000000ff */
[----:B------:R-:W-:-:S02]  /*2e130*/  PRMT R23, R6, 0x7773, RZ ;  /* 0x0000777306177816 */ /* 0x000fc400000000ff */
[C---:B------:R-:W-:Y:S02]  /*2e140*/  PRMT R17, R7.reuse, 0x7773, RZ ;  /* 0x0000777307117816 */ /* 0x040fe400000000ff */
[C---:B------:R-:W-:Y:S02]  /*2e150*/  PRMT R19, R7.reuse, 0x7772, RZ ;  /* 0x0000777207137816 */ /* 0x040fe400000000ff */
[C---:B------:R-:W-:Y:S02]  /*2e160*/  PRMT R21, R7.reuse, 0x7771, RZ ;  /* 0x0000777107157816 */ /* 0x040fe400000000ff */
[----:B------:R-:W-:Y:S01]  /*2e170*/  PRMT R7, R7, 0x7770, RZ ;  /* 0x0000777007077816 */ /* 0x000fe200000000ff */
[----:B------:R-:W-:Y:S01]  /*2e180*/  IMAD.X R15, R16, 0x1, R24, P2 ;  /* 0x00000001100f7824 */ /* 0x000fe200010e0618 */
[----:B------:R0:W-:Y:S01]  /*2e190*/  @P6 STG.E.U8 desc[UR32][R4.64], R25 ;  /* 0x0000001904006986 */ /* 0x0001e2000c101120 */
[----:B------:R-:W-:-:S03]  /*2e1a0*/  IADD3 R2, P2, R0, R2, RZ ;  /* 0x0000000200027210 */ /* 0x000fc60007f5e0ff */
[----:B------:R0:W-:Y:S04]  /*2e1b0*/  @P0 STG.E.U8 desc[UR32][R8.64], R23 ;  /* 0x0000001708000986 */ /* 0x0001e8000c101120 */
[----:B------:R0:W-:Y:S04]  /*2e1c0*/  @P5 STG.E.U8 desc[UR32][R10.64], R7 ;  /* 0x000000070a005986 */ /* 0x0001e8000c101120 */
[----:B------:R0:W-:Y:S01]  /*2e1d0*/  @P1 STG.E.U8 desc[UR32][R12.64], R21 ;  /* 0x000000150c001986 */ /* 0x0001e2000c101120 */
[----:B------:R-:W-:-:S03]  /*2e1e0*/  IMAD.X R3, R16, 0x1, R3, P2 ;  /* 0x0000000110037824 */ /* 0x000fc600010e0603 */
[----:B------:R0:W-:Y:S01]  /*2e1f0*/  @P3 STG.E.U8 desc[UR32][R14.64], R19 ;  /* 0x000000130e003986 */ /* 0x0001e2000c101120 */
[----:B------:R-:W-:Y:S05]  /*2e200*/  @!P4 EXIT ;  /* 0x000000000000c94d */ /* 0x000fea0003800000 */
[----:B------:R-:W-:Y:S01]  /*2e210*/  STG.E.U8 desc[UR32][R2.64], R17 ;  /* 0x0000001102007986 */ /* 0x000fe2000c101120 */
[----:B------:R-:W-:Y:S05]  /*2e220*/  EXIT ;  /* 0x000000000000794d */ /* 0x000fea0003800000 */
.L_x_2:
[----:B------:R-:W-:-:S00]  /*2e230*/  BRA `(.L_x_2) ;  /* 0xfffffffc00fc7947 */ /* 0x000fc0000383ffff */
[----:B------:R-:W-:-:S00]  /*2e240*/  NOP ;  /* 0x0000000000007918 */ /* 0x000fc00000000000 */
        /* <DEDUP_REMOVED lines=11> */
.L_x_3:


//--------------------- .nv.shared.matmul_kernel  --------------------------
	.section	.nv.shared.matmul_kernel,"aw",@nobits
	.sectionflags	@""
	.align	16
	.zero		1024


//--------------------- .nv.shared.reserved.0     --------------------------
	.section	.nv.shared.reserved.0,"aw",@nobits
	.weak		__nv_reservedSMEM_offset_0_alias
	.size		__nv_reservedSMEM_offset_0_alias, 0, 0
	.other		__nv_reservedSMEM_offset_0_alias,@"STO_CUDA_RESERVED_SHARED STV_DEFAULT"
__nv_reservedSMEM_offset_0_alias:
	.zero		0


//--------------------- .nv.constant0.matmul_kernel --------------------------
	.section	.nv.constant0.matmul_kernel,"a",@progbits
	.sectionflags	@""
	.align	4
.nv.constant0.matmul_kernel:
	.zero		608


//--------------------- SYMBOLS --------------------------

	.type		.nv.reservedSmem.offset0,@object
	.size		.nv.reservedSmem.offset0,0x4
